//
// Generated by NVIDIA NVVM Compiler
//
// Compiler Build ID: CL-36424714
// Cuda compilation tools, release 13.0, V13.0.88
// Based on NVVM 20.0.0
//

.version 9.0
.target sm_100
.address_size 64

	// .globl	_Z25evaluateFullGameOptimized13PopulationSoAPmPib
.global .align 4 .b8 precalc_xorwow_matrix[102400];
.global .align 4 .b8 precalc_xorwow_offset_matrix[102400];
.global .align 4 .b8 mrg32k3aM1[2304];
.global .align 4 .b8 mrg32k3aM2[2304];
.global .align 4 .b8 mrg32k3aM1SubSeq[2016];
.global .align 4 .b8 mrg32k3aM2SubSeq[2016];
.global .align 4 .b8 mrg32k3aM1Seq[2304];
.global .align 4 .b8 mrg32k3aM2Seq[2304];
.const .align 8 .b8 __cr_lgamma_table[72];
.const .align 4 .u32 d_POPULATION_SIZE = 64;
.const .align 4 .u32 d_NUM_MULTIPLIERS = 14;
.const .align 4 .u32 d_MASK_WORDS = 21;
.const .align 4 .u32 d_FORCED_FIRST_GUESS = 8;
.const .align 4 .u32 d_ELITE_SIZE = 10;
.const .align 4 .u32 d_MAX_GAME_LENGTH = 6;
.const .align 4 .u32 d_PUNISHMENT_SCORE = 7;

.visible .entry _Z25evaluateFullGameOptimized13PopulationSoAPmPib(
	.param .align 8 .b8 _Z25evaluateFullGameOptimized13PopulationSoAPmPib_param_0[56],
	.param .u64 .ptr .align 1 _Z25evaluateFullGameOptimized13PopulationSoAPmPib_param_1,
	.param .u64 .ptr .align 1 _Z25evaluateFullGameOptimized13PopulationSoAPmPib_param_2,
	.param .u8 _Z25evaluateFullGameOptimized13PopulationSoAPmPib_param_3
)
{
	.local .align 16 .b8 	__local_depot0[5456];
	.reg .b64 	%SP;
	.reg .b64 	%SPL;
	.reg .pred 	%p<156>;
	.reg .b16 	%rs<2>;
	.reg .b32 	%r<471>;
	.reg .b32 	%f<361>;
	.reg .b64 	%rd<373>;

	mov.u64 	%SPL, __local_depot0;
	cvta.local.u64 	%SP, %SPL;
	ld.param.u64 	%rd38, [_Z25evaluateFullGameOptimized13PopulationSoAPmPib_param_0+40];
	ld.param.u64 	%rd37, [_Z25evaluateFullGameOptimized13PopulationSoAPmPib_param_0+32];
	ld.param.u64 	%rd36, [_Z25evaluateFullGameOptimized13PopulationSoAPmPib_param_0+24];
	ld.param.u64 	%rd35, [_Z25evaluateFullGameOptimized13PopulationSoAPmPib_param_0+16];
	ld.param.u64 	%rd34, [_Z25evaluateFullGameOptimized13PopulationSoAPmPib_param_0+8];
	ld.param.u64 	%rd33, [_Z25evaluateFullGameOptimized13PopulationSoAPmPib_param_0];
	ld.param.u64 	%rd40, [_Z25evaluateFullGameOptimized13PopulationSoAPmPib_param_1];
	ld.param.u64 	%rd41, [_Z25evaluateFullGameOptimized13PopulationSoAPmPib_param_2];
	ld.param.s8 	%rs1, [_Z25evaluateFullGameOptimized13PopulationSoAPmPib_param_3];
	cvta.to.global.u64 	%rd1, %rd40;
	cvta.to.global.u64 	%rd2, %rd41;
	add.u64 	%rd3, %SPL, 0;
	add.u64 	%rd4, %SPL, 5184;
	add.u64 	%rd5, %SPL, 0;
	add.u64 	%rd6, %SPL, 5184;
	add.u64 	%rd7, %SPL, 5240;
	add.u64 	%rd8, %SPL, 5244;
	add.u64 	%rd9, %SPL, 5248;
	mov.u32 	%r1, %ctaid.x;
	mov.u32 	%r161, %ctaid.y;
	mov.u32 	%r162, %ntid.x;
	mov.u32 	%r163, %tid.x;
	mad.lo.s32 	%r164, %r161, %r162, %r163;
	setp.eq.s16 	%p1, %rs1, 0;
	ld.const.u32 	%r165, [d_POPULATION_SIZE];
	selp.b32 	%r166, %r165, 1, %p1;
	setp.ge.s32 	%p2, %r1, %r166;
	setp.gt.u32 	%p3, %r164, 1295;
	or.pred  	%p4, %p2, %p3;
	@%p4 bra 	$L__BB0_196;
	ld.const.u32 	%r3, [d_MASK_WORDS];
	setp.lt.s32 	%p5, %r3, 1;
	@%p5 bra 	$L__BB0_14;
	and.b32  	%r4, %r3, 15;
	setp.lt.u32 	%p6, %r3, 16;
	mov.b32 	%r409, 0;
	@%p6 bra 	$L__BB0_5;
	and.b32  	%r409, %r3, 2147483632;
	mov.b32 	%r407, 0;
$L__BB0_4:
	.pragma "nounroll";
	mul.wide.u32 	%rd49, %r407, 8;
	add.s64 	%rd50, %rd9, %rd49;
	mov.b64 	%rd51, -1;
	st.local.u64 	[%rd50], %rd51;
	st.local.u64 	[%rd50+8], %rd51;
	st.local.u64 	[%rd50+16], %rd51;
	st.local.u64 	[%rd50+24], %rd51;
	st.local.u64 	[%rd50+32], %rd51;
	st.local.u64 	[%rd50+40], %rd51;
	st.local.u64 	[%rd50+48], %rd51;
	st.local.u64 	[%rd50+56], %rd51;
	st.local.u64 	[%rd50+64], %rd51;
	st.local.u64 	[%rd50+72], %rd51;
	st.local.u64 	[%rd50+80], %rd51;
	st.local.u64 	[%rd50+88], %rd51;
	st.local.u64 	[%rd50+96], %rd51;
	st.local.u64 	[%rd50+104], %rd51;
	st.local.u64 	[%rd50+112], %rd51;
	st.local.u64 	[%rd50+120], %rd51;
	add.s32 	%r407, %r407, 16;
	setp.ne.s32 	%p7, %r407, %r409;
	@%p7 bra 	$L__BB0_4;
$L__BB0_5:
	setp.eq.s32 	%p8, %r4, 0;
	@%p8 bra 	$L__BB0_14;
	and.b32  	%r9, %r3, 7;
	setp.lt.u32 	%p9, %r4, 8;
	@%p9 bra 	$L__BB0_8;
	mul.wide.u32 	%rd52, %r409, 8;
	add.s64 	%rd53, %rd9, %rd52;
	mov.b64 	%rd54, -1;
	st.local.u64 	[%rd53], %rd54;
	st.local.u64 	[%rd53+8], %rd54;
	st.local.u64 	[%rd53+16], %rd54;
	st.local.u64 	[%rd53+24], %rd54;
	st.local.u64 	[%rd53+32], %rd54;
	st.local.u64 	[%rd53+40], %rd54;
	st.local.u64 	[%rd53+48], %rd54;
	st.local.u64 	[%rd53+56], %rd54;
	add.s32 	%r409, %r409, 8;
$L__BB0_8:
	setp.eq.s32 	%p10, %r9, 0;
	@%p10 bra 	$L__BB0_14;
	and.b32  	%r12, %r3, 3;
	setp.lt.u32 	%p11, %r9, 4;
	@%p11 bra 	$L__BB0_11;
	mul.wide.u32 	%rd55, %r409, 8;
	add.s64 	%rd56, %rd9, %rd55;
	mov.b64 	%rd57, -1;
	st.local.u64 	[%rd56], %rd57;
	st.local.u64 	[%rd56+8], %rd57;
	st.local.u64 	[%rd56+16], %rd57;
	st.local.u64 	[%rd56+24], %rd57;
	add.s32 	%r409, %r409, 4;
$L__BB0_11:
	setp.eq.s32 	%p12, %r12, 0;
	@%p12 bra 	$L__BB0_14;
	mov.b32 	%r412, 0;
$L__BB0_13:
	.pragma "nounroll";
	mul.wide.u32 	%rd58, %r409, 8;
	add.s64 	%rd59, %rd9, %rd58;
	mov.b64 	%rd60, -1;
	st.local.u64 	[%rd59], %rd60;
	add.s32 	%r409, %r409, 1;
	add.s32 	%r412, %r412, 1;
	setp.ne.s32 	%p13, %r412, %r12;
	@%p13 bra 	$L__BB0_13;
$L__BB0_14:
	mul.wide.s32 	%rd61, %r3, 8;
	add.s64 	%rd62, %rd9, %rd61;
	mov.b64 	%rd63, 65535;
	st.local.u64 	[%rd62+-8], %rd63;
	mov.b32 	%r170, 0;
	st.local.u32 	[%rd9+192], %r170;
	ld.const.u32 	%r19, [d_MAX_GAME_LENGTH];
	setp.lt.s32 	%p14, %r19, 1;
	@%p14 bra 	$L__BB0_194;
	ld.const.u32 	%r469, [d_FORCED_FIRST_GUESS];
	mul.wide.u32 	%rd64, %r164, 4;
	add.s64 	%rd65, %rd2, %rd64;
	ld.global.u32 	%r21, [%rd65];
	ld.const.u32 	%r173, [d_NUM_MULTIPLIERS];
	mul.lo.s32 	%r174, %r173, %r1;
	and.b32  	%r22, %r3, 15;
	and.b32  	%r23, %r3, 7;
	add.s32 	%r24, %r23, -1;
	and.b32  	%r25, %r3, 3;
	mul.hi.s32 	%r175, %r21, 1717986919;
	shr.u32 	%r176, %r175, 31;
	shr.s32 	%r177, %r175, 2;
	add.s32 	%r178, %r177, %r176;
	mul.lo.s32 	%r179, %r178, 10;
	sub.s32 	%r26, %r21, %r179;
	mul.hi.s32 	%r180, %r178, 1717986919;
	shr.u32 	%r181, %r180, 31;
	shr.s32 	%r182, %r180, 2;
	add.s32 	%r183, %r182, %r181;
	mul.lo.s32 	%r184, %r183, 10;
	sub.s32 	%r27, %r178, %r184;
	mul.hi.s32 	%r185, %r21, 1374389535;
	shr.u32 	%r186, %r185, 31;
	shr.s32 	%r187, %r185, 5;
	add.s32 	%r188, %r187, %r186;
	mul.hi.s32 	%r189, %r188, 1717986919;
	shr.u32 	%r190, %r189, 31;
	shr.s32 	%r191, %r189, 2;
	add.s32 	%r192, %r191, %r190;
	mul.lo.s32 	%r193, %r192, 10;
	sub.s32 	%r28, %r188, %r193;
	mul.hi.s32 	%r194, %r21, 274877907;
	shr.u32 	%r195, %r194, 31;
	shr.s32 	%r196, %r194, 6;
	add.s32 	%r197, %r196, %r195;
	mul.hi.s32 	%r198, %r197, 1717986919;
	shr.u32 	%r199, %r198, 31;
	shr.s32 	%r200, %r198, 2;
	add.s32 	%r201, %r200, %r199;
	mul.lo.s32 	%r202, %r201, 10;
	sub.s32 	%r29, %r197, %r202;
	cvta.to.global.u64 	%rd66, %rd35;
	mul.wide.s32 	%rd67, %r174, 4;
	add.s64 	%rd13, %rd66, %rd67;
	cvta.to.global.u64 	%rd68, %rd34;
	add.s64 	%rd14, %rd68, %rd67;
	cvta.to.global.u64 	%rd69, %rd33;
	add.s64 	%rd15, %rd69, %rd67;
	and.b32  	%r30, %r3, 2147483640;
	mov.b32 	%r470, 1;
	mov.b32 	%r468, 0;
$L__BB0_16:
	setp.ge.s32 	%p15, %r468, %r19;
	@%p15 bra 	$L__BB0_18;
	add.s32 	%r203, %r468, 1;
	st.local.u32 	[%rd9+192], %r203;
	mul.wide.s32 	%rd70, %r468, 4;
	add.s64 	%rd71, %rd9, %rd70;
	st.local.u32 	[%rd71+168], %r469;
$L__BB0_18:
	mul.wide.s32 	%rd72, %r469, 4;
	add.s64 	%rd73, %rd2, %rd72;
	ld.global.u32 	%r34, [%rd73];
	setp.ne.s32 	%p16, %r34, %r21;
	@%p16 bra 	$L__BB0_19;
	bra.uni 	$L__BB0_195;
$L__BB0_19:
	mul.hi.s32 	%r205, %r34, 1717986919;
	shr.u32 	%r206, %r205, 31;
	shr.s32 	%r207, %r205, 2;
	add.s32 	%r208, %r207, %r206;
	mul.lo.s32 	%r209, %r208, 10;
	sub.s32 	%r417, %r34, %r209;
	st.local.u32 	[%rd5], %r26;
	mul.hi.s32 	%r210, %r208, 1717986919;
	shr.u32 	%r211, %r210, 31;
	shr.s32 	%r212, %r210, 2;
	add.s32 	%r213, %r212, %r211;
	mul.lo.s32 	%r214, %r213, 10;
	sub.s32 	%r420, %r208, %r214;
	st.local.u32 	[%rd6], %r27;
	mul.hi.s32 	%r215, %r34, 1374389535;
	shr.u32 	%r216, %r215, 31;
	shr.s32 	%r217, %r215, 5;
	add.s32 	%r218, %r217, %r216;
	mul.hi.s32 	%r219, %r218, 1717986919;
	shr.u32 	%r220, %r219, 31;
	shr.s32 	%r221, %r219, 2;
	add.s32 	%r222, %r221, %r220;
	mul.lo.s32 	%r223, %r222, 10;
	sub.s32 	%r423, %r218, %r223;
	st.local.u32 	[%rd7], %r28;
	mul.hi.s32 	%r224, %r34, 274877907;
	shr.u32 	%r225, %r224, 31;
	shr.s32 	%r226, %r224, 6;
	add.s32 	%r227, %r226, %r225;
	mul.hi.s32 	%r228, %r227, 1717986919;
	shr.u32 	%r229, %r228, 31;
	shr.s32 	%r230, %r228, 2;
	add.s32 	%r231, %r230, %r229;
	mul.lo.s32 	%r232, %r231, 10;
	sub.s32 	%r426, %r227, %r232;
	st.local.u32 	[%rd8], %r29;
	setp.ne.s32 	%p17, %r417, %r26;
	mov.b32 	%r421, 0;
	mov.u32 	%r416, %r26;
	@%p17 bra 	$L__BB0_21;
	mov.b32 	%r416, -1;
	st.local.u32 	[%rd5], %r416;
	mov.b32 	%r421, 1;
	mov.b32 	%r417, 0;
$L__BB0_21:
	setp.ne.s32 	%p18, %r420, %r27;
	mov.u32 	%r419, %r27;
	@%p18 bra 	$L__BB0_23;
	add.s32 	%r421, %r421, 1;
	mov.b32 	%r419, -1;
	st.local.u32 	[%rd6], %r419;
	mov.b32 	%r420, 0;
$L__BB0_23:
	setp.ne.s32 	%p19, %r423, %r28;
	mov.u32 	%r422, %r28;
	@%p19 bra 	$L__BB0_25;
	add.s32 	%r421, %r421, 1;
	mov.b32 	%r422, -1;
	st.local.u32 	[%rd7], %r422;
	mov.b32 	%r423, 0;
$L__BB0_25:
	setp.ne.s32 	%p20, %r426, %r29;
	mov.u32 	%r425, %r29;
	@%p20 bra 	$L__BB0_27;
	add.s32 	%r421, %r421, 1;
	mov.b32 	%r425, -1;
	st.local.u32 	[%rd8], %r425;
	mov.b32 	%r426, 0;
$L__BB0_27:
	setp.eq.s32 	%p21, %r417, 0;
	mov.b32 	%r429, 0;
	@%p21 bra 	$L__BB0_33;
	setp.eq.s32 	%p22, %r417, %r416;
	add.u64 	%rd367, %SP, 0;
	@%p22 bra 	$L__BB0_32;
	setp.eq.s32 	%p23, %r417, %r419;
	add.u64 	%rd367, %SP, 5184;
	@%p23 bra 	$L__BB0_32;
	setp.eq.s32 	%p24, %r417, %r422;
	add.u64 	%rd367, %SP, 5240;
	@%p24 bra 	$L__BB0_32;
	setp.ne.s32 	%p25, %r417, %r425;
	add.u64 	%rd367, %SP, 5244;
	@%p25 bra 	$L__BB0_33;
$L__BB0_32:
	cvta.to.local.u64 	%rd78, %rd367;
	mov.b32 	%r245, -1;
	st.local.u32 	[%rd78], %r245;
	mov.b32 	%r429, 1;
$L__BB0_33:
	setp.eq.s32 	%p26, %r420, 0;
	@%p26 bra 	$L__BB0_39;
	ld.local.u32 	%r246, [%rd5];
	setp.eq.s32 	%p27, %r420, %r246;
	add.u64 	%rd368, %SP, 0;
	@%p27 bra 	$L__BB0_38;
	ld.local.u32 	%r247, [%rd6];
	setp.eq.s32 	%p28, %r420, %r247;
	add.u64 	%rd368, %SP, 5184;
	@%p28 bra 	$L__BB0_38;
	ld.local.u32 	%r248, [%rd7];
	setp.eq.s32 	%p29, %r420, %r248;
	add.u64 	%rd368, %SP, 5240;
	@%p29 bra 	$L__BB0_38;
	ld.local.u32 	%r249, [%rd8];
	setp.ne.s32 	%p30, %r420, %r249;
	add.u64 	%rd368, %SP, 5244;
	@%p30 bra 	$L__BB0_39;
$L__BB0_38:
	cvta.to.local.u64 	%rd83, %rd368;
	add.s32 	%r429, %r429, 1;
	mov.b32 	%r250, -1;
	st.local.u32 	[%rd83], %r250;
$L__BB0_39:
	setp.eq.s32 	%p31, %r423, 0;
	@%p31 bra 	$L__BB0_45;
	ld.local.u32 	%r251, [%rd5];
	setp.eq.s32 	%p32, %r423, %r251;
	add.u64 	%rd369, %SP, 0;
	@%p32 bra 	$L__BB0_44;
	ld.local.u32 	%r252, [%rd6];
	setp.eq.s32 	%p33, %r423, %r252;
	add.u64 	%rd369, %SP, 5184;
	@%p33 bra 	$L__BB0_44;
	ld.local.u32 	%r253, [%rd7];
	setp.eq.s32 	%p34, %r423, %r253;
	add.u64 	%rd369, %SP, 5240;
	@%p34 bra 	$L__BB0_44;
	ld.local.u32 	%r254, [%rd8];
	setp.ne.s32 	%p35, %r423, %r254;
	add.u64 	%rd369, %SP, 5244;
	@%p35 bra 	$L__BB0_45;
$L__BB0_44:
	cvta.to.local.u64 	%rd88, %rd369;
	add.s32 	%r429, %r429, 1;
	mov.b32 	%r255, -1;
	st.local.u32 	[%rd88], %r255;
$L__BB0_45:
	setp.eq.s32 	%p36, %r426, 0;
	@%p36 bra 	$L__BB0_51;
	ld.local.u32 	%r256, [%rd5];
	setp.eq.s32 	%p37, %r426, %r256;
	add.u64 	%rd370, %SP, 0;
	@%p37 bra 	$L__BB0_50;
	ld.local.u32 	%r257, [%rd6];
	setp.eq.s32 	%p38, %r426, %r257;
	add.u64 	%rd370, %SP, 5184;
	@%p38 bra 	$L__BB0_50;
	ld.local.u32 	%r258, [%rd7];
	setp.eq.s32 	%p39, %r426, %r258;
	add.u64 	%rd370, %SP, 5240;
	@%p39 bra 	$L__BB0_50;
	ld.local.u32 	%r259, [%rd8];
	setp.ne.s32 	%p40, %r426, %r259;
	add.u64 	%rd370, %SP, 5244;
	@%p40 bra 	$L__BB0_51;
$L__BB0_50:
	cvta.to.local.u64 	%rd93, %rd370;
	add.s32 	%r429, %r429, 1;
	mov.b32 	%r260, -1;
	st.local.u32 	[%rd93], %r260;
$L__BB0_51:
	cvt.rn.f32.u32 	%f158, %r421;
	mul.f32 	%f159, %f158, 0fBF000000;
	mul.f32 	%f160, %f159, %f158;
	fma.rn.f32 	%f161, %f158, 0f40B00000, %f160;
	cvt.rn.f32.u32 	%f162, %r429;
	add.f32 	%f163, %f161, %f162;
	cvt.rni.s32.f32 	%r61, %f163;
	setp.eq.s32 	%p41, %r61, 13;
	@%p41 bra 	$L__BB0_195;
	setp.lt.s32 	%p42, %r3, 1;
	mad.lo.s32 	%r261, %r469, 14, %r61;
	mul.lo.s32 	%r262, %r3, %r261;
	cvt.s64.s32 	%rd20, %r262;
	@%p42 bra 	$L__BB0_66;
	setp.lt.u32 	%p43, %r3, 16;
	mov.b32 	%r434, 0;
	@%p43 bra 	$L__BB0_56;
	and.b32  	%r434, %r3, 2147483632;
	neg.s32 	%r432, %r434;
	add.s64 	%rd371, %rd9, 64;
	shl.b64 	%rd94, %rd20, 3;
	add.s64 	%rd95, %rd1, %rd94;
	add.s64 	%rd372, %rd95, 64;
$L__BB0_55:
	.pragma "nounroll";
	ld.global.u64 	%rd96, [%rd372+-64];
	ld.local.u64 	%rd97, [%rd371+-64];
	and.b64  	%rd98, %rd97, %rd96;
	st.local.u64 	[%rd371+-64], %rd98;
	ld.global.u64 	%rd99, [%rd372+-56];
	ld.local.u64 	%rd100, [%rd371+-56];
	and.b64  	%rd101, %rd100, %rd99;
	st.local.u64 	[%rd371+-56], %rd101;
	ld.global.u64 	%rd102, [%rd372+-48];
	ld.local.u64 	%rd103, [%rd371+-48];
	and.b64  	%rd104, %rd103, %rd102;
	st.local.u64 	[%rd371+-48], %rd104;
	ld.global.u64 	%rd105, [%rd372+-40];
	ld.local.u64 	%rd106, [%rd371+-40];
	and.b64  	%rd107, %rd106, %rd105;
	st.local.u64 	[%rd371+-40], %rd107;
	ld.global.u64 	%rd108, [%rd372+-32];
	ld.local.u64 	%rd109, [%rd371+-32];
	and.b64  	%rd110, %rd109, %rd108;
	st.local.u64 	[%rd371+-32], %rd110;
	ld.global.u64 	%rd111, [%rd372+-24];
	ld.local.u64 	%rd112, [%rd371+-24];
	and.b64  	%rd113, %rd112, %rd111;
	st.local.u64 	[%rd371+-24], %rd113;
	ld.global.u64 	%rd114, [%rd372+-16];
	ld.local.u64 	%rd115, [%rd371+-16];
	and.b64  	%rd116, %rd115, %rd114;
	st.local.u64 	[%rd371+-16], %rd116;
	ld.global.u64 	%rd117, [%rd372+-8];
	ld.local.u64 	%rd118, [%rd371+-8];
	and.b64  	%rd119, %rd118, %rd117;
	st.local.u64 	[%rd371+-8], %rd119;
	ld.global.u64 	%rd120, [%rd372];
	ld.local.u64 	%rd121, [%rd371];
	and.b64  	%rd122, %rd121, %rd120;
	st.local.u64 	[%rd371], %rd122;
	ld.global.u64 	%rd123, [%rd372+8];
	ld.local.u64 	%rd124, [%rd371+8];
	and.b64  	%rd125, %rd124, %rd123;
	st.local.u64 	[%rd371+8], %rd125;
	ld.global.u64 	%rd126, [%rd372+16];
	ld.local.u64 	%rd127, [%rd371+16];
	and.b64  	%rd128, %rd127, %rd126;
	st.local.u64 	[%rd371+16], %rd128;
	ld.global.u64 	%rd129, [%rd372+24];
	ld.local.u64 	%rd130, [%rd371+24];
	and.b64  	%rd131, %rd130, %rd129;
	st.local.u64 	[%rd371+24], %rd131;
	ld.global.u64 	%rd132, [%rd372+32];
	ld.local.u64 	%rd133, [%rd371+32];
	and.b64  	%rd134, %rd133, %rd132;
	st.local.u64 	[%rd371+32], %rd134;
	ld.global.u64 	%rd135, [%rd372+40];
	ld.local.u64 	%rd136, [%rd371+40];
	and.b64  	%rd137, %rd136, %rd135;
	st.local.u64 	[%rd371+40], %rd137;
	ld.global.u64 	%rd138, [%rd372+48];
	ld.local.u64 	%rd139, [%rd371+48];
	and.b64  	%rd140, %rd139, %rd138;
	st.local.u64 	[%rd371+48], %rd140;
	ld.global.u64 	%rd141, [%rd372+56];
	ld.local.u64 	%rd142, [%rd371+56];
	and.b64  	%rd143, %rd142, %rd141;
	st.local.u64 	[%rd371+56], %rd143;
	add.s32 	%r432, %r432, 16;
	add.s64 	%rd372, %rd372, 128;
	add.s64 	%rd371, %rd371, 128;
	setp.ne.s32 	%p44, %r432, 0;
	@%p44 bra 	$L__BB0_55;
$L__BB0_56:
	setp.eq.s32 	%p45, %r22, 0;
	@%p45 bra 	$L__BB0_66;
	add.s32 	%r265, %r22, -1;
	setp.lt.u32 	%p46, %r265, 7;
	@%p46 bra 	$L__BB0_59;
	cvt.u64.u32 	%rd144, %r434;
	add.s64 	%rd145, %rd144, %rd20;
	shl.b64 	%rd146, %rd145, 3;
	add.s64 	%rd147, %rd1, %rd146;
	ld.global.u64 	%rd148, [%rd147];
	mul.wide.u32 	%rd149, %r434, 8;
	add.s64 	%rd150, %rd9, %rd149;
	ld.local.u64 	%rd151, [%rd150];
	and.b64  	%rd152, %rd151, %rd148;
	st.local.u64 	[%rd150], %rd152;
	ld.global.u64 	%rd153, [%rd147+8];
	ld.local.u64 	%rd154, [%rd150+8];
	and.b64  	%rd155, %rd154, %rd153;
	st.local.u64 	[%rd150+8], %rd155;
	ld.global.u64 	%rd156, [%rd147+16];
	ld.local.u64 	%rd157, [%rd150+16];
	and.b64  	%rd158, %rd157, %rd156;
	st.local.u64 	[%rd150+16], %rd158;
	ld.global.u64 	%rd159, [%rd147+24];
	ld.local.u64 	%rd160, [%rd150+24];
	and.b64  	%rd161, %rd160, %rd159;
	st.local.u64 	[%rd150+24], %rd161;
	ld.global.u64 	%rd162, [%rd147+32];
	ld.local.u64 	%rd163, [%rd150+32];
	and.b64  	%rd164, %rd163, %rd162;
	st.local.u64 	[%rd150+32], %rd164;
	ld.global.u64 	%rd165, [%rd147+40];
	ld.local.u64 	%rd166, [%rd150+40];
	and.b64  	%rd167, %rd166, %rd165;
	st.local.u64 	[%rd150+40], %rd167;
	ld.global.u64 	%rd168, [%rd147+48];
	ld.local.u64 	%rd169, [%rd150+48];
	and.b64  	%rd170, %rd169, %rd168;
	st.local.u64 	[%rd150+48], %rd170;
	ld.global.u64 	%rd171, [%rd147+56];
	ld.local.u64 	%rd172, [%rd150+56];
	and.b64  	%rd173, %rd172, %rd171;
	st.local.u64 	[%rd150+56], %rd173;
	add.s32 	%r434, %r434, 8;
$L__BB0_59:
	setp.eq.s32 	%p47, %r23, 0;
	@%p47 bra 	$L__BB0_66;
	setp.lt.u32 	%p48, %r24, 3;
	@%p48 bra 	$L__BB0_62;
	cvt.u64.u32 	%rd174, %r434;
	add.s64 	%rd175, %rd174, %rd20;
	shl.b64 	%rd176, %rd175, 3;
	add.s64 	%rd177, %rd1, %rd176;
	ld.global.u64 	%rd178, [%rd177];
	mul.wide.u32 	%rd179, %r434, 8;
	add.s64 	%rd180, %rd9, %rd179;
	ld.local.u64 	%rd181, [%rd180];
	and.b64  	%rd182, %rd181, %rd178;
	st.local.u64 	[%rd180], %rd182;
	ld.global.u64 	%rd183, [%rd177+8];
	ld.local.u64 	%rd184, [%rd180+8];
	and.b64  	%rd185, %rd184, %rd183;
	st.local.u64 	[%rd180+8], %rd185;
	ld.global.u64 	%rd186, [%rd177+16];
	ld.local.u64 	%rd187, [%rd180+16];
	and.b64  	%rd188, %rd187, %rd186;
	st.local.u64 	[%rd180+16], %rd188;
	ld.global.u64 	%rd189, [%rd177+24];
	ld.local.u64 	%rd190, [%rd180+24];
	and.b64  	%rd191, %rd190, %rd189;
	st.local.u64 	[%rd180+24], %rd191;
	add.s32 	%r434, %r434, 4;
$L__BB0_62:
	setp.eq.s32 	%p49, %r25, 0;
	@%p49 bra 	$L__BB0_66;
	setp.eq.s32 	%p50, %r25, 1;
	cvt.u64.u32 	%rd192, %r434;
	add.s64 	%rd193, %rd192, %rd20;
	shl.b64 	%rd194, %rd193, 3;
	add.s64 	%rd27, %rd1, %rd194;
	ld.global.u64 	%rd195, [%rd27];
	mul.wide.u32 	%rd196, %r434, 8;
	add.s64 	%rd28, %rd9, %rd196;
	ld.local.u64 	%rd197, [%rd28];
	and.b64  	%rd198, %rd197, %rd195;
	st.local.u64 	[%rd28], %rd198;
	@%p50 bra 	$L__BB0_66;
	setp.eq.s32 	%p51, %r25, 2;
	ld.global.u64 	%rd199, [%rd27+8];
	ld.local.u64 	%rd200, [%rd28+8];
	and.b64  	%rd201, %rd200, %rd199;
	st.local.u64 	[%rd28+8], %rd201;
	@%p51 bra 	$L__BB0_66;
	ld.global.u64 	%rd202, [%rd27+16];
	ld.local.u64 	%rd203, [%rd28+16];
	and.b64  	%rd204, %rd203, %rd202;
	st.local.u64 	[%rd28+16], %rd204;
$L__BB0_66:
	setp.ne.s32 	%p52, %r470, %r19;
	@%p52 bra 	$L__BB0_68;
	ld.const.u32 	%r470, [d_PUNISHMENT_SCORE];
	bra.uni 	$L__BB0_195;
$L__BB0_68:
	setp.ne.s16 	%p53, %rs1, 0;
	mov.f32 	%f318, 0f3F800000;
	mov.f32 	%f319, %f318;
	mov.f32 	%f320, %f318;
	mov.f32 	%f321, %f318;
	mov.f32 	%f322, %f318;
	mov.f32 	%f323, %f318;
	mov.f32 	%f324, %f318;
	mov.f32 	%f325, %f318;
	mov.f32 	%f326, %f318;
	mov.f32 	%f327, %f318;
	mov.f32 	%f328, %f318;
	mov.f32 	%f329, %f318;
	mov.f32 	%f330, %f318;
	mov.f32 	%f331, %f318;
	@%p53 bra 	$L__BB0_81;
	setp.gt.s32 	%p54, %r470, 2;
	@%p54 bra 	$L__BB0_73;
	setp.eq.s32 	%p58, %r470, 1;
	@%p58 bra 	$L__BB0_80;
	setp.eq.s32 	%p59, %r470, 2;
	@%p59 bra 	$L__BB0_72;
	bra.uni 	$L__BB0_79;
$L__BB0_72:
	ld.global.f32 	%f331, [%rd14];
	ld.global.f32 	%f330, [%rd14+4];
	ld.global.f32 	%f329, [%rd14+8];
	ld.global.f32 	%f328, [%rd14+12];
	ld.global.f32 	%f327, [%rd14+16];
	ld.global.f32 	%f326, [%rd14+20];
	ld.global.f32 	%f325, [%rd14+24];
	ld.global.f32 	%f324, [%rd14+28];
	ld.global.f32 	%f323, [%rd14+32];
	ld.global.f32 	%f322, [%rd14+36];
	ld.global.f32 	%f321, [%rd14+40];
	ld.global.f32 	%f320, [%rd14+44];
	ld.global.f32 	%f319, [%rd14+48];
	ld.global.f32 	%f318, [%rd14+52];
	bra.uni 	$L__BB0_81;
$L__BB0_73:
	setp.eq.s32 	%p55, %r470, 3;
	@%p55 bra 	$L__BB0_77;
	setp.eq.s32 	%p56, %r470, 4;
	@%p56 bra 	$L__BB0_78;
	setp.eq.s32 	%p57, %r470, 5;
	@%p57 bra 	$L__BB0_76;
	bra.uni 	$L__BB0_79;
$L__BB0_76:
	cvta.to.global.u64 	%rd205, %rd37;
	ld.const.u32 	%r266, [d_NUM_MULTIPLIERS];
	mul.lo.s32 	%r267, %r266, %r1;
	mul.wide.s32 	%rd206, %r267, 4;
	add.s64 	%rd207, %rd205, %rd206;
	ld.global.f32 	%f331, [%rd207];
	ld.global.f32 	%f330, [%rd207+4];
	ld.global.f32 	%f329, [%rd207+8];
	ld.global.f32 	%f328, [%rd207+12];
	ld.global.f32 	%f327, [%rd207+16];
	ld.global.f32 	%f326, [%rd207+20];
	ld.global.f32 	%f325, [%rd207+24];
	ld.global.f32 	%f324, [%rd207+28];
	ld.global.f32 	%f323, [%rd207+32];
	ld.global.f32 	%f322, [%rd207+36];
	ld.global.f32 	%f321, [%rd207+40];
	ld.global.f32 	%f320, [%rd207+44];
	ld.global.f32 	%f319, [%rd207+48];
	ld.global.f32 	%f318, [%rd207+52];
	bra.uni 	$L__BB0_81;
$L__BB0_77:
	ld.global.f32 	%f331, [%rd13];
	ld.global.f32 	%f330, [%rd13+4];
	ld.global.f32 	%f329, [%rd13+8];
	ld.global.f32 	%f328, [%rd13+12];
	ld.global.f32 	%f327, [%rd13+16];
	ld.global.f32 	%f326, [%rd13+20];
	ld.global.f32 	%f325, [%rd13+24];
	ld.global.f32 	%f324, [%rd13+28];
	ld.global.f32 	%f323, [%rd13+32];
	ld.global.f32 	%f322, [%rd13+36];
	ld.global.f32 	%f321, [%rd13+40];
	ld.global.f32 	%f320, [%rd13+44];
	ld.global.f32 	%f319, [%rd13+48];
	ld.global.f32 	%f318, [%rd13+52];
	bra.uni 	$L__BB0_81;
$L__BB0_78:
	cvta.to.global.u64 	%rd208, %rd36;
	ld.const.u32 	%r268, [d_NUM_MULTIPLIERS];
	mul.lo.s32 	%r269, %r268, %r1;
	mul.wide.s32 	%rd209, %r269, 4;
	add.s64 	%rd210, %rd208, %rd209;
	ld.global.f32 	%f331, [%rd210];
	ld.global.f32 	%f330, [%rd210+4];
	ld.global.f32 	%f329, [%rd210+8];
	ld.global.f32 	%f328, [%rd210+12];
	ld.global.f32 	%f327, [%rd210+16];
	ld.global.f32 	%f326, [%rd210+20];
	ld.global.f32 	%f325, [%rd210+24];
	ld.global.f32 	%f324, [%rd210+28];
	ld.global.f32 	%f323, [%rd210+32];
	ld.global.f32 	%f322, [%rd210+36];
	ld.global.f32 	%f321, [%rd210+40];
	ld.global.f32 	%f320, [%rd210+44];
	ld.global.f32 	%f319, [%rd210+48];
	ld.global.f32 	%f318, [%rd210+52];
	bra.uni 	$L__BB0_81;
$L__BB0_79:
	ld.const.u32 	%r470, [d_PUNISHMENT_SCORE];
	bra.uni 	$L__BB0_195;
$L__BB0_80:
	ld.global.f32 	%f331, [%rd15];
	ld.global.f32 	%f330, [%rd15+4];
	ld.global.f32 	%f329, [%rd15+8];
	ld.global.f32 	%f328, [%rd15+12];
	ld.global.f32 	%f327, [%rd15+16];
	ld.global.f32 	%f326, [%rd15+20];
	ld.global.f32 	%f325, [%rd15+24];
	ld.global.f32 	%f324, [%rd15+28];
	ld.global.f32 	%f323, [%rd15+32];
	ld.global.f32 	%f322, [%rd15+36];
	ld.global.f32 	%f321, [%rd15+40];
	ld.global.f32 	%f320, [%rd15+44];
	ld.global.f32 	%f319, [%rd15+48];
	ld.global.f32 	%f318, [%rd15+52];
$L__BB0_81:
	setp.lt.s32 	%p60, %r3, 1;
	mov.b32 	%r447, 0;
	@%p60 bra 	$L__BB0_95;
	setp.lt.u32 	%p61, %r3, 16;
	mov.b32 	%r442, 0;
	mov.u32 	%r447, %r442;
	@%p61 bra 	$L__BB0_85;
	mov.b32 	%r436, 0;
	mov.u32 	%r447, %r436;
$L__BB0_84:
	.pragma "nounroll";
	mul.wide.u32 	%rd211, %r436, 8;
	add.s64 	%rd212, %rd9, %rd211;
	ld.local.u64 	%rd213, [%rd212];
	popc.b64 	%r274, %rd213;
	add.s32 	%r275, %r447, %r274;
	ld.local.u64 	%rd214, [%rd212+8];
	popc.b64 	%r276, %rd214;
	add.s32 	%r277, %r275, %r276;
	ld.local.u64 	%rd215, [%rd212+16];
	popc.b64 	%r278, %rd215;
	add.s32 	%r279, %r277, %r278;
	ld.local.u64 	%rd216, [%rd212+24];
	popc.b64 	%r280, %rd216;
	add.s32 	%r281, %r279, %r280;
	ld.local.u64 	%rd217, [%rd212+32];
	popc.b64 	%r282, %rd217;
	add.s32 	%r283, %r281, %r282;
	ld.local.u64 	%rd218, [%rd212+40];
	popc.b64 	%r284, %rd218;
	add.s32 	%r285, %r283, %r284;
	ld.local.u64 	%rd219, [%rd212+48];
	popc.b64 	%r286, %rd219;
	add.s32 	%r287, %r285, %r286;
	ld.local.u64 	%rd220, [%rd212+56];
	popc.b64 	%r288, %rd220;
	add.s32 	%r289, %r287, %r288;
	ld.local.u64 	%rd221, [%rd212+64];
	popc.b64 	%r290, %rd221;
	add.s32 	%r291, %r289, %r290;
	ld.local.u64 	%rd222, [%rd212+72];
	popc.b64 	%r292, %rd222;
	add.s32 	%r293, %r291, %r292;
	ld.local.u64 	%rd223, [%rd212+80];
	popc.b64 	%r294, %rd223;
	add.s32 	%r295, %r293, %r294;
	ld.local.u64 	%rd224, [%rd212+88];
	popc.b64 	%r296, %rd224;
	add.s32 	%r297, %r295, %r296;
	ld.local.u64 	%rd225, [%rd212+96];
	popc.b64 	%r298, %rd225;
	add.s32 	%r299, %r297, %r298;
	ld.local.u64 	%rd226, [%rd212+104];
	popc.b64 	%r300, %rd226;
	add.s32 	%r301, %r299, %r300;
	ld.local.u64 	%rd227, [%rd212+112];
	popc.b64 	%r302, %rd227;
	add.s32 	%r303, %r301, %r302;
	ld.local.u64 	%rd228, [%rd212+120];
	popc.b64 	%r304, %rd228;
	add.s32 	%r447, %r303, %r304;
	add.s32 	%r436, %r436, 16;
	and.b32  	%r442, %r3, 2147483632;
	setp.ne.s32 	%p62, %r436, %r442;
	@%p62 bra 	$L__BB0_84;
$L__BB0_85:
	setp.eq.s32 	%p63, %r22, 0;
	@%p63 bra 	$L__BB0_95;
	add.s32 	%r306, %r22, -1;
	setp.lt.u32 	%p64, %r306, 7;
	@%p64 bra 	$L__BB0_88;
	mul.wide.u32 	%rd229, %r442, 8;
	add.s64 	%rd230, %rd9, %rd229;
	ld.local.u64 	%rd231, [%rd230];
	popc.b64 	%r307, %rd231;
	add.s32 	%r308, %r447, %r307;
	ld.local.u64 	%rd232, [%rd230+8];
	popc.b64 	%r309, %rd232;
	add.s32 	%r310, %r308, %r309;
	ld.local.u64 	%rd233, [%rd230+16];
	popc.b64 	%r311, %rd233;
	add.s32 	%r312, %r310, %r311;
	ld.local.u64 	%rd234, [%rd230+24];
	popc.b64 	%r313, %rd234;
	add.s32 	%r314, %r312, %r313;
	ld.local.u64 	%rd235, [%rd230+32];
	popc.b64 	%r315, %rd235;
	add.s32 	%r316, %r314, %r315;
	ld.local.u64 	%rd236, [%rd230+40];
	popc.b64 	%r317, %rd236;
	add.s32 	%r318, %r316, %r317;
	ld.local.u64 	%rd237, [%rd230+48];
	popc.b64 	%r319, %rd237;
	add.s32 	%r320, %r318, %r319;
	ld.local.u64 	%rd238, [%rd230+56];
	popc.b64 	%r321, %rd238;
	add.s32 	%r447, %r320, %r321;
	add.s32 	%r442, %r442, 8;
$L__BB0_88:
	setp.eq.s32 	%p65, %r23, 0;
	@%p65 bra 	$L__BB0_95;
	setp.lt.u32 	%p66, %r24, 3;
	@%p66 bra 	$L__BB0_91;
	mul.wide.u32 	%rd239, %r442, 8;
	add.s64 	%rd240, %rd9, %rd239;
	ld.local.u64 	%rd241, [%rd240];
	popc.b64 	%r323, %rd241;
	add.s32 	%r324, %r447, %r323;
	ld.local.u64 	%rd242, [%rd240+8];
	popc.b64 	%r325, %rd242;
	add.s32 	%r326, %r324, %r325;
	ld.local.u64 	%rd243, [%rd240+16];
	popc.b64 	%r327, %rd243;
	add.s32 	%r328, %r326, %r327;
	ld.local.u64 	%rd244, [%rd240+24];
	popc.b64 	%r329, %rd244;
	add.s32 	%r447, %r328, %r329;
	add.s32 	%r442, %r442, 4;
$L__BB0_91:
	setp.eq.s32 	%p67, %r25, 0;
	@%p67 bra 	$L__BB0_95;
	setp.eq.s32 	%p68, %r25, 1;
	mul.wide.u32 	%rd245, %r442, 8;
	add.s64 	%rd29, %rd9, %rd245;
	ld.local.u64 	%rd246, [%rd29];
	popc.b64 	%r330, %rd246;
	add.s32 	%r447, %r447, %r330;
	@%p68 bra 	$L__BB0_95;
	setp.eq.s32 	%p69, %r25, 2;
	ld.local.u64 	%rd247, [%rd29+8];
	popc.b64 	%r331, %rd247;
	add.s32 	%r447, %r447, %r331;
	@%p69 bra 	$L__BB0_95;
	ld.local.u64 	%rd248, [%rd29+16];
	popc.b64 	%r332, %rd248;
	add.s32 	%r447, %r447, %r332;
$L__BB0_95:
	setp.lt.u32 	%p70, %r447, 2;
	@%p70 bra 	$L__BB0_101;
	ld.local.u32 	%r468, [%rd9+192];
	cvt.rn.f32.u32 	%f85, %r447;
	mov.b32 	%r450, 0;
$L__BB0_97:
	setp.lt.s32 	%p71, %r468, 1;
	@%p71 bra 	$L__BB0_109;
	mov.b32 	%r464, 0;
$L__BB0_99:
	mul.wide.u32 	%rd249, %r464, 4;
	add.s64 	%rd250, %rd9, %rd249;
	ld.local.u32 	%r335, [%rd250+168];
	setp.ne.s32 	%p72, %r335, %r450;
	@%p72 bra 	$L__BB0_108;
	mul.wide.u32 	%rd326, %r450, 4;
	add.s64 	%rd327, %rd3, %rd326;
	mov.b32 	%r389, -831624408;
	st.local.u32 	[%rd327], %r389;
	bra.uni 	$L__BB0_154;
$L__BB0_101:
	ld.local.u32 	%r468, [%rd9+192];
	mov.b32 	%r469, 0;
$L__BB0_102:
	shr.u32 	%r403, %r469, 6;
	mul.wide.u32 	%rd357, %r403, 8;
	add.s64 	%rd358, %rd9, %rd357;
	ld.local.u64 	%rd359, [%rd358];
	and.b32  	%r404, %r469, 63;
	shr.u64 	%rd360, %rd359, %r404;
	and.b64  	%rd361, %rd360, 1;
	setp.eq.b64 	%p150, %rd361, 1;
	not.pred 	%p151, %p150;
	@%p151 bra 	$L__BB0_107;
	setp.lt.s32 	%p152, %r468, 1;
	@%p152 bra 	$L__BB0_197;
	mov.b32 	%r449, 0;
	bra.uni 	$L__BB0_106;
$L__BB0_105:
	add.s32 	%r449, %r449, 1;
	setp.eq.s32 	%p154, %r449, %r468;
	@%p154 bra 	$L__BB0_197;
$L__BB0_106:
	mul.wide.u32 	%rd362, %r449, 4;
	add.s64 	%rd363, %rd9, %rd362;
	ld.local.u32 	%r406, [%rd363+168];
	setp.ne.s32 	%p153, %r406, %r469;
	@%p153 bra 	$L__BB0_105;
$L__BB0_107:
	add.s32 	%r469, %r469, 1;
	setp.eq.s32 	%p155, %r469, 1296;
	@%p155 bra 	$L__BB0_193;
	bra.uni 	$L__BB0_102;
$L__BB0_108:
	add.s32 	%r464, %r464, 1;
	setp.ne.s32 	%p73, %r464, %r468;
	@%p73 bra 	$L__BB0_99;
$L__BB0_109:
	@%p60 bra 	$L__BB0_124;
	mov.b32 	%r451, 0;
$L__BB0_111:
	setp.lt.u32 	%p75, %r3, 8;
	mad.lo.s32 	%r340, %r450, 14, %r451;
	mul.lo.s32 	%r104, %r340, 21;
	mov.b32 	%r458, 0;
	mov.u32 	%r463, %r458;
	@%p75 bra 	$L__BB0_114;
	mov.b32 	%r452, 0;
	mov.u32 	%r463, %r452;
$L__BB0_113:
	.pragma "nounroll";
	mul.wide.u32 	%rd251, %r452, 8;
	add.s64 	%rd252, %rd9, %rd251;
	ld.local.u64 	%rd253, [%rd252];
	add.s32 	%r342, %r452, %r104;
	mul.wide.u32 	%rd254, %r342, 8;
	add.s64 	%rd255, %rd1, %rd254;
	ld.global.u64 	%rd256, [%rd255];
	and.b64  	%rd257, %rd256, %rd253;
	popc.b64 	%r343, %rd257;
	add.s32 	%r344, %r463, %r343;
	ld.local.u64 	%rd258, [%rd252+8];
	ld.global.u64 	%rd259, [%rd255+8];
	and.b64  	%rd260, %rd259, %rd258;
	popc.b64 	%r345, %rd260;
	add.s32 	%r346, %r344, %r345;
	ld.local.u64 	%rd261, [%rd252+16];
	ld.global.u64 	%rd262, [%rd255+16];
	and.b64  	%rd263, %rd262, %rd261;
	popc.b64 	%r347, %rd263;
	add.s32 	%r348, %r346, %r347;
	ld.local.u64 	%rd264, [%rd252+24];
	ld.global.u64 	%rd265, [%rd255+24];
	and.b64  	%rd266, %rd265, %rd264;
	popc.b64 	%r349, %rd266;
	add.s32 	%r350, %r348, %r349;
	ld.local.u64 	%rd267, [%rd252+32];
	ld.global.u64 	%rd268, [%rd255+32];
	and.b64  	%rd269, %rd268, %rd267;
	popc.b64 	%r351, %rd269;
	add.s32 	%r352, %r350, %r351;
	ld.local.u64 	%rd270, [%rd252+40];
	ld.global.u64 	%rd271, [%rd255+40];
	and.b64  	%rd272, %rd271, %rd270;
	popc.b64 	%r353, %rd272;
	add.s32 	%r354, %r352, %r353;
	ld.local.u64 	%rd273, [%rd252+48];
	ld.global.u64 	%rd274, [%rd255+48];
	and.b64  	%rd275, %rd274, %rd273;
	popc.b64 	%r355, %rd275;
	add.s32 	%r356, %r354, %r355;
	ld.local.u64 	%rd276, [%rd252+56];
	ld.global.u64 	%rd277, [%rd255+56];
	and.b64  	%rd278, %rd277, %rd276;
	popc.b64 	%r357, %rd278;
	add.s32 	%r463, %r356, %r357;
	add.s32 	%r452, %r452, 8;
	setp.ne.s32 	%p76, %r452, %r30;
	mov.u32 	%r458, %r30;
	@%p76 bra 	$L__BB0_113;
$L__BB0_114:
	setp.eq.s32 	%p77, %r23, 0;
	@%p77 bra 	$L__BB0_122;
	setp.lt.u32 	%p78, %r24, 3;
	@%p78 bra 	$L__BB0_117;
	cvt.u64.u32 	%rd279, %r458;
	mul.wide.u32 	%rd280, %r458, 8;
	add.s64 	%rd281, %rd9, %rd280;
	ld.local.u64 	%rd282, [%rd281];
	add.s32 	%r359, %r458, %r104;
	mul.wide.u32 	%rd283, %r359, 8;
	add.s64 	%rd284, %rd1, %rd283;
	ld.global.u64 	%rd285, [%rd284];
	and.b64  	%rd286, %rd285, %rd282;
	popc.b64 	%r360, %rd286;
	add.s32 	%r361, %r463, %r360;
	ld.local.u64 	%rd287, [%rd281+8];
	cvt.u64.u32 	%rd288, %r104;
	add.s64 	%rd289, %rd279, %rd288;
	shl.b64 	%rd290, %rd289, 3;
	add.s64 	%rd291, %rd1, %rd290;
	ld.global.u64 	%rd292, [%rd291+8];
	and.b64  	%rd293, %rd292, %rd287;
	popc.b64 	%r362, %rd293;
	add.s32 	%r363, %r361, %r362;
	ld.local.u64 	%rd294, [%rd281+16];
	ld.global.u64 	%rd295, [%rd291+16];
	and.b64  	%rd296, %rd295, %rd294;
	popc.b64 	%r364, %rd296;
	add.s32 	%r365, %r363, %r364;
	ld.local.u64 	%rd297, [%rd281+24];
	ld.global.u64 	%rd298, [%rd291+24];
	and.b64  	%rd299, %rd298, %rd297;
	popc.b64 	%r366, %rd299;
	add.s32 	%r463, %r365, %r366;
	add.s32 	%r458, %r458, 4;
$L__BB0_117:
	setp.eq.s32 	%p79, %r25, 0;
	@%p79 bra 	$L__BB0_122;
	setp.eq.s32 	%p80, %r25, 1;
	@%p80 bra 	$L__BB0_120;
	cvt.u64.u32 	%rd300, %r458;
	mul.wide.u32 	%rd301, %r458, 8;
	add.s64 	%rd302, %rd9, %rd301;
	ld.local.u64 	%rd303, [%rd302];
	add.s32 	%r368, %r458, %r104;
	mul.wide.u32 	%rd304, %r368, 8;
	add.s64 	%rd305, %rd1, %rd304;
	ld.global.u64 	%rd306, [%rd305];
	and.b64  	%rd307, %rd306, %rd303;
	popc.b64 	%r369, %rd307;
	add.s32 	%r370, %r463, %r369;
	ld.local.u64 	%rd308, [%rd302+8];
	cvt.u64.u32 	%rd309, %r104;
	add.s64 	%rd310, %rd300, %rd309;
	shl.b64 	%rd311, %rd310, 3;
	add.s64 	%rd312, %rd1, %rd311;
	ld.global.u64 	%rd313, [%rd312+8];
	and.b64  	%rd314, %rd313, %rd308;
	popc.b64 	%r371, %rd314;
	add.s32 	%r463, %r370, %r371;
	add.s32 	%r458, %r458, 2;
$L__BB0_120:
	and.b32  	%r372, %r3, 1;
	setp.eq.b32 	%p81, %r372, 1;
	not.pred 	%p82, %p81;
	@%p82 bra 	$L__BB0_122;
	mul.wide.u32 	%rd315, %r458, 8;
	add.s64 	%rd316, %rd9, %rd315;
	ld.local.u64 	%rd317, [%rd316];
	add.s32 	%r373, %r458, %r104;
	mul.wide.u32 	%rd318, %r373, 8;
	add.s64 	%rd319, %rd1, %rd318;
	ld.global.u64 	%rd320, [%rd319];
	and.b64  	%rd321, %rd320, %rd317;
	popc.b64 	%r374, %rd321;
	add.s32 	%r463, %r463, %r374;
$L__BB0_122:
	mul.wide.u32 	%rd322, %r451, 4;
	add.s64 	%rd323, %rd4, %rd322;
	st.local.u32 	[%rd323], %r463;
	add.s32 	%r451, %r451, 1;
	setp.ne.s32 	%p83, %r451, 14;
	@%p83 bra 	$L__BB0_111;
	ld.local.v2.u32 	{%r375, %r376}, [%rd4];
	ld.local.v2.u32 	{%r377, %r378}, [%rd4+8];
	ld.local.v2.u32 	{%r379, %r380}, [%rd4+16];
	ld.local.v2.u32 	{%r381, %r382}, [%rd4+24];
	ld.local.v2.u32 	{%r383, %r384}, [%rd4+32];
	ld.local.v2.u32 	{%r385, %r386}, [%rd4+40];
	ld.local.v2.u32 	{%r387, %r388}, [%rd4+48];
	cvt.rn.f32.s32 	%f345, %r375;
	cvt.rn.f32.s32 	%f344, %r376;
	cvt.rn.f32.s32 	%f343, %r377;
	cvt.rn.f32.s32 	%f342, %r378;
	cvt.rn.f32.s32 	%f341, %r379;
	cvt.rn.f32.s32 	%f340, %r380;
	cvt.rn.f32.s32 	%f339, %r381;
	cvt.rn.f32.s32 	%f338, %r382;
	cvt.rn.f32.s32 	%f337, %r383;
	cvt.rn.f32.s32 	%f336, %r384;
	cvt.rn.f32.s32 	%f335, %r385;
	cvt.rn.f32.s32 	%f334, %r386;
	cvt.rn.f32.s32 	%f333, %r387;
	cvt.rn.f32.s32 	%f332, %r388;
	bra.uni 	$L__BB0_125;
$L__BB0_124:
	mov.b32 	%r336, 0;
	st.local.v2.u32 	[%rd4], {%r336, %r336};
	st.local.v2.u32 	[%rd4+8], {%r336, %r336};
	st.local.v2.u32 	[%rd4+16], {%r336, %r336};
	st.local.v2.u32 	[%rd4+24], {%r336, %r336};
	st.local.v2.u32 	[%rd4+32], {%r336, %r336};
	st.local.v2.u32 	[%rd4+40], {%r336, %r336};
	st.local.v2.u32 	[%rd4+48], {%r336, %r336};
	mov.f32 	%f332, 0f00000000;
	mov.f32 	%f333, %f332;
	mov.f32 	%f334, %f332;
	mov.f32 	%f335, %f332;
	mov.f32 	%f336, %f332;
	mov.f32 	%f337, %f332;
	mov.f32 	%f338, %f332;
	mov.f32 	%f339, %f332;
	mov.f32 	%f340, %f332;
	mov.f32 	%f341, %f332;
	mov.f32 	%f342, %f332;
	mov.f32 	%f343, %f332;
	mov.f32 	%f344, %f332;
	mov.f32 	%f345, %f332;
$L__BB0_125:
	mov.f32 	%f167, 0f3F800000;
	div.approx.f32 	%f168, %f167, %f85;
	mul.f32 	%f114, %f168, %f345;
	mul.f32 	%f115, %f168, %f344;
	mul.f32 	%f116, %f168, %f343;
	mul.f32 	%f117, %f168, %f342;
	mul.f32 	%f118, %f168, %f341;
	mul.f32 	%f119, %f168, %f340;
	mul.f32 	%f120, %f168, %f339;
	mul.f32 	%f121, %f168, %f338;
	mul.f32 	%f122, %f168, %f337;
	mul.f32 	%f123, %f168, %f336;
	mul.f32 	%f124, %f168, %f335;
	mul.f32 	%f125, %f168, %f334;
	mul.f32 	%f126, %f168, %f333;
	mul.f32 	%f127, %f168, %f332;
	setp.leu.f32 	%p84, %f114, 0f3089705F;
	mov.f32 	%f347, 0f00000000;
	@%p84 bra 	$L__BB0_127;
	mul.f32 	%f169, %f331, %f114;
	lg2.approx.f32 	%f170, %f114;
	mul.f32 	%f171, %f169, %f170;
	mov.f32 	%f172, 0f00000000;
	sub.f32 	%f347, %f172, %f171;
$L__BB0_127:
	setp.leu.f32 	%p85, %f115, 0f3089705F;
	@%p85 bra 	$L__BB0_129;
	mul.f32 	%f173, %f330, %f115;
	lg2.approx.f32 	%f174, %f115;
	mul.f32 	%f175, %f173, %f174;
	sub.f32 	%f347, %f347, %f175;
$L__BB0_129:
	setp.leu.f32 	%p86, %f116, 0f3089705F;
	@%p86 bra 	$L__BB0_131;
	mul.f32 	%f176, %f329, %f116;
	lg2.approx.f32 	%f177, %f116;
	mul.f32 	%f178, %f176, %f177;
	sub.f32 	%f347, %f347, %f178;
$L__BB0_131:
	setp.leu.f32 	%p87, %f117, 0f3089705F;
	@%p87 bra 	$L__BB0_133;
	mul.f32 	%f179, %f328, %f117;
	lg2.approx.f32 	%f180, %f117;
	mul.f32 	%f181, %f179, %f180;
	sub.f32 	%f347, %f347, %f181;
$L__BB0_133:
	setp.leu.f32 	%p88, %f118, 0f3089705F;
	@%p88 bra 	$L__BB0_135;
	mul.f32 	%f182, %f327, %f118;
	lg2.approx.f32 	%f183, %f118;
	mul.f32 	%f184, %f182, %f183;
	sub.f32 	%f347, %f347, %f184;
$L__BB0_135:
	setp.leu.f32 	%p89, %f119, 0f3089705F;
	@%p89 bra 	$L__BB0_137;
	mul.f32 	%f185, %f326, %f119;
	lg2.approx.f32 	%f186, %f119;
	mul.f32 	%f187, %f185, %f186;
	sub.f32 	%f347, %f347, %f187;
$L__BB0_137:
	setp.leu.f32 	%p90, %f120, 0f3089705F;
	@%p90 bra 	$L__BB0_139;
	mul.f32 	%f188, %f325, %f120;
	lg2.approx.f32 	%f189, %f120;
	mul.f32 	%f190, %f188, %f189;
	sub.f32 	%f347, %f347, %f190;
$L__BB0_139:
	setp.leu.f32 	%p91, %f121, 0f3089705F;
	@%p91 bra 	$L__BB0_141;
	mul.f32 	%f191, %f324, %f121;
	lg2.approx.f32 	%f192, %f121;
	mul.f32 	%f193, %f191, %f192;
	sub.f32 	%f347, %f347, %f193;
$L__BB0_141:
	setp.leu.f32 	%p92, %f122, 0f3089705F;
	@%p92 bra 	$L__BB0_143;
	mul.f32 	%f194, %f323, %f122;
	lg2.approx.f32 	%f195, %f122;
	mul.f32 	%f196, %f194, %f195;
	sub.f32 	%f347, %f347, %f196;
$L__BB0_143:
	setp.leu.f32 	%p93, %f123, 0f3089705F;
	@%p93 bra 	$L__BB0_145;
	mul.f32 	%f197, %f322, %f123;
	lg2.approx.f32 	%f198, %f123;
	mul.f32 	%f199, %f197, %f198;
	sub.f32 	%f347, %f347, %f199;
$L__BB0_145:
	setp.leu.f32 	%p94, %f124, 0f3089705F;
	@%p94 bra 	$L__BB0_147;
	mul.f32 	%f200, %f321, %f124;
	lg2.approx.f32 	%f201, %f124;
	mul.f32 	%f202, %f200, %f201;
	sub.f32 	%f347, %f347, %f202;
$L__BB0_147:
	setp.leu.f32 	%p95, %f125, 0f3089705F;
	@%p95 bra 	$L__BB0_149;
	mul.f32 	%f203, %f320, %f125;
	lg2.approx.f32 	%f204, %f125;
	mul.f32 	%f205, %f203, %f204;
	sub.f32 	%f347, %f347, %f205;
$L__BB0_149:
	setp.leu.f32 	%p96, %f126, 0f3089705F;
	@%p96 bra 	$L__BB0_151;
	mul.f32 	%f206, %f319, %f126;
	lg2.approx.f32 	%f207, %f126;
	mul.f32 	%f208, %f206, %f207;
	sub.f32 	%f347, %f347, %f208;
$L__BB0_151:
	setp.leu.f32 	%p97, %f127, 0f3089705F;
	@%p97 bra 	$L__BB0_153;
	mul.f32 	%f209, %f318, %f127;
	lg2.approx.f32 	%f210, %f127;
	mul.f32 	%f211, %f209, %f210;
	sub.f32 	%f347, %f347, %f211;
$L__BB0_153:
	mul.wide.u32 	%rd324, %r450, 4;
	add.s64 	%rd325, %rd3, %rd324;
	st.local.f32 	[%rd325], %f347;
$L__BB0_154:
	add.s32 	%r450, %r450, 1;
	setp.ne.s32 	%p98, %r450, 1296;
	@%p98 bra 	$L__BB0_97;
	mov.f32 	%f360, 0fCCBEBC20;
	mov.b32 	%r465, 0;
$L__BB0_156:
	mul.wide.u32 	%rd328, %r465, 4;
	add.s64 	%rd329, %rd3, %rd328;
	ld.local.v4.f32 	{%f213, %f214, %f215, %f216}, [%rd329];
	setp.gt.f32 	%p99, %f213, %f360;
	selp.f32 	%f217, %f213, %f360, %p99;
	setp.gt.f32 	%p100, %f214, %f217;
	selp.f32 	%f218, %f214, %f217, %p100;
	setp.gt.f32 	%p101, %f215, %f218;
	selp.f32 	%f219, %f215, %f218, %p101;
	setp.gt.f32 	%p102, %f216, %f219;
	selp.f32 	%f220, %f216, %f219, %p102;
	ld.local.v4.f32 	{%f221, %f222, %f223, %f224}, [%rd329+16];
	setp.gt.f32 	%p103, %f221, %f220;
	selp.f32 	%f225, %f221, %f220, %p103;
	setp.gt.f32 	%p104, %f222, %f225;
	selp.f32 	%f226, %f222, %f225, %p104;
	setp.gt.f32 	%p105, %f223, %f226;
	selp.f32 	%f227, %f223, %f226, %p105;
	setp.gt.f32 	%p106, %f224, %f227;
	selp.f32 	%f228, %f224, %f227, %p106;
	ld.local.v4.f32 	{%f229, %f230, %f231, %f232}, [%rd329+32];
	setp.gt.f32 	%p107, %f229, %f228;
	selp.f32 	%f233, %f229, %f228, %p107;
	setp.gt.f32 	%p108, %f230, %f233;
	selp.f32 	%f234, %f230, %f233, %p108;
	setp.gt.f32 	%p109, %f231, %f234;
	selp.f32 	%f235, %f231, %f234, %p109;
	setp.gt.f32 	%p110, %f232, %f235;
	selp.f32 	%f236, %f232, %f235, %p110;
	ld.local.v4.f32 	{%f237, %f238, %f239, %f240}, [%rd329+48];
	setp.gt.f32 	%p111, %f237, %f236;
	selp.f32 	%f241, %f237, %f236, %p111;
	setp.gt.f32 	%p112, %f238, %f241;
	selp.f32 	%f242, %f238, %f241, %p112;
	setp.gt.f32 	%p113, %f239, %f242;
	selp.f32 	%f243, %f239, %f242, %p113;
	setp.gt.f32 	%p114, %f240, %f243;
	selp.f32 	%f360, %f240, %f243, %p114;
	add.s32 	%r465, %r465, 16;
	setp.ne.s32 	%p115, %r465, 1296;
	@%p115 bra 	$L__BB0_156;
	mov.b32 	%r466, 0;
$L__BB0_158:
	mul.wide.u32 	%rd330, %r466, 4;
	add.s64 	%rd30, %rd3, %rd330;
	ld.local.f32 	%f244, [%rd30];
	sub.f32 	%f245, %f244, %f360;
	abs.f32 	%f246, %f245;
	setp.geu.f32 	%p116, %f246, 0f358637BD;
	shr.u32 	%r392, %r466, 6;
	mul.wide.u32 	%rd331, %r392, 8;
	add.s64 	%rd31, %rd9, %rd331;
	@%p116 bra 	$L__BB0_160;
	ld.local.u64 	%rd332, [%rd31];
	and.b32  	%r393, %r466, 56;
	shr.u64 	%rd333, %rd332, %r393;
	and.b64  	%rd334, %rd333, 1;
	setp.eq.b64 	%p117, %rd334, 1;
	mov.u32 	%r469, %r466;
	@%p117 bra 	$L__BB0_197;
$L__BB0_160:
	ld.local.f32 	%f247, [%rd30+4];
	sub.f32 	%f248, %f247, %f360;
	abs.f32 	%f249, %f248;
	setp.geu.f32 	%p118, %f249, 0f358637BD;
	@%p118 bra 	$L__BB0_162;
	add.s32 	%r469, %r466, 1;
	ld.local.u64 	%rd335, [%rd31];
	and.b32  	%r394, %r469, 57;
	shr.u64 	%rd336, %rd335, %r394;
	and.b64  	%rd337, %rd336, 1;
	setp.eq.b64 	%p119, %rd337, 1;
	@%p119 bra 	$L__BB0_197;
$L__BB0_162:
	ld.local.f32 	%f250, [%rd30+8];
	sub.f32 	%f251, %f250, %f360;
	abs.f32 	%f252, %f251;
	setp.geu.f32 	%p120, %f252, 0f358637BD;
	@%p120 bra 	$L__BB0_164;
	add.s32 	%r469, %r466, 2;
	ld.local.u64 	%rd338, [%rd31];
	and.b32  	%r395, %r469, 58;
	shr.u64 	%rd339, %rd338, %r395;
	and.b64  	%rd340, %rd339, 1;
	setp.eq.b64 	%p121, %rd340, 1;
	@%p121 bra 	$L__BB0_197;
$L__BB0_164:
	ld.local.f32 	%f253, [%rd30+12];
	sub.f32 	%f254, %f253, %f360;
	abs.f32 	%f255, %f254;
	setp.geu.f32 	%p122, %f255, 0f358637BD;
	@%p122 bra 	$L__BB0_166;
	add.s32 	%r469, %r466, 3;
	ld.local.u64 	%rd341, [%rd31];
	and.b32  	%r396, %r469, 59;
	shr.u64 	%rd342, %rd341, %r396;
	and.b64  	%rd343, %rd342, 1;
	setp.eq.b64 	%p123, %rd343, 1;
	@%p123 bra 	$L__BB0_197;
$L__BB0_166:
	ld.local.f32 	%f256, [%rd30+16];
	sub.f32 	%f257, %f256, %f360;
	abs.f32 	%f258, %f257;
	setp.geu.f32 	%p124, %f258, 0f358637BD;
	@%p124 bra 	$L__BB0_168;
	add.s32 	%r469, %r466, 4;
	ld.local.u64 	%rd344, [%rd31];
	and.b32  	%r397, %r469, 60;
	shr.u64 	%rd345, %rd344, %r397;
	and.b64  	%rd346, %rd345, 1;
	setp.eq.b64 	%p125, %rd346, 1;
	@%p125 bra 	$L__BB0_197;
$L__BB0_168:
	ld.local.f32 	%f259, [%rd30+20];
	sub.f32 	%f260, %f259, %f360;
	abs.f32 	%f261, %f260;
	setp.geu.f32 	%p126, %f261, 0f358637BD;
	@%p126 bra 	$L__BB0_170;
	add.s32 	%r469, %r466, 5;
	ld.local.u64 	%rd347, [%rd31];
	and.b32  	%r398, %r469, 61;
	shr.u64 	%rd348, %rd347, %r398;
	and.b64  	%rd349, %rd348, 1;
	setp.eq.b64 	%p127, %rd349, 1;
	@%p127 bra 	$L__BB0_197;
$L__BB0_170:
	ld.local.f32 	%f262, [%rd30+24];
	sub.f32 	%f263, %f262, %f360;
	abs.f32 	%f264, %f263;
	setp.geu.f32 	%p128, %f264, 0f358637BD;
	@%p128 bra 	$L__BB0_172;
	add.s32 	%r469, %r466, 6;
	ld.local.u64 	%rd350, [%rd31];
	and.b32  	%r399, %r469, 62;
	shr.u64 	%rd351, %rd350, %r399;
	and.b64  	%rd352, %rd351, 1;
	setp.eq.b64 	%p129, %rd352, 1;
	@%p129 bra 	$L__BB0_197;
$L__BB0_172:
	ld.local.f32 	%f265, [%rd30+28];
	sub.f32 	%f266, %f265, %f360;
	abs.f32 	%f267, %f266;
	setp.geu.f32 	%p130, %f267, 0f358637BD;
	@%p130 bra 	$L__BB0_174;
	add.s32 	%r469, %r466, 7;
	ld.local.u64 	%rd353, [%rd31];
	and.b32  	%r400, %r469, 63;
	shr.u64 	%rd354, %rd353, %r400;
	and.b64  	%rd355, %rd354, 1;
	setp.eq.b64 	%p131, %rd355, 1;
	@%p131 bra 	$L__BB0_197;
$L__BB0_174:
	add.s32 	%r466, %r466, 8;
	setp.ne.s32 	%p132, %r466, 1296;
	@%p132 bra 	$L__BB0_158;
	mov.b32 	%r467, 0;
$L__BB0_176:
	mul.wide.u32 	%rd356, %r467, 4;
	add.s64 	%rd32, %rd3, %rd356;
	ld.local.f32 	%f268, [%rd32];
	sub.f32 	%f269, %f268, %f360;
	abs.f32 	%f270, %f269;
	setp.lt.f32 	%p133, %f270, 0f358637BD;
	mov.u32 	%r469, %r467;
	@%p133 bra 	$L__BB0_197;
	add.s32 	%r469, %r467, 1;
	ld.local.f32 	%f271, [%rd32+4];
	sub.f32 	%f272, %f271, %f360;
	abs.f32 	%f273, %f272;
	setp.lt.f32 	%p134, %f273, 0f358637BD;
	@%p134 bra 	$L__BB0_197;
	add.s32 	%r469, %r467, 2;
	ld.local.f32 	%f274, [%rd32+8];
	sub.f32 	%f275, %f274, %f360;
	abs.f32 	%f276, %f275;
	setp.lt.f32 	%p135, %f276, 0f358637BD;
	@%p135 bra 	$L__BB0_197;
	add.s32 	%r469, %r467, 3;
	ld.local.f32 	%f277, [%rd32+12];
	sub.f32 	%f278, %f277, %f360;
	abs.f32 	%f279, %f278;
	setp.lt.f32 	%p136, %f279, 0f358637BD;
	@%p136 bra 	$L__BB0_197;
	add.s32 	%r469, %r467, 4;
	ld.local.f32 	%f280, [%rd32+16];
	sub.f32 	%f281, %f280, %f360;
	abs.f32 	%f282, %f281;
	setp.lt.f32 	%p137, %f282, 0f358637BD;
	@%p137 bra 	$L__BB0_197;
	add.s32 	%r469, %r467, 5;
	ld.local.f32 	%f283, [%rd32+20];
	sub.f32 	%f284, %f283, %f360;
	abs.f32 	%f285, %f284;
	setp.lt.f32 	%p138, %f285, 0f358637BD;
	@%p138 bra 	$L__BB0_197;
	add.s32 	%r469, %r467, 6;
	ld.local.f32 	%f286, [%rd32+24];
	sub.f32 	%f287, %f286, %f360;
	abs.f32 	%f288, %f287;
	setp.lt.f32 	%p139, %f288, 0f358637BD;
	@%p139 bra 	$L__BB0_197;
	add.s32 	%r469, %r467, 7;
	ld.local.f32 	%f289, [%rd32+28];
	sub.f32 	%f290, %f289, %f360;
	abs.f32 	%f291, %f290;
	setp.lt.f32 	%p140, %f291, 0f358637BD;
	@%p140 bra 	$L__BB0_197;
	add.s32 	%r469, %r467, 8;
	ld.local.f32 	%f292, [%rd32+32];
	sub.f32 	%f293, %f292, %f360;
	abs.f32 	%f294, %f293;
	setp.lt.f32 	%p141, %f294, 0f358637BD;
	@%p141 bra 	$L__BB0_197;
	add.s32 	%r469, %r467, 9;
	ld.local.f32 	%f295, [%rd32+36];
	sub.f32 	%f296, %f295, %f360;
	abs.f32 	%f297, %f296;
	setp.lt.f32 	%p142, %f297, 0f358637BD;
	@%p142 bra 	$L__BB0_197;
	add.s32 	%r469, %r467, 10;
	ld.local.f32 	%f298, [%rd32+40];
	sub.f32 	%f299, %f298, %f360;
	abs.f32 	%f300, %f299;
	setp.lt.f32 	%p143, %f300, 0f358637BD;
	@%p143 bra 	$L__BB0_197;
	add.s32 	%r469, %r467, 11;
	ld.local.f32 	%f301, [%rd32+44];
	sub.f32 	%f302, %f301, %f360;
	abs.f32 	%f303, %f302;
	setp.lt.f32 	%p144, %f303, 0f358637BD;
	@%p144 bra 	$L__BB0_197;
	add.s32 	%r469, %r467, 12;
	ld.local.f32 	%f304, [%rd32+48];
	sub.f32 	%f305, %f304, %f360;
	abs.f32 	%f306, %f305;
	setp.lt.f32 	%p145, %f306, 0f358637BD;
	@%p145 bra 	$L__BB0_197;
	add.s32 	%r469, %r467, 13;
	ld.local.f32 	%f307, [%rd32+52];
	sub.f32 	%f308, %f307, %f360;
	abs.f32 	%f309, %f308;
	setp.lt.f32 	%p146, %f309, 0f358637BD;
	@%p146 bra 	$L__BB0_197;
	add.s32 	%r469, %r467, 14;
	ld.local.f32 	%f310, [%rd32+56];
	sub.f32 	%f311, %f310, %f360;
	abs.f32 	%f312, %f311;
	setp.lt.f32 	%p147, %f312, 0f358637BD;
	@%p147 bra 	$L__BB0_197;
	add.s32 	%r469, %r467, 15;
	ld.local.f32 	%f313, [%rd32+60];
	sub.f32 	%f314, %f313, %f360;
	abs.f32 	%f315, %f314;
	setp.lt.f32 	%p148, %f315, 0f358637BD;
	@%p148 bra 	$L__BB0_197;
	add.s32 	%r467, %r467, 16;
	setp.eq.s32 	%p149, %r467, 1296;
	@%p149 bra 	$L__BB0_193;
	bra.uni 	$L__BB0_176;
$L__BB0_193:
	ld.const.u32 	%r470, [d_PUNISHMENT_SCORE];
	bra.uni 	$L__BB0_195;
$L__BB0_194:
	ld.const.u32 	%r470, [d_PUNISHMENT_SCORE];
$L__BB0_195:
	cvta.to.global.u64 	%rd364, %rd38;
	mul.wide.u32 	%rd365, %r1, 4;
	add.s64 	%rd366, %rd364, %rd365;
	cvt.rn.f32.s32 	%f316, %r470;
	atom.global.add.f32 	%f317, [%rd366], %f316;
$L__BB0_196:
	ret;
$L__BB0_197:
	add.s32 	%r470, %r470, 1;
	bra.uni 	$L__BB0_16;

}
	// .globl	_Z29adaptiveGAOperationsOptimized13PopulationSoAS_P17curandStateXORWOWfbb
.visible .entry _Z29adaptiveGAOperationsOptimized13PopulationSoAS_P17curandStateXORWOWfbb(
	.param .align 8 .b8 _Z29adaptiveGAOperationsOptimized13PopulationSoAS_P17curandStateXORWOWfbb_param_0[56],
	.param .align 8 .b8 _Z29adaptiveGAOperationsOptimized13PopulationSoAS_P17curandStateXORWOWfbb_param_1[56],
	.param .u64 .ptr .align 1 _Z29adaptiveGAOperationsOptimized13PopulationSoAS_P17curandStateXORWOWfbb_param_2,
	.param .f32 _Z29adaptiveGAOperationsOptimized13PopulationSoAS_P17curandStateXORWOWfbb_param_3,
	.param .u8 _Z29adaptiveGAOperationsOptimized13PopulationSoAS_P17curandStateXORWOWfbb_param_4,
	.param .u8 _Z29adaptiveGAOperationsOptimized13PopulationSoAS_P17curandStateXORWOWfbb_param_5
)
{
	.reg .pred 	%p<47>;
	.reg .b16 	%rs<4>;
	.reg .b32 	%r<671>;
	.reg .b32 	%f<325>;
	.reg .b64 	%rd<87>;
	.reg .b64 	%fd<2>;

	ld.param.u64 	%rd19, [_Z29adaptiveGAOperationsOptimized13PopulationSoAS_P17curandStateXORWOWfbb_param_1+48];
	ld.param.u64 	%rd18, [_Z29adaptiveGAOperationsOptimized13PopulationSoAS_P17curandStateXORWOWfbb_param_1+40];
	ld.param.u64 	%rd17, [_Z29adaptiveGAOperationsOptimized13PopulationSoAS_P17curandStateXORWOWfbb_param_1+32];
	ld.param.u64 	%rd16, [_Z29adaptiveGAOperationsOptimized13PopulationSoAS_P17curandStateXORWOWfbb_param_1+24];
	ld.param.u64 	%rd15, [_Z29adaptiveGAOperationsOptimized13PopulationSoAS_P17curandStateXORWOWfbb_param_1+16];
	ld.param.u64 	%rd14, [_Z29adaptiveGAOperationsOptimized13PopulationSoAS_P17curandStateXORWOWfbb_param_1+8];
	ld.param.u64 	%rd13, [_Z29adaptiveGAOperationsOptimized13PopulationSoAS_P17curandStateXORWOWfbb_param_1];
	ld.param.u64 	%rd21, [_Z29adaptiveGAOperationsOptimized13PopulationSoAS_P17curandStateXORWOWfbb_param_0+32];
	ld.param.u64 	%rd22, [_Z29adaptiveGAOperationsOptimized13PopulationSoAS_P17curandStateXORWOWfbb_param_0+24];
	ld.param.u64 	%rd23, [_Z29adaptiveGAOperationsOptimized13PopulationSoAS_P17curandStateXORWOWfbb_param_0+16];
	ld.param.u64 	%rd24, [_Z29adaptiveGAOperationsOptimized13PopulationSoAS_P17curandStateXORWOWfbb_param_0+8];
	ld.param.u64 	%rd25, [_Z29adaptiveGAOperationsOptimized13PopulationSoAS_P17curandStateXORWOWfbb_param_0];
	ld.param.u64 	%rd20, [_Z29adaptiveGAOperationsOptimized13PopulationSoAS_P17curandStateXORWOWfbb_param_2];
	ld.param.f32 	%f33, [_Z29adaptiveGAOperationsOptimized13PopulationSoAS_P17curandStateXORWOWfbb_param_3];
	ld.param.s8 	%rs1, [_Z29adaptiveGAOperationsOptimized13PopulationSoAS_P17curandStateXORWOWfbb_param_4];
	ld.param.s8 	%rs2, [_Z29adaptiveGAOperationsOptimized13PopulationSoAS_P17curandStateXORWOWfbb_param_5];
	cvta.to.global.u64 	%rd1, %rd25;
	cvta.to.global.u64 	%rd2, %rd24;
	cvta.to.global.u64 	%rd3, %rd23;
	cvta.to.global.u64 	%rd4, %rd22;
	cvta.to.global.u64 	%rd5, %rd21;
	cvta.to.global.u64 	%rd6, %rd13;
	cvta.to.global.u64 	%rd7, %rd14;
	cvta.to.global.u64 	%rd8, %rd15;
	cvta.to.global.u64 	%rd9, %rd16;
	cvta.to.global.u64 	%rd10, %rd17;
	mov.u32 	%r205, %ctaid.x;
	mov.u32 	%r206, %ntid.x;
	mov.u32 	%r207, %tid.x;
	mad.lo.s32 	%r208, %r205, %r206, %r207;
	ld.const.u32 	%r2, [d_POPULATION_SIZE];
	setp.ge.s32 	%p1, %r208, %r2;
	ld.const.u32 	%r209, [d_ELITE_SIZE];
	setp.lt.s32 	%p2, %r208, %r209;
	or.pred  	%p3, %p1, %p2;
	@%p3 bra 	$L__BB1_41;
	cvta.to.global.u64 	%rd26, %rd20;
	mul.wide.s32 	%rd27, %r208, 48;
	add.s64 	%rd11, %rd26, %rd27;
	ld.global.v2.u32 	{%r211, %r212}, [%rd11];
	ld.global.v2.u32 	{%r213, %r535}, [%rd11+8];
	ld.global.v2.u32 	{%r576, %r590}, [%rd11+16];
	ld.global.v2.u32 	{%r560, %r7}, [%rd11+24];
	ld.global.f32 	%f311, [%rd11+32];
	ld.global.f64 	%fd1, [%rd11+40];
	shr.u32 	%r214, %r212, 2;
	xor.b32  	%r215, %r214, %r212;
	shl.b32 	%r216, %r590, 4;
	shl.b32 	%r217, %r215, 1;
	xor.b32  	%r218, %r216, %r217;
	xor.b32  	%r219, %r218, %r590;
	xor.b32  	%r564, %r219, %r215;
	add.s32 	%r220, %r211, %r564;
	add.s32 	%r221, %r220, 362437;
	cvt.rn.f32.u32 	%f34, %r221;
	fma.rn.f32 	%f35, %f34, 0f2F800000, 0f2F000000;
	cvt.rn.f32.s32 	%f2, %r2;
	mul.f32 	%f36, %f35, %f2;
	cvt.rni.s32.f32 	%r9, %f36;
	shr.u32 	%r222, %r213, 2;
	xor.b32  	%r223, %r222, %r213;
	shl.b32 	%r224, %r564, 4;
	shl.b32 	%r225, %r223, 1;
	add.s32 	%r536, %r211, 724874;
	xor.b32  	%r226, %r224, %r225;
	xor.b32  	%r227, %r226, %r564;
	xor.b32  	%r563, %r227, %r223;
	add.s32 	%r228, %r563, %r536;
	cvt.rn.f32.u32 	%f37, %r228;
	fma.rn.f32 	%f38, %f37, 0f2F800000, 0f2F000000;
	mul.f32 	%f39, %f38, %f2;
	cvt.rni.s32.f32 	%r538, %f39;
	setp.ne.s32 	%p4, %r9, %r538;
	@%p4 bra 	$L__BB1_4;
	mov.u32 	%r531, %r535;
$L__BB1_3:
	mov.u32 	%r535, %r576;
	mov.u32 	%r576, %r590;
	mov.u32 	%r590, %r564;
	mov.u32 	%r564, %r563;
	shr.u32 	%r229, %r531, 2;
	xor.b32  	%r230, %r229, %r531;
	shl.b32 	%r231, %r564, 4;
	shl.b32 	%r232, %r230, 1;
	add.s32 	%r536, %r536, 362437;
	xor.b32  	%r233, %r231, %r232;
	xor.b32  	%r234, %r233, %r564;
	xor.b32  	%r563, %r234, %r230;
	add.s32 	%r235, %r563, %r536;
	cvt.rn.f32.u32 	%f40, %r235;
	fma.rn.f32 	%f41, %f40, 0f2F800000, 0f2F000000;
	mul.f32 	%f42, %f41, %f2;
	cvt.rni.s32.f32 	%r538, %f42;
	setp.eq.s32 	%p5, %r9, %r538;
	mov.u32 	%r531, %r535;
	@%p5 bra 	$L__BB1_3;
$L__BB1_4:
	shr.u32 	%r236, %r535, 2;
	xor.b32  	%r237, %r236, %r535;
	shl.b32 	%r238, %r563, 4;
	shl.b32 	%r239, %r237, 1;
	xor.b32  	%r240, %r239, %r238;
	xor.b32  	%r241, %r240, %r237;
	xor.b32  	%r562, %r241, %r563;
	add.s32 	%r546, %r536, 362437;
	add.s32 	%r242, %r562, %r546;
	cvt.rn.f32.u32 	%f43, %r242;
	fma.rn.f32 	%f3, %f43, 0f2F800000, 0f2F000000;
	ld.const.u32 	%r31, [d_NUM_MULTIPLIERS];
	setp.lt.s32 	%p6, %r31, 1;
	@%p6 bra 	$L__BB1_10;
	mul.lo.s32 	%r32, %r31, %r208;
	mul.lo.s32 	%r33, %r31, %r9;
	mov.f32 	%f44, 0f3F800000;
	sub.f32 	%f4, %f44, %f3;
	mul.lo.s32 	%r34, %r31, %r538;
	setp.eq.s32 	%p7, %r31, 1;
	mov.b32 	%r543, 0;
	@%p7 bra 	$L__BB1_8;
	and.b32  	%r244, %r31, 2147483646;
	neg.s32 	%r542, %r244;
	mov.u32 	%r539, %r33;
	mov.u32 	%r540, %r34;
	mov.u32 	%r541, %r32;
$L__BB1_7:
	and.b32  	%r543, %r31, 2147483646;
	mul.wide.s32 	%rd28, %r541, 4;
	add.s64 	%rd29, %rd6, %rd28;
	mul.wide.s32 	%rd30, %r540, 4;
	add.s64 	%rd31, %rd7, %rd28;
	add.s64 	%rd32, %rd8, %rd28;
	add.s64 	%rd33, %rd9, %rd28;
	add.s64 	%rd34, %rd10, %rd28;
	mul.wide.s32 	%rd35, %r539, 4;
	add.s64 	%rd36, %rd1, %rd35;
	ld.global.f32 	%f45, [%rd36];
	add.s64 	%rd37, %rd1, %rd30;
	ld.global.f32 	%f46, [%rd37];
	mul.f32 	%f47, %f4, %f46;
	fma.rn.f32 	%f48, %f3, %f45, %f47;
	st.global.f32 	[%rd29], %f48;
	add.s64 	%rd38, %rd2, %rd35;
	ld.global.f32 	%f49, [%rd38];
	add.s64 	%rd39, %rd2, %rd30;
	ld.global.f32 	%f50, [%rd39];
	mul.f32 	%f51, %f4, %f50;
	fma.rn.f32 	%f52, %f3, %f49, %f51;
	st.global.f32 	[%rd31], %f52;
	add.s64 	%rd40, %rd3, %rd35;
	ld.global.f32 	%f53, [%rd40];
	add.s64 	%rd41, %rd3, %rd30;
	ld.global.f32 	%f54, [%rd41];
	mul.f32 	%f55, %f4, %f54;
	fma.rn.f32 	%f56, %f3, %f53, %f55;
	st.global.f32 	[%rd32], %f56;
	add.s64 	%rd42, %rd4, %rd35;
	ld.global.f32 	%f57, [%rd42];
	add.s64 	%rd43, %rd4, %rd30;
	ld.global.f32 	%f58, [%rd43];
	mul.f32 	%f59, %f4, %f58;
	fma.rn.f32 	%f60, %f3, %f57, %f59;
	st.global.f32 	[%rd33], %f60;
	add.s64 	%rd44, %rd5, %rd35;
	ld.global.f32 	%f61, [%rd44];
	add.s64 	%rd45, %rd5, %rd30;
	ld.global.f32 	%f62, [%rd45];
	mul.f32 	%f63, %f4, %f62;
	fma.rn.f32 	%f64, %f3, %f61, %f63;
	st.global.f32 	[%rd34], %f64;
	ld.global.f32 	%f65, [%rd36+4];
	ld.global.f32 	%f66, [%rd37+4];
	mul.f32 	%f67, %f4, %f66;
	fma.rn.f32 	%f68, %f3, %f65, %f67;
	st.global.f32 	[%rd29+4], %f68;
	ld.global.f32 	%f69, [%rd38+4];
	ld.global.f32 	%f70, [%rd39+4];
	mul.f32 	%f71, %f4, %f70;
	fma.rn.f32 	%f72, %f3, %f69, %f71;
	st.global.f32 	[%rd31+4], %f72;
	ld.global.f32 	%f73, [%rd40+4];
	ld.global.f32 	%f74, [%rd41+4];
	mul.f32 	%f75, %f4, %f74;
	fma.rn.f32 	%f76, %f3, %f73, %f75;
	st.global.f32 	[%rd32+4], %f76;
	ld.global.f32 	%f77, [%rd42+4];
	ld.global.f32 	%f78, [%rd43+4];
	mul.f32 	%f79, %f4, %f78;
	fma.rn.f32 	%f80, %f3, %f77, %f79;
	st.global.f32 	[%rd33+4], %f80;
	ld.global.f32 	%f81, [%rd44+4];
	ld.global.f32 	%f82, [%rd45+4];
	mul.f32 	%f83, %f4, %f82;
	fma.rn.f32 	%f84, %f3, %f81, %f83;
	st.global.f32 	[%rd34+4], %f84;
	add.s32 	%r542, %r542, 2;
	add.s32 	%r541, %r541, 2;
	add.s32 	%r540, %r540, 2;
	add.s32 	%r539, %r539, 2;
	setp.ne.s32 	%p8, %r542, 0;
	@%p8 bra 	$L__BB1_7;
$L__BB1_8:
	and.b32  	%r245, %r31, 1;
	setp.eq.b32 	%p9, %r245, 1;
	not.pred 	%p10, %p9;
	@%p10 bra 	$L__BB1_10;
	add.s32 	%r246, %r32, %r543;
	add.s32 	%r247, %r33, %r543;
	mul.wide.s32 	%rd46, %r247, 4;
	add.s64 	%rd47, %rd1, %rd46;
	ld.global.f32 	%f85, [%rd47];
	add.s32 	%r248, %r34, %r543;
	mul.wide.s32 	%rd48, %r248, 4;
	add.s64 	%rd49, %rd1, %rd48;
	ld.global.f32 	%f86, [%rd49];
	mul.f32 	%f87, %f4, %f86;
	fma.rn.f32 	%f88, %f3, %f85, %f87;
	mul.wide.s32 	%rd50, %r246, 4;
	add.s64 	%rd51, %rd6, %rd50;
	st.global.f32 	[%rd51], %f88;
	add.s64 	%rd52, %rd2, %rd46;
	ld.global.f32 	%f89, [%rd52];
	add.s64 	%rd53, %rd2, %rd48;
	ld.global.f32 	%f90, [%rd53];
	mul.f32 	%f91, %f4, %f90;
	fma.rn.f32 	%f92, %f3, %f89, %f91;
	add.s64 	%rd54, %rd7, %rd50;
	st.global.f32 	[%rd54], %f92;
	add.s64 	%rd55, %rd3, %rd46;
	ld.global.f32 	%f93, [%rd55];
	add.s64 	%rd56, %rd3, %rd48;
	ld.global.f32 	%f94, [%rd56];
	mul.f32 	%f95, %f4, %f94;
	fma.rn.f32 	%f96, %f3, %f93, %f95;
	add.s64 	%rd57, %rd8, %rd50;
	st.global.f32 	[%rd57], %f96;
	add.s64 	%rd58, %rd4, %rd46;
	ld.global.f32 	%f97, [%rd58];
	add.s64 	%rd59, %rd4, %rd48;
	ld.global.f32 	%f98, [%rd59];
	mul.f32 	%f99, %f4, %f98;
	fma.rn.f32 	%f100, %f3, %f97, %f99;
	add.s64 	%rd60, %rd9, %rd50;
	st.global.f32 	[%rd60], %f100;
	add.s64 	%rd61, %rd5, %rd46;
	ld.global.f32 	%f101, [%rd61];
	add.s64 	%rd62, %rd5, %rd48;
	ld.global.f32 	%f102, [%rd62];
	mul.f32 	%f103, %f4, %f102;
	fma.rn.f32 	%f104, %f3, %f101, %f103;
	add.s64 	%rd63, %rd10, %rd50;
	st.global.f32 	[%rd63], %f104;
$L__BB1_10:
	setp.lt.s32 	%p11, %r31, 1;
	setp.eq.s16 	%p12, %rs1, 0;
	mul.f32 	%f105, %f33, 0f40400000;
	selp.f32 	%f5, %f33, %f105, %p12;
	@%p11 bra 	$L__BB1_33;
	mul.lo.s32 	%r544, %r31, %r208;
	neg.s32 	%r545, %r31;
$L__BB1_12:
	mul.wide.s32 	%rd12, %r544, 4;
	shr.u32 	%r249, %r576, 2;
	xor.b32  	%r250, %r249, %r576;
	shl.b32 	%r251, %r562, 4;
	shl.b32 	%r252, %r250, 1;
	xor.b32  	%r253, %r251, %r252;
	xor.b32  	%r254, %r253, %r562;
	xor.b32  	%r576, %r254, %r250;
	add.s32 	%r559, %r546, 362437;
	add.s32 	%r255, %r576, %r559;
	cvt.rn.f32.u32 	%f106, %r255;
	fma.rn.f32 	%f107, %f106, 0f2F800000, 0f2F000000;
	setp.geu.f32 	%p13, %f107, %f5;
	@%p13 bra 	$L__BB1_16;
	setp.eq.s32 	%p14, %r560, 1;
	mov.b32 	%r560, 0;
	mov.f32 	%f310, %f311;
	@%p14 bra 	$L__BB1_15;
	shr.u32 	%r258, %r590, 2;
	xor.b32  	%r259, %r258, %r590;
	shl.b32 	%r260, %r576, 4;
	shl.b32 	%r261, %r259, 1;
	xor.b32  	%r262, %r261, %r260;
	xor.b32  	%r263, %r262, %r259;
	xor.b32  	%r657, %r263, %r576;
	add.s32 	%r264, %r546, %r657;
	add.s32 	%r265, %r264, 724874;
	shr.u32 	%r266, %r564, 2;
	xor.b32  	%r267, %r266, %r564;
	shl.b32 	%r268, %r657, 4;
	shl.b32 	%r269, %r267, 1;
	xor.b32  	%r270, %r269, %r268;
	xor.b32  	%r271, %r270, %r267;
	xor.b32  	%r656, %r271, %r657;
	add.s32 	%r559, %r546, 1087311;
	add.s32 	%r272, %r656, %r559;
	cvt.rn.f32.u32 	%f108, %r265;
	fma.rn.f32 	%f109, %f108, 0f2F800000, 0f2F000000;
	cvt.rn.f32.u32 	%f110, %r272;
	fma.rn.f32 	%f111, %f110, 0f30C90FDB, 0f30490FDB;
	setp.lt.f32 	%p15, %f109, 0f00800000;
	mul.f32 	%f112, %f109, 0f4B000000;
	selp.f32 	%f113, %f112, %f109, %p15;
	selp.f32 	%f114, 0fC1B80000, 0f00000000, %p15;
	mov.b32 	%r273, %f113;
	add.s32 	%r274, %r273, -1059760811;
	and.b32  	%r275, %r274, -8388608;
	sub.s32 	%r276, %r273, %r275;
	mov.b32 	%f115, %r276;
	cvt.rn.f32.s32 	%f116, %r275;
	fma.rn.f32 	%f117, %f116, 0f34000000, %f114;
	add.f32 	%f118, %f115, 0fBF800000;
	fma.rn.f32 	%f119, %f118, 0fBE055027, 0f3E1039F6;
	fma.rn.f32 	%f120, %f119, %f118, 0fBDF8CDCC;
	fma.rn.f32 	%f121, %f120, %f118, 0f3E0F2955;
	fma.rn.f32 	%f122, %f121, %f118, 0fBE2AD8B9;
	fma.rn.f32 	%f123, %f122, %f118, 0f3E4CED0B;
	fma.rn.f32 	%f124, %f123, %f118, 0fBE7FFF22;
	fma.rn.f32 	%f125, %f124, %f118, 0f3EAAAA78;
	fma.rn.f32 	%f126, %f125, %f118, 0fBF000000;
	mul.f32 	%f127, %f118, %f126;
	fma.rn.f32 	%f128, %f127, %f118, %f118;
	fma.rn.f32 	%f129, %f117, 0f3F317218, %f128;
	setp.gt.u32 	%p16, %r273, 2139095039;
	fma.rn.f32 	%f130, %f113, 0f7F800000, 0f7F800000;
	selp.f32 	%f131, %f130, %f129, %p16;
	setp.eq.f32 	%p17, %f113, 0f00000000;
	mul.f32 	%f132, %f131, 0fC0000000;
	selp.f32 	%f133, 0f7F800000, %f132, %p17;
	sqrt.rn.f32 	%f134, %f133;
	sin.approx.f32 	%f135, %f111;
	cos.approx.f32 	%f136, %f111;
	mul.f32 	%f310, %f134, %f135;
	mul.f32 	%f311, %f134, %f136;
	mov.b32 	%r560, 1;
	mov.u32 	%r658, %r576;
	mov.u32 	%r564, %r562;
	mov.u32 	%r590, %r563;
	mov.u32 	%r576, %r656;
	mov.u32 	%r562, %r657;
	mov.u32 	%r563, %r658;
$L__BB1_15:
	add.s64 	%rd64, %rd6, %rd12;
	ld.global.f32 	%f137, [%rd64];
	fma.rn.f32 	%f138, %f310, 0f3DCCCCCD, %f137;
	max.f32 	%f139, %f138, 0f3A83126F;
	st.global.f32 	[%rd64], %f139;
$L__BB1_16:
	shr.u32 	%r277, %r590, 2;
	xor.b32  	%r278, %r277, %r590;
	shl.b32 	%r279, %r576, 4;
	shl.b32 	%r280, %r278, 1;
	xor.b32  	%r281, %r279, %r280;
	xor.b32  	%r282, %r281, %r576;
	xor.b32  	%r590, %r282, %r278;
	add.s32 	%r573, %r559, 362437;
	add.s32 	%r283, %r590, %r573;
	cvt.rn.f32.u32 	%f140, %r283;
	fma.rn.f32 	%f141, %f140, 0f2F800000, 0f2F000000;
	setp.geu.f32 	%p18, %f141, %f5;
	@%p18 bra 	$L__BB1_20;
	setp.eq.s32 	%p19, %r560, 1;
	mov.b32 	%r560, 0;
	mov.f32 	%f313, %f311;
	@%p19 bra 	$L__BB1_19;
	shr.u32 	%r286, %r564, 2;
	xor.b32  	%r287, %r286, %r564;
	shl.b32 	%r288, %r590, 4;
	shl.b32 	%r289, %r287, 1;
	xor.b32  	%r290, %r289, %r288;
	xor.b32  	%r291, %r290, %r287;
	xor.b32  	%r660, %r291, %r590;
	add.s32 	%r292, %r559, %r660;
	add.s32 	%r293, %r292, 724874;
	shr.u32 	%r294, %r563, 2;
	xor.b32  	%r295, %r294, %r563;
	shl.b32 	%r296, %r660, 4;
	shl.b32 	%r297, %r295, 1;
	xor.b32  	%r298, %r297, %r296;
	xor.b32  	%r299, %r298, %r295;
	xor.b32  	%r659, %r299, %r660;
	add.s32 	%r573, %r559, 1087311;
	add.s32 	%r300, %r659, %r573;
	cvt.rn.f32.u32 	%f142, %r293;
	fma.rn.f32 	%f143, %f142, 0f2F800000, 0f2F000000;
	cvt.rn.f32.u32 	%f144, %r300;
	fma.rn.f32 	%f145, %f144, 0f30C90FDB, 0f30490FDB;
	setp.lt.f32 	%p20, %f143, 0f00800000;
	mul.f32 	%f146, %f143, 0f4B000000;
	selp.f32 	%f147, %f146, %f143, %p20;
	selp.f32 	%f148, 0fC1B80000, 0f00000000, %p20;
	mov.b32 	%r301, %f147;
	add.s32 	%r302, %r301, -1059760811;
	and.b32  	%r303, %r302, -8388608;
	sub.s32 	%r304, %r301, %r303;
	mov.b32 	%f149, %r304;
	cvt.rn.f32.s32 	%f150, %r303;
	fma.rn.f32 	%f151, %f150, 0f34000000, %f148;
	add.f32 	%f152, %f149, 0fBF800000;
	fma.rn.f32 	%f153, %f152, 0fBE055027, 0f3E1039F6;
	fma.rn.f32 	%f154, %f153, %f152, 0fBDF8CDCC;
	fma.rn.f32 	%f155, %f154, %f152, 0f3E0F2955;
	fma.rn.f32 	%f156, %f155, %f152, 0fBE2AD8B9;
	fma.rn.f32 	%f157, %f156, %f152, 0f3E4CED0B;
	fma.rn.f32 	%f158, %f157, %f152, 0fBE7FFF22;
	fma.rn.f32 	%f159, %f158, %f152, 0f3EAAAA78;
	fma.rn.f32 	%f160, %f159, %f152, 0fBF000000;
	mul.f32 	%f161, %f152, %f160;
	fma.rn.f32 	%f162, %f161, %f152, %f152;
	fma.rn.f32 	%f163, %f151, 0f3F317218, %f162;
	setp.gt.u32 	%p21, %r301, 2139095039;
	fma.rn.f32 	%f164, %f147, 0f7F800000, 0f7F800000;
	selp.f32 	%f165, %f164, %f163, %p21;
	setp.eq.f32 	%p22, %f147, 0f00000000;
	mul.f32 	%f166, %f165, 0fC0000000;
	selp.f32 	%f167, 0f7F800000, %f166, %p22;
	sqrt.rn.f32 	%f168, %f167;
	sin.approx.f32 	%f169, %f145;
	cos.approx.f32 	%f170, %f145;
	mul.f32 	%f313, %f168, %f169;
	mul.f32 	%f311, %f168, %f170;
	mov.b32 	%r560, 1;
	mov.u32 	%r661, %r590;
	mov.u32 	%r563, %r576;
	mov.u32 	%r564, %r562;
	mov.u32 	%r590, %r659;
	mov.u32 	%r576, %r660;
	mov.u32 	%r562, %r661;
$L__BB1_19:
	add.s64 	%rd65, %rd7, %rd12;
	ld.global.f32 	%f171, [%rd65];
	fma.rn.f32 	%f172, %f313, 0f3DCCCCCD, %f171;
	max.f32 	%f173, %f172, 0f3A83126F;
	st.global.f32 	[%rd65], %f173;
$L__BB1_20:
	shr.u32 	%r305, %r564, 2;
	xor.b32  	%r306, %r305, %r564;
	shl.b32 	%r307, %r590, 4;
	shl.b32 	%r308, %r306, 1;
	xor.b32  	%r309, %r307, %r308;
	xor.b32  	%r310, %r309, %r590;
	xor.b32  	%r564, %r310, %r306;
	add.s32 	%r587, %r573, 362437;
	add.s32 	%r311, %r564, %r587;
	cvt.rn.f32.u32 	%f174, %r311;
	fma.rn.f32 	%f175, %f174, 0f2F800000, 0f2F000000;
	setp.geu.f32 	%p23, %f175, %f5;
	@%p23 bra 	$L__BB1_24;
	setp.eq.s32 	%p24, %r560, 1;
	mov.b32 	%r560, 0;
	mov.f32 	%f316, %f311;
	@%p24 bra 	$L__BB1_23;
	shr.u32 	%r314, %r563, 2;
	xor.b32  	%r315, %r314, %r563;
	shl.b32 	%r316, %r564, 4;
	shl.b32 	%r317, %r315, 1;
	xor.b32  	%r318, %r317, %r316;
	xor.b32  	%r319, %r318, %r315;
	xor.b32  	%r663, %r319, %r564;
	add.s32 	%r320, %r573, %r663;
	add.s32 	%r321, %r320, 724874;
	shr.u32 	%r322, %r562, 2;
	xor.b32  	%r323, %r322, %r562;
	shl.b32 	%r324, %r663, 4;
	shl.b32 	%r325, %r323, 1;
	xor.b32  	%r326, %r325, %r324;
	xor.b32  	%r327, %r326, %r323;
	xor.b32  	%r662, %r327, %r663;
	add.s32 	%r587, %r573, 1087311;
	add.s32 	%r328, %r662, %r587;
	cvt.rn.f32.u32 	%f176, %r321;
	fma.rn.f32 	%f177, %f176, 0f2F800000, 0f2F000000;
	cvt.rn.f32.u32 	%f178, %r328;
	fma.rn.f32 	%f179, %f178, 0f30C90FDB, 0f30490FDB;
	setp.lt.f32 	%p25, %f177, 0f00800000;
	mul.f32 	%f180, %f177, 0f4B000000;
	selp.f32 	%f181, %f180, %f177, %p25;
	selp.f32 	%f182, 0fC1B80000, 0f00000000, %p25;
	mov.b32 	%r329, %f181;
	add.s32 	%r330, %r329, -1059760811;
	and.b32  	%r331, %r330, -8388608;
	sub.s32 	%r332, %r329, %r331;
	mov.b32 	%f183, %r332;
	cvt.rn.f32.s32 	%f184, %r331;
	fma.rn.f32 	%f185, %f184, 0f34000000, %f182;
	add.f32 	%f186, %f183, 0fBF800000;
	fma.rn.f32 	%f187, %f186, 0fBE055027, 0f3E1039F6;
	fma.rn.f32 	%f188, %f187, %f186, 0fBDF8CDCC;
	fma.rn.f32 	%f189, %f188, %f186, 0f3E0F2955;
	fma.rn.f32 	%f190, %f189, %f186, 0fBE2AD8B9;
	fma.rn.f32 	%f191, %f190, %f186, 0f3E4CED0B;
	fma.rn.f32 	%f192, %f191, %f186, 0fBE7FFF22;
	fma.rn.f32 	%f193, %f192, %f186, 0f3EAAAA78;
	fma.rn.f32 	%f194, %f193, %f186, 0fBF000000;
	mul.f32 	%f195, %f186, %f194;
	fma.rn.f32 	%f196, %f195, %f186, %f186;
	fma.rn.f32 	%f197, %f185, 0f3F317218, %f196;
	setp.gt.u32 	%p26, %r329, 2139095039;
	fma.rn.f32 	%f198, %f181, 0f7F800000, 0f7F800000;
	selp.f32 	%f199, %f198, %f197, %p26;
	setp.eq.f32 	%p27, %f181, 0f00000000;
	mul.f32 	%f200, %f199, 0fC0000000;
	selp.f32 	%f201, 0f7F800000, %f200, %p27;
	sqrt.rn.f32 	%f202, %f201;
	sin.approx.f32 	%f203, %f179;
	cos.approx.f32 	%f204, %f179;
	mul.f32 	%f316, %f202, %f203;
	mul.f32 	%f311, %f202, %f204;
	mov.b32 	%r560, 1;
	mov.u32 	%r664, %r564;
	mov.u32 	%r562, %r590;
	mov.u32 	%r563, %r576;
	mov.u32 	%r564, %r662;
	mov.u32 	%r590, %r663;
	mov.u32 	%r576, %r664;
$L__BB1_23:
	add.s64 	%rd66, %rd8, %rd12;
	ld.global.f32 	%f205, [%rd66];
	fma.rn.f32 	%f206, %f316, 0f3DCCCCCD, %f205;
	max.f32 	%f207, %f206, 0f3A83126F;
	st.global.f32 	[%rd66], %f207;
$L__BB1_24:
	shr.u32 	%r333, %r563, 2;
	xor.b32  	%r334, %r333, %r563;
	shl.b32 	%r335, %r564, 4;
	shl.b32 	%r336, %r334, 1;
	xor.b32  	%r337, %r335, %r336;
	xor.b32  	%r338, %r337, %r564;
	xor.b32  	%r563, %r338, %r334;
	add.s32 	%r601, %r587, 362437;
	add.s32 	%r339, %r563, %r601;
	cvt.rn.f32.u32 	%f208, %r339;
	fma.rn.f32 	%f209, %f208, 0f2F800000, 0f2F000000;
	setp.geu.f32 	%p28, %f209, %f5;
	@%p28 bra 	$L__BB1_28;
	setp.eq.s32 	%p29, %r560, 1;
	mov.b32 	%r560, 0;
	mov.f32 	%f319, %f311;
	@%p29 bra 	$L__BB1_27;
	shr.u32 	%r342, %r562, 2;
	xor.b32  	%r343, %r342, %r562;
	shl.b32 	%r344, %r563, 4;
	shl.b32 	%r345, %r343, 1;
	xor.b32  	%r346, %r345, %r344;
	xor.b32  	%r347, %r346, %r343;
	xor.b32  	%r666, %r347, %r563;
	add.s32 	%r348, %r587, %r666;
	add.s32 	%r349, %r348, 724874;
	shr.u32 	%r350, %r576, 2;
	xor.b32  	%r351, %r350, %r576;
	shl.b32 	%r352, %r666, 4;
	shl.b32 	%r353, %r351, 1;
	xor.b32  	%r354, %r353, %r352;
	xor.b32  	%r355, %r354, %r351;
	xor.b32  	%r665, %r355, %r666;
	add.s32 	%r601, %r587, 1087311;
	add.s32 	%r356, %r665, %r601;
	cvt.rn.f32.u32 	%f210, %r349;
	fma.rn.f32 	%f211, %f210, 0f2F800000, 0f2F000000;
	cvt.rn.f32.u32 	%f212, %r356;
	fma.rn.f32 	%f213, %f212, 0f30C90FDB, 0f30490FDB;
	setp.lt.f32 	%p30, %f211, 0f00800000;
	mul.f32 	%f214, %f211, 0f4B000000;
	selp.f32 	%f215, %f214, %f211, %p30;
	selp.f32 	%f216, 0fC1B80000, 0f00000000, %p30;
	mov.b32 	%r357, %f215;
	add.s32 	%r358, %r357, -1059760811;
	and.b32  	%r359, %r358, -8388608;
	sub.s32 	%r360, %r357, %r359;
	mov.b32 	%f217, %r360;
	cvt.rn.f32.s32 	%f218, %r359;
	fma.rn.f32 	%f219, %f218, 0f34000000, %f216;
	add.f32 	%f220, %f217, 0fBF800000;
	fma.rn.f32 	%f221, %f220, 0fBE055027, 0f3E1039F6;
	fma.rn.f32 	%f222, %f221, %f220, 0fBDF8CDCC;
	fma.rn.f32 	%f223, %f222, %f220, 0f3E0F2955;
	fma.rn.f32 	%f224, %f223, %f220, 0fBE2AD8B9;
	fma.rn.f32 	%f225, %f224, %f220, 0f3E4CED0B;
	fma.rn.f32 	%f226, %f225, %f220, 0fBE7FFF22;
	fma.rn.f32 	%f227, %f226, %f220, 0f3EAAAA78;
	fma.rn.f32 	%f228, %f227, %f220, 0fBF000000;
	mul.f32 	%f229, %f220, %f228;
	fma.rn.f32 	%f230, %f229, %f220, %f220;
	fma.rn.f32 	%f231, %f219, 0f3F317218, %f230;
	setp.gt.u32 	%p31, %r357, 2139095039;
	fma.rn.f32 	%f232, %f215, 0f7F800000, 0f7F800000;
	selp.f32 	%f233, %f232, %f231, %p31;
	setp.eq.f32 	%p32, %f215, 0f00000000;
	mul.f32 	%f234, %f233, 0fC0000000;
	selp.f32 	%f235, 0f7F800000, %f234, %p32;
	sqrt.rn.f32 	%f236, %f235;
	sin.approx.f32 	%f237, %f213;
	cos.approx.f32 	%f238, %f213;
	mul.f32 	%f319, %f236, %f237;
	mul.f32 	%f311, %f236, %f238;
	mov.b32 	%r560, 1;
	mov.u32 	%r667, %r563;
	mov.u32 	%r576, %r564;
	mov.u32 	%r562, %r590;
	mov.u32 	%r563, %r665;
	mov.u32 	%r564, %r666;
	mov.u32 	%r590, %r667;
$L__BB1_27:
	add.s64 	%rd67, %rd9, %rd12;
	ld.global.f32 	%f239, [%rd67];
	fma.rn.f32 	%f240, %f319, 0f3DCCCCCD, %f239;
	max.f32 	%f241, %f240, 0f3A83126F;
	st.global.f32 	[%rd67], %f241;
$L__BB1_28:
	shr.u32 	%r361, %r562, 2;
	xor.b32  	%r362, %r361, %r562;
	shl.b32 	%r363, %r563, 4;
	shl.b32 	%r364, %r362, 1;
	xor.b32  	%r365, %r363, %r364;
	xor.b32  	%r366, %r365, %r563;
	xor.b32  	%r562, %r366, %r362;
	add.s32 	%r546, %r601, 362437;
	add.s32 	%r367, %r562, %r546;
	cvt.rn.f32.u32 	%f242, %r367;
	fma.rn.f32 	%f243, %f242, 0f2F800000, 0f2F000000;
	setp.geu.f32 	%p33, %f243, %f5;
	@%p33 bra 	$L__BB1_32;
	setp.eq.s32 	%p34, %r560, 1;
	mov.b32 	%r560, 0;
	mov.f32 	%f322, %f311;
	@%p34 bra 	$L__BB1_31;
	shr.u32 	%r370, %r576, 2;
	xor.b32  	%r371, %r370, %r576;
	shl.b32 	%r372, %r562, 4;
	shl.b32 	%r373, %r371, 1;
	xor.b32  	%r374, %r373, %r372;
	xor.b32  	%r375, %r374, %r371;
	xor.b32  	%r669, %r375, %r562;
	add.s32 	%r376, %r601, %r669;
	add.s32 	%r377, %r376, 724874;
	shr.u32 	%r378, %r590, 2;
	xor.b32  	%r379, %r378, %r590;
	shl.b32 	%r380, %r669, 4;
	shl.b32 	%r381, %r379, 1;
	xor.b32  	%r382, %r381, %r380;
	xor.b32  	%r383, %r382, %r379;
	xor.b32  	%r668, %r383, %r669;
	add.s32 	%r546, %r601, 1087311;
	add.s32 	%r384, %r668, %r546;
	cvt.rn.f32.u32 	%f244, %r377;
	fma.rn.f32 	%f245, %f244, 0f2F800000, 0f2F000000;
	cvt.rn.f32.u32 	%f246, %r384;
	fma.rn.f32 	%f247, %f246, 0f30C90FDB, 0f30490FDB;
	setp.lt.f32 	%p35, %f245, 0f00800000;
	mul.f32 	%f248, %f245, 0f4B000000;
	selp.f32 	%f249, %f248, %f245, %p35;
	selp.f32 	%f250, 0fC1B80000, 0f00000000, %p35;
	mov.b32 	%r385, %f249;
	add.s32 	%r386, %r385, -1059760811;
	and.b32  	%r387, %r386, -8388608;
	sub.s32 	%r388, %r385, %r387;
	mov.b32 	%f251, %r388;
	cvt.rn.f32.s32 	%f252, %r387;
	fma.rn.f32 	%f253, %f252, 0f34000000, %f250;
	add.f32 	%f254, %f251, 0fBF800000;
	fma.rn.f32 	%f255, %f254, 0fBE055027, 0f3E1039F6;
	fma.rn.f32 	%f256, %f255, %f254, 0fBDF8CDCC;
	fma.rn.f32 	%f257, %f256, %f254, 0f3E0F2955;
	fma.rn.f32 	%f258, %f257, %f254, 0fBE2AD8B9;
	fma.rn.f32 	%f259, %f258, %f254, 0f3E4CED0B;
	fma.rn.f32 	%f260, %f259, %f254, 0fBE7FFF22;
	fma.rn.f32 	%f261, %f260, %f254, 0f3EAAAA78;
	fma.rn.f32 	%f262, %f261, %f254, 0fBF000000;
	mul.f32 	%f263, %f254, %f262;
	fma.rn.f32 	%f264, %f263, %f254, %f254;
	fma.rn.f32 	%f265, %f253, 0f3F317218, %f264;
	setp.gt.u32 	%p36, %r385, 2139095039;
	fma.rn.f32 	%f266, %f249, 0f7F800000, 0f7F800000;
	selp.f32 	%f267, %f266, %f265, %p36;
	setp.eq.f32 	%p37, %f249, 0f00000000;
	mul.f32 	%f268, %f267, 0fC0000000;
	selp.f32 	%f269, 0f7F800000, %f268, %p37;
	sqrt.rn.f32 	%f270, %f269;
	sin.approx.f32 	%f271, %f247;
	cos.approx.f32 	%f272, %f247;
	mul.f32 	%f322, %f270, %f271;
	mul.f32 	%f311, %f270, %f272;
	mov.b32 	%r560, 1;
	mov.u32 	%r670, %r562;
	mov.u32 	%r590, %r563;
	mov.u32 	%r576, %r564;
	mov.u32 	%r562, %r668;
	mov.u32 	%r563, %r669;
	mov.u32 	%r564, %r670;
$L__BB1_31:
	add.s64 	%rd68, %rd10, %rd12;
	ld.global.f32 	%f273, [%rd68];
	fma.rn.f32 	%f274, %f322, 0f3DCCCCCD, %f273;
	max.f32 	%f275, %f274, 0f3A83126F;
	st.global.f32 	[%rd68], %f275;
$L__BB1_32:
	add.s32 	%r545, %r545, 1;
	setp.ne.s32 	%p38, %r545, 0;
	add.s32 	%r544, %r544, 1;
	@%p38 bra 	$L__BB1_12;
$L__BB1_33:
	setp.eq.s16 	%p39, %rs2, 0;
	mov.u32 	%r650, %r562;
	mov.u32 	%r651, %r563;
	mov.u32 	%r652, %r564;
	mov.u32 	%r653, %r590;
	@%p39 bra 	$L__BB1_40;
	setp.lt.s32 	%p40, %r31, 1;
	shr.u32 	%r389, %r576, 2;
	xor.b32  	%r390, %r389, %r576;
	shl.b32 	%r391, %r562, 4;
	shl.b32 	%r392, %r390, 1;
	xor.b32  	%r393, %r391, %r392;
	xor.b32  	%r394, %r393, %r562;
	xor.b32  	%r650, %r394, %r390;
	add.s32 	%r546, %r546, 362437;
	add.s32 	%r395, %r650, %r546;
	cvt.rn.f32.u32 	%f276, %r395;
	fma.rn.f32 	%f277, %f276, 0f2F800000, 0f2F000000;
	setp.geu.f32 	%p41, %f277, 0f3E99999A;
	or.pred  	%p42, %p41, %p40;
	mov.u32 	%r651, %r562;
	mov.u32 	%r652, %r563;
	mov.u32 	%r653, %r564;
	mov.u32 	%r576, %r590;
	@%p42 bra 	$L__BB1_40;
	mul.lo.s32 	%r164, %r31, %r208;
	setp.lt.u32 	%p43, %r31, 2;
	mov.b32 	%r643, 0;
	mov.u32 	%r576, %r590;
	mov.u32 	%r653, %r564;
	mov.u32 	%r652, %r563;
	mov.u32 	%r651, %r562;
	@%p43 bra 	$L__BB1_38;
	and.b32  	%r643, %r31, 2147483646;
	mov.b32 	%r630, 0;
	mov.u32 	%r576, %r590;
	mov.u32 	%r653, %r564;
	mov.u32 	%r652, %r563;
	mov.u32 	%r651, %r562;
$L__BB1_37:
	add.s32 	%r399, %r164, %r630;
	shr.u32 	%r400, %r576, 2;
	xor.b32  	%r401, %r400, %r576;
	shl.b32 	%r402, %r650, 4;
	shl.b32 	%r403, %r401, 1;
	xor.b32  	%r404, %r402, %r403;
	xor.b32  	%r405, %r404, %r650;
	xor.b32  	%r406, %r405, %r401;
	add.s32 	%r407, %r546, %r406;
	add.s32 	%r408, %r407, 362437;
	cvt.rn.f32.u32 	%f278, %r408;
	fma.rn.f32 	%f279, %f278, 0f2F800000, 0f2F000000;
	mul.wide.s32 	%rd69, %r399, 4;
	add.s64 	%rd70, %rd6, %rd69;
	st.global.f32 	[%rd70], %f279;
	shr.u32 	%r409, %r653, 2;
	xor.b32  	%r410, %r409, %r653;
	shl.b32 	%r411, %r406, 4;
	shl.b32 	%r412, %r410, 1;
	xor.b32  	%r413, %r412, %r411;
	xor.b32  	%r414, %r413, %r410;
	xor.b32  	%r415, %r414, %r406;
	add.s32 	%r416, %r546, %r415;
	add.s32 	%r417, %r416, 724874;
	cvt.rn.f32.u32 	%f280, %r417;
	fma.rn.f32 	%f281, %f280, 0f2F800000, 0f2F000000;
	add.s64 	%rd71, %rd7, %rd69;
	st.global.f32 	[%rd71], %f281;
	shr.u32 	%r418, %r652, 2;
	xor.b32  	%r419, %r418, %r652;
	shl.b32 	%r420, %r415, 4;
	shl.b32 	%r421, %r419, 1;
	xor.b32  	%r422, %r421, %r420;
	xor.b32  	%r423, %r422, %r419;
	xor.b32  	%r424, %r423, %r415;
	add.s32 	%r425, %r546, %r424;
	add.s32 	%r426, %r425, 1087311;
	cvt.rn.f32.u32 	%f282, %r426;
	fma.rn.f32 	%f283, %f282, 0f2F800000, 0f2F000000;
	add.s64 	%rd72, %rd8, %rd69;
	st.global.f32 	[%rd72], %f283;
	shr.u32 	%r427, %r651, 2;
	xor.b32  	%r428, %r427, %r651;
	shl.b32 	%r429, %r424, 4;
	shl.b32 	%r430, %r428, 1;
	xor.b32  	%r431, %r430, %r429;
	xor.b32  	%r432, %r431, %r428;
	xor.b32  	%r433, %r432, %r424;
	add.s32 	%r434, %r546, %r433;
	add.s32 	%r435, %r434, 1449748;
	cvt.rn.f32.u32 	%f284, %r435;
	fma.rn.f32 	%f285, %f284, 0f2F800000, 0f2F000000;
	add.s64 	%rd73, %rd9, %rd69;
	st.global.f32 	[%rd73], %f285;
	shr.u32 	%r436, %r650, 2;
	xor.b32  	%r437, %r436, %r650;
	shl.b32 	%r438, %r433, 4;
	shl.b32 	%r439, %r437, 1;
	xor.b32  	%r440, %r439, %r438;
	xor.b32  	%r441, %r440, %r437;
	xor.b32  	%r442, %r441, %r433;
	add.s32 	%r443, %r546, %r442;
	add.s32 	%r444, %r443, 1812185;
	cvt.rn.f32.u32 	%f286, %r444;
	fma.rn.f32 	%f287, %f286, 0f2F800000, 0f2F000000;
	add.s64 	%rd74, %rd10, %rd69;
	st.global.f32 	[%rd74], %f287;
	shr.u32 	%r445, %r406, 2;
	xor.b32  	%r446, %r445, %r406;
	shl.b32 	%r447, %r442, 4;
	shl.b32 	%r448, %r446, 1;
	xor.b32  	%r449, %r447, %r448;
	xor.b32  	%r450, %r449, %r442;
	xor.b32  	%r576, %r450, %r446;
	add.s32 	%r451, %r546, %r576;
	add.s32 	%r452, %r451, 2174622;
	cvt.rn.f32.u32 	%f288, %r452;
	fma.rn.f32 	%f289, %f288, 0f2F800000, 0f2F000000;
	st.global.f32 	[%rd70+4], %f289;
	shr.u32 	%r453, %r415, 2;
	xor.b32  	%r454, %r453, %r415;
	shl.b32 	%r455, %r576, 4;
	shl.b32 	%r456, %r454, 1;
	xor.b32  	%r457, %r456, %r455;
	xor.b32  	%r458, %r457, %r454;
	xor.b32  	%r653, %r458, %r576;
	add.s32 	%r459, %r546, %r653;
	add.s32 	%r460, %r459, 2537059;
	cvt.rn.f32.u32 	%f290, %r460;
	fma.rn.f32 	%f291, %f290, 0f2F800000, 0f2F000000;
	st.global.f32 	[%rd71+4], %f291;
	shr.u32 	%r461, %r424, 2;
	xor.b32  	%r462, %r461, %r424;
	shl.b32 	%r463, %r653, 4;
	shl.b32 	%r464, %r462, 1;
	xor.b32  	%r465, %r464, %r463;
	xor.b32  	%r466, %r465, %r462;
	xor.b32  	%r652, %r466, %r653;
	add.s32 	%r467, %r546, %r652;
	add.s32 	%r468, %r467, 2899496;
	cvt.rn.f32.u32 	%f292, %r468;
	fma.rn.f32 	%f293, %f292, 0f2F800000, 0f2F000000;
	st.global.f32 	[%rd72+4], %f293;
	shr.u32 	%r469, %r433, 2;
	xor.b32  	%r470, %r469, %r433;
	shl.b32 	%r471, %r652, 4;
	shl.b32 	%r472, %r470, 1;
	xor.b32  	%r473, %r472, %r471;
	xor.b32  	%r474, %r473, %r470;
	xor.b32  	%r651, %r474, %r652;
	add.s32 	%r475, %r546, %r651;
	add.s32 	%r476, %r475, 3261933;
	cvt.rn.f32.u32 	%f294, %r476;
	fma.rn.f32 	%f295, %f294, 0f2F800000, 0f2F000000;
	st.global.f32 	[%rd73+4], %f295;
	shr.u32 	%r477, %r442, 2;
	xor.b32  	%r478, %r477, %r442;
	shl.b32 	%r479, %r651, 4;
	shl.b32 	%r480, %r478, 1;
	xor.b32  	%r481, %r480, %r479;
	xor.b32  	%r482, %r481, %r478;
	xor.b32  	%r650, %r482, %r651;
	add.s32 	%r546, %r546, 3624370;
	add.s32 	%r483, %r650, %r546;
	cvt.rn.f32.u32 	%f296, %r483;
	fma.rn.f32 	%f297, %f296, 0f2F800000, 0f2F000000;
	st.global.f32 	[%rd74+4], %f297;
	add.s32 	%r630, %r630, 2;
	setp.ne.s32 	%p44, %r630, %r643;
	@%p44 bra 	$L__BB1_37;
$L__BB1_38:
	and.b32  	%r484, %r31, 1;
	setp.eq.b32 	%p45, %r484, 1;
	not.pred 	%p46, %p45;
	@%p46 bra 	$L__BB1_40;
	add.s32 	%r485, %r164, %r643;
	shr.u32 	%r486, %r576, 2;
	xor.b32  	%r487, %r486, %r576;
	shl.b32 	%r488, %r650, 4;
	shl.b32 	%r489, %r487, 1;
	xor.b32  	%r490, %r488, %r489;
	xor.b32  	%r491, %r490, %r650;
	xor.b32  	%r576, %r491, %r487;
	add.s32 	%r492, %r546, %r576;
	add.s32 	%r493, %r492, 362437;
	cvt.rn.f32.u32 	%f298, %r493;
	fma.rn.f32 	%f299, %f298, 0f2F800000, 0f2F000000;
	mul.wide.s32 	%rd75, %r485, 4;
	add.s64 	%rd76, %rd6, %rd75;
	st.global.f32 	[%rd76], %f299;
	shr.u32 	%r494, %r653, 2;
	xor.b32  	%r495, %r494, %r653;
	shl.b32 	%r496, %r576, 4;
	shl.b32 	%r497, %r495, 1;
	xor.b32  	%r498, %r497, %r496;
	xor.b32  	%r499, %r498, %r495;
	xor.b32  	%r653, %r499, %r576;
	add.s32 	%r500, %r546, %r653;
	add.s32 	%r501, %r500, 724874;
	cvt.rn.f32.u32 	%f300, %r501;
	fma.rn.f32 	%f301, %f300, 0f2F800000, 0f2F000000;
	add.s64 	%rd77, %rd7, %rd75;
	st.global.f32 	[%rd77], %f301;
	shr.u32 	%r502, %r652, 2;
	xor.b32  	%r503, %r502, %r652;
	shl.b32 	%r504, %r653, 4;
	shl.b32 	%r505, %r503, 1;
	xor.b32  	%r506, %r505, %r504;
	xor.b32  	%r507, %r506, %r503;
	xor.b32  	%r652, %r507, %r653;
	add.s32 	%r508, %r546, %r652;
	add.s32 	%r509, %r508, 1087311;
	cvt.rn.f32.u32 	%f302, %r509;
	fma.rn.f32 	%f303, %f302, 0f2F800000, 0f2F000000;
	add.s64 	%rd78, %rd8, %rd75;
	st.global.f32 	[%rd78], %f303;
	shr.u32 	%r510, %r651, 2;
	xor.b32  	%r511, %r510, %r651;
	shl.b32 	%r512, %r652, 4;
	shl.b32 	%r513, %r511, 1;
	xor.b32  	%r514, %r513, %r512;
	xor.b32  	%r515, %r514, %r511;
	xor.b32  	%r651, %r515, %r652;
	add.s32 	%r516, %r546, %r651;
	add.s32 	%r517, %r516, 1449748;
	cvt.rn.f32.u32 	%f304, %r517;
	fma.rn.f32 	%f305, %f304, 0f2F800000, 0f2F000000;
	add.s64 	%rd79, %rd9, %rd75;
	st.global.f32 	[%rd79], %f305;
	shr.u32 	%r518, %r650, 2;
	xor.b32  	%r519, %r518, %r650;
	shl.b32 	%r520, %r651, 4;
	shl.b32 	%r521, %r519, 1;
	xor.b32  	%r522, %r521, %r520;
	xor.b32  	%r523, %r522, %r519;
	xor.b32  	%r650, %r523, %r651;
	add.s32 	%r546, %r546, 1812185;
	add.s32 	%r524, %r650, %r546;
	cvt.rn.f32.u32 	%f306, %r524;
	fma.rn.f32 	%f307, %f306, 0f2F800000, 0f2F000000;
	add.s64 	%rd80, %rd10, %rd75;
	st.global.f32 	[%rd80], %f307;
$L__BB1_40:
	cvt.s64.s32 	%rd81, %r208;
	cvta.to.global.u64 	%rd82, %rd18;
	mul.wide.s32 	%rd83, %r208, 4;
	add.s64 	%rd84, %rd82, %rd83;
	mov.b32 	%r525, 0;
	st.global.u32 	[%rd84], %r525;
	cvta.to.global.u64 	%rd85, %rd19;
	add.s64 	%rd86, %rd85, %rd81;
	mov.b16 	%rs3, 0;
	st.global.u8 	[%rd86], %rs3;
	st.global.v2.u32 	[%rd11], {%r546, %r576};
	st.global.v2.u32 	[%rd11+8], {%r653, %r652};
	st.global.v2.u32 	[%rd11+16], {%r651, %r650};
	st.global.v2.u32 	[%rd11+24], {%r560, %r7};
	st.global.f32 	[%rd11+32], %f311;
	st.global.f64 	[%rd11+40], %fd1;
$L__BB1_41:
	ret;

}
	// .globl	_Z23initPopulationOptimized13PopulationSoAP17curandStateXORWOW
.visible .entry _Z23initPopulationOptimized13PopulationSoAP17curandStateXORWOW(
	.param .align 8 .b8 _Z23initPopulationOptimized13PopulationSoAP17curandStateXORWOW_param_0[56],
	.param .u64 .ptr .align 1 _Z23initPopulationOptimized13PopulationSoAP17curandStateXORWOW_param_1
)
{
	.reg .pred 	%p<7>;
	.reg .b16 	%rs<2>;
	.reg .b32 	%r<212>;
	.reg .b32 	%f<32>;
	.reg .b64 	%rd<35>;
	.reg .b64 	%fd<2>;

	ld.param.u64 	%rd13, [_Z23initPopulationOptimized13PopulationSoAP17curandStateXORWOW_param_0+48];
	ld.param.u64 	%rd12, [_Z23initPopulationOptimized13PopulationSoAP17curandStateXORWOW_param_0+40];
	ld.param.u64 	%rd11, [_Z23initPopulationOptimized13PopulationSoAP17curandStateXORWOW_param_0+32];
	ld.param.u64 	%rd10, [_Z23initPopulationOptimized13PopulationSoAP17curandStateXORWOW_param_0+24];
	ld.param.u64 	%rd9, [_Z23initPopulationOptimized13PopulationSoAP17curandStateXORWOW_param_0+16];
	ld.param.u64 	%rd8, [_Z23initPopulationOptimized13PopulationSoAP17curandStateXORWOW_param_0+8];
	ld.param.u64 	%rd7, [_Z23initPopulationOptimized13PopulationSoAP17curandStateXORWOW_param_0];
	ld.param.u64 	%rd14, [_Z23initPopulationOptimized13PopulationSoAP17curandStateXORWOW_param_1];
	cvta.to.global.u64 	%rd1, %rd7;
	cvta.to.global.u64 	%rd2, %rd8;
	cvta.to.global.u64 	%rd3, %rd9;
	cvta.to.global.u64 	%rd4, %rd10;
	cvta.to.global.u64 	%rd5, %rd11;
	mov.u32 	%r52, %ctaid.x;
	mov.u32 	%r53, %ntid.x;
	mov.u32 	%r54, %tid.x;
	mad.lo.s32 	%r1, %r52, %r53, %r54;
	ld.const.u32 	%r55, [d_POPULATION_SIZE];
	setp.ge.s32 	%p1, %r1, %r55;
	@%p1 bra 	$L__BB2_8;
	cvta.to.global.u64 	%rd15, %rd14;
	mul.wide.s32 	%rd16, %r1, 48;
	add.s64 	%rd6, %rd15, %rd16;
	ld.global.v2.u32 	{%r198, %r193}, [%rd6];
	ld.global.v2.u32 	{%r194, %r195}, [%rd6+8];
	ld.global.v2.u32 	{%r196, %r197}, [%rd6+16];
	ld.global.v2.u32 	{%r8, %r9}, [%rd6+24];
	ld.global.f32 	%f1, [%rd6+32];
	ld.global.f64 	%fd1, [%rd6+40];
	ld.const.u32 	%r10, [d_NUM_MULTIPLIERS];
	setp.lt.s32 	%p2, %r10, 1;
	@%p2 bra 	$L__BB2_7;
	mul.lo.s32 	%r11, %r10, %r1;
	setp.eq.s32 	%p3, %r10, 1;
	mov.b32 	%r199, 0;
	@%p3 bra 	$L__BB2_5;
	mov.b32 	%r186, 0;
	and.b32  	%r199, %r10, 2147483646;
$L__BB2_4:
	add.s32 	%r59, %r11, %r186;
	shr.u32 	%r60, %r193, 2;
	xor.b32  	%r61, %r60, %r193;
	shl.b32 	%r62, %r197, 4;
	shl.b32 	%r63, %r61, 1;
	xor.b32  	%r64, %r62, %r63;
	xor.b32  	%r65, %r64, %r197;
	xor.b32  	%r66, %r65, %r61;
	add.s32 	%r67, %r198, %r66;
	add.s32 	%r68, %r67, 362437;
	cvt.rn.f32.u32 	%f2, %r68;
	fma.rn.f32 	%f3, %f2, 0f2F800000, 0f2F000000;
	mul.wide.s32 	%rd17, %r59, 4;
	add.s64 	%rd18, %rd1, %rd17;
	st.global.f32 	[%rd18], %f3;
	shr.u32 	%r69, %r194, 2;
	xor.b32  	%r70, %r69, %r194;
	shl.b32 	%r71, %r66, 4;
	shl.b32 	%r72, %r70, 1;
	xor.b32  	%r73, %r72, %r71;
	xor.b32  	%r74, %r73, %r70;
	xor.b32  	%r75, %r74, %r66;
	add.s32 	%r76, %r198, %r75;
	add.s32 	%r77, %r76, 724874;
	cvt.rn.f32.u32 	%f4, %r77;
	fma.rn.f32 	%f5, %f4, 0f2F800000, 0f2F000000;
	add.s64 	%rd19, %rd2, %rd17;
	st.global.f32 	[%rd19], %f5;
	shr.u32 	%r78, %r195, 2;
	xor.b32  	%r79, %r78, %r195;
	shl.b32 	%r80, %r75, 4;
	shl.b32 	%r81, %r79, 1;
	xor.b32  	%r82, %r81, %r80;
	xor.b32  	%r83, %r82, %r79;
	xor.b32  	%r84, %r83, %r75;
	add.s32 	%r85, %r198, %r84;
	add.s32 	%r86, %r85, 1087311;
	cvt.rn.f32.u32 	%f6, %r86;
	fma.rn.f32 	%f7, %f6, 0f2F800000, 0f2F000000;
	add.s64 	%rd20, %rd3, %rd17;
	st.global.f32 	[%rd20], %f7;
	shr.u32 	%r87, %r196, 2;
	xor.b32  	%r88, %r87, %r196;
	shl.b32 	%r89, %r84, 4;
	shl.b32 	%r90, %r88, 1;
	xor.b32  	%r91, %r90, %r89;
	xor.b32  	%r92, %r91, %r88;
	xor.b32  	%r93, %r92, %r84;
	add.s32 	%r94, %r198, %r93;
	add.s32 	%r95, %r94, 1449748;
	cvt.rn.f32.u32 	%f8, %r95;
	fma.rn.f32 	%f9, %f8, 0f2F800000, 0f2F000000;
	add.s64 	%rd21, %rd4, %rd17;
	st.global.f32 	[%rd21], %f9;
	shr.u32 	%r96, %r197, 2;
	xor.b32  	%r97, %r96, %r197;
	shl.b32 	%r98, %r93, 4;
	shl.b32 	%r99, %r97, 1;
	xor.b32  	%r100, %r99, %r98;
	xor.b32  	%r101, %r100, %r97;
	xor.b32  	%r102, %r101, %r93;
	add.s32 	%r103, %r198, %r102;
	add.s32 	%r104, %r103, 1812185;
	cvt.rn.f32.u32 	%f10, %r104;
	fma.rn.f32 	%f11, %f10, 0f2F800000, 0f2F000000;
	add.s64 	%rd22, %rd5, %rd17;
	st.global.f32 	[%rd22], %f11;
	shr.u32 	%r105, %r66, 2;
	xor.b32  	%r106, %r105, %r66;
	shl.b32 	%r107, %r102, 4;
	shl.b32 	%r108, %r106, 1;
	xor.b32  	%r109, %r107, %r108;
	xor.b32  	%r110, %r109, %r102;
	xor.b32  	%r193, %r110, %r106;
	add.s32 	%r111, %r198, %r193;
	add.s32 	%r112, %r111, 2174622;
	cvt.rn.f32.u32 	%f12, %r112;
	fma.rn.f32 	%f13, %f12, 0f2F800000, 0f2F000000;
	st.global.f32 	[%rd18+4], %f13;
	shr.u32 	%r113, %r75, 2;
	xor.b32  	%r114, %r113, %r75;
	shl.b32 	%r115, %r193, 4;
	shl.b32 	%r116, %r114, 1;
	xor.b32  	%r117, %r116, %r115;
	xor.b32  	%r118, %r117, %r114;
	xor.b32  	%r194, %r118, %r193;
	add.s32 	%r119, %r198, %r194;
	add.s32 	%r120, %r119, 2537059;
	cvt.rn.f32.u32 	%f14, %r120;
	fma.rn.f32 	%f15, %f14, 0f2F800000, 0f2F000000;
	st.global.f32 	[%rd19+4], %f15;
	shr.u32 	%r121, %r84, 2;
	xor.b32  	%r122, %r121, %r84;
	shl.b32 	%r123, %r194, 4;
	shl.b32 	%r124, %r122, 1;
	xor.b32  	%r125, %r124, %r123;
	xor.b32  	%r126, %r125, %r122;
	xor.b32  	%r195, %r126, %r194;
	add.s32 	%r127, %r198, %r195;
	add.s32 	%r128, %r127, 2899496;
	cvt.rn.f32.u32 	%f16, %r128;
	fma.rn.f32 	%f17, %f16, 0f2F800000, 0f2F000000;
	st.global.f32 	[%rd20+4], %f17;
	shr.u32 	%r129, %r93, 2;
	xor.b32  	%r130, %r129, %r93;
	shl.b32 	%r131, %r195, 4;
	shl.b32 	%r132, %r130, 1;
	xor.b32  	%r133, %r132, %r131;
	xor.b32  	%r134, %r133, %r130;
	xor.b32  	%r196, %r134, %r195;
	add.s32 	%r135, %r198, %r196;
	add.s32 	%r136, %r135, 3261933;
	cvt.rn.f32.u32 	%f18, %r136;
	fma.rn.f32 	%f19, %f18, 0f2F800000, 0f2F000000;
	st.global.f32 	[%rd21+4], %f19;
	shr.u32 	%r137, %r102, 2;
	xor.b32  	%r138, %r137, %r102;
	shl.b32 	%r139, %r196, 4;
	shl.b32 	%r140, %r138, 1;
	xor.b32  	%r141, %r140, %r139;
	xor.b32  	%r142, %r141, %r138;
	xor.b32  	%r197, %r142, %r196;
	add.s32 	%r198, %r198, 3624370;
	add.s32 	%r143, %r197, %r198;
	cvt.rn.f32.u32 	%f20, %r143;
	fma.rn.f32 	%f21, %f20, 0f2F800000, 0f2F000000;
	st.global.f32 	[%rd22+4], %f21;
	add.s32 	%r186, %r186, 2;
	setp.ne.s32 	%p4, %r186, %r199;
	@%p4 bra 	$L__BB2_4;
$L__BB2_5:
	and.b32  	%r144, %r10, 1;
	setp.eq.b32 	%p5, %r144, 1;
	not.pred 	%p6, %p5;
	@%p6 bra 	$L__BB2_7;
	add.s32 	%r145, %r11, %r199;
	shr.u32 	%r146, %r193, 2;
	xor.b32  	%r147, %r146, %r193;
	shl.b32 	%r148, %r197, 4;
	shl.b32 	%r149, %r147, 1;
	xor.b32  	%r150, %r148, %r149;
	xor.b32  	%r151, %r150, %r197;
	xor.b32  	%r193, %r151, %r147;
	add.s32 	%r152, %r198, %r193;
	add.s32 	%r153, %r152, 362437;
	cvt.rn.f32.u32 	%f22, %r153;
	fma.rn.f32 	%f23, %f22, 0f2F800000, 0f2F000000;
	mul.wide.s32 	%rd23, %r145, 4;
	add.s64 	%rd24, %rd1, %rd23;
	st.global.f32 	[%rd24], %f23;
	shr.u32 	%r154, %r194, 2;
	xor.b32  	%r155, %r154, %r194;
	shl.b32 	%r156, %r193, 4;
	shl.b32 	%r157, %r155, 1;
	xor.b32  	%r158, %r157, %r156;
	xor.b32  	%r159, %r158, %r155;
	xor.b32  	%r194, %r159, %r193;
	add.s32 	%r160, %r198, %r194;
	add.s32 	%r161, %r160, 724874;
	cvt.rn.f32.u32 	%f24, %r161;
	fma.rn.f32 	%f25, %f24, 0f2F800000, 0f2F000000;
	add.s64 	%rd25, %rd2, %rd23;
	st.global.f32 	[%rd25], %f25;
	shr.u32 	%r162, %r195, 2;
	xor.b32  	%r163, %r162, %r195;
	shl.b32 	%r164, %r194, 4;
	shl.b32 	%r165, %r163, 1;
	xor.b32  	%r166, %r165, %r164;
	xor.b32  	%r167, %r166, %r163;
	xor.b32  	%r195, %r167, %r194;
	add.s32 	%r168, %r198, %r195;
	add.s32 	%r169, %r168, 1087311;
	cvt.rn.f32.u32 	%f26, %r169;
	fma.rn.f32 	%f27, %f26, 0f2F800000, 0f2F000000;
	add.s64 	%rd26, %rd3, %rd23;
	st.global.f32 	[%rd26], %f27;
	shr.u32 	%r170, %r196, 2;
	xor.b32  	%r171, %r170, %r196;
	shl.b32 	%r172, %r195, 4;
	shl.b32 	%r173, %r171, 1;
	xor.b32  	%r174, %r173, %r172;
	xor.b32  	%r175, %r174, %r171;
	xor.b32  	%r196, %r175, %r195;
	add.s32 	%r176, %r198, %r196;
	add.s32 	%r177, %r176, 1449748;
	cvt.rn.f32.u32 	%f28, %r177;
	fma.rn.f32 	%f29, %f28, 0f2F800000, 0f2F000000;
	add.s64 	%rd27, %rd4, %rd23;
	st.global.f32 	[%rd27], %f29;
	shr.u32 	%r178, %r197, 2;
	xor.b32  	%r179, %r178, %r197;
	shl.b32 	%r180, %r196, 4;
	shl.b32 	%r181, %r179, 1;
	xor.b32  	%r182, %r181, %r180;
	xor.b32  	%r183, %r182, %r179;
	xor.b32  	%r197, %r183, %r196;
	add.s32 	%r198, %r198, 1812185;
	add.s32 	%r184, %r197, %r198;
	cvt.rn.f32.u32 	%f30, %r184;
	fma.rn.f32 	%f31, %f30, 0f2F800000, 0f2F000000;
	add.s64 	%rd28, %rd5, %rd23;
	st.global.f32 	[%rd28], %f31;
$L__BB2_7:
	cvt.s64.s32 	%rd29, %r1;
	cvta.to.global.u64 	%rd30, %rd12;
	mul.wide.s32 	%rd31, %r1, 4;
	add.s64 	%rd32, %rd30, %rd31;
	mov.b32 	%r185, 0;
	st.global.u32 	[%rd32], %r185;
	cvta.to.global.u64 	%rd33, %rd13;
	add.s64 	%rd34, %rd33, %rd29;
	mov.b16 	%rs1, 0;
	st.global.u8 	[%rd34], %rs1;
	st.global.v2.u32 	[%rd6], {%r198, %r193};
	st.global.v2.u32 	[%rd6+8], {%r194, %r195};
	st.global.v2.u32 	[%rd6+16], {%r196, %r197};
	st.global.v2.u32 	[%rd6+24], {%r8, %r9};
	st.global.f32 	[%rd6+32], %f1;
	st.global.f64 	[%rd6+40], %fd1;
$L__BB2_8:
	ret;

}
	// .globl	_Z10initRandomP17curandStateXORWOWy
.visible .entry _Z10initRandomP17curandStateXORWOWy(
	.param .u64 .ptr .align 1 _Z10initRandomP17curandStateXORWOWy_param_0,
	.param .u64 _Z10initRandomP17curandStateXORWOWy_param_1
)
{
	.reg .pred 	%p<25>;
	.reg .b32 	%r<414>;
	.reg .b64 	%rd<20>;

	ld.param.u64 	%rd8, [_Z10initRandomP17curandStateXORWOWy_param_0];
	ld.param.u64 	%rd9, [_Z10initRandomP17curandStateXORWOWy_param_1];
	mov.u32 	%r183, %ctaid.x;
	mov.u32 	%r184, %ntid.x;
	mov.u32 	%r185, %tid.x;
	mad.lo.s32 	%r1, %r183, %r184, %r185;
	ld.const.u32 	%r186, [d_POPULATION_SIZE];
	setp.ge.s32 	%p1, %r1, %r186;
	@%p1 bra 	$L__BB3_44;
	cvta.to.global.u64 	%rd10, %rd8;
	cvt.s64.s32 	%rd19, %r1;
	add.s64 	%rd11, %rd9, %rd19;
	mul.wide.s32 	%rd12, %r1, 48;
	add.s64 	%rd2, %rd10, %rd12;
	cvt.u32.u64 	%r187, %rd11;
	xor.b32  	%r188, %r187, -1429050551;
	mul.lo.s32 	%r189, %r188, 1099087573;
	{ .reg .b32 tmp; mov.b64 {tmp, %r190}, %rd11; }
	xor.b32  	%r191, %r190, -136515619;
	mul.lo.s32 	%r192, %r191, -1703105765;
	add.s32 	%r193, %r189, %r192;
	add.s32 	%r194, %r193, 6615241;
	add.s32 	%r195, %r189, 123456789;
	st.global.v2.u32 	[%rd2], {%r194, %r195};
	xor.b32  	%r196, %r189, 362436069;
	add.s32 	%r197, %r192, 521288629;
	st.global.v2.u32 	[%rd2+8], {%r196, %r197};
	xor.b32  	%r198, %r192, 88675123;
	add.s32 	%r199, %r189, 5783321;
	st.global.v2.u32 	[%rd2+16], {%r198, %r199};
	setp.eq.s32 	%p2, %r1, 0;
	@%p2 bra 	$L__BB3_43;
	mov.b32 	%r320, 0;
$L__BB3_3:
	and.b64  	%rd4, %rd19, 3;
	setp.eq.s64 	%p3, %rd4, 0;
	@%p3 bra 	$L__BB3_42;
	mul.wide.u32 	%rd13, %r320, 3200;
	mov.u64 	%rd14, precalc_xorwow_matrix;
	add.s64 	%rd5, %rd14, %rd13;
	cvt.u32.u64 	%r3, %rd4;
	mov.b32 	%r321, 0;
$L__BB3_5:
	mov.b32 	%r334, 0;
	mov.u32 	%r335, %r334;
	mov.u32 	%r336, %r334;
	mov.u32 	%r337, %r334;
	mov.u32 	%r338, %r334;
	mov.u32 	%r327, %r334;
$L__BB3_6:
	mul.wide.u32 	%rd15, %r327, 4;
	add.s64 	%rd16, %rd2, %rd15;
	ld.global.u32 	%r11, [%rd16+4];
	shl.b32 	%r12, %r327, 5;
	mov.b32 	%r333, 0;
$L__BB3_7:
	.pragma "nounroll";
	shr.u32 	%r204, %r11, %r333;
	and.b32  	%r205, %r204, 1;
	setp.eq.b32 	%p4, %r205, 1;
	not.pred 	%p5, %p4;
	add.s32 	%r206, %r12, %r333;
	mul.lo.s32 	%r207, %r206, 5;
	mul.wide.u32 	%rd17, %r207, 4;
	add.s64 	%rd6, %rd5, %rd17;
	@%p5 bra 	$L__BB3_9;
	ld.global.u32 	%r208, [%rd6];
	xor.b32  	%r338, %r338, %r208;
	ld.global.u32 	%r209, [%rd6+4];
	xor.b32  	%r337, %r337, %r209;
	ld.global.u32 	%r210, [%rd6+8];
	xor.b32  	%r336, %r336, %r210;
	ld.global.u32 	%r211, [%rd6+12];
	xor.b32  	%r335, %r335, %r211;
	ld.global.u32 	%r212, [%rd6+16];
	xor.b32  	%r334, %r334, %r212;
$L__BB3_9:
	and.b32  	%r214, %r204, 2;
	setp.eq.s32 	%p6, %r214, 0;
	@%p6 bra 	$L__BB3_11;
	ld.global.u32 	%r215, [%rd6+20];
	xor.b32  	%r338, %r338, %r215;
	ld.global.u32 	%r216, [%rd6+24];
	xor.b32  	%r337, %r337, %r216;
	ld.global.u32 	%r217, [%rd6+28];
	xor.b32  	%r336, %r336, %r217;
	ld.global.u32 	%r218, [%rd6+32];
	xor.b32  	%r335, %r335, %r218;
	ld.global.u32 	%r219, [%rd6+36];
	xor.b32  	%r334, %r334, %r219;
$L__BB3_11:
	and.b32  	%r221, %r204, 4;
	setp.eq.s32 	%p7, %r221, 0;
	@%p7 bra 	$L__BB3_13;
	ld.global.u32 	%r222, [%rd6+40];
	xor.b32  	%r338, %r338, %r222;
	ld.global.u32 	%r223, [%rd6+44];
	xor.b32  	%r337, %r337, %r223;
	ld.global.u32 	%r224, [%rd6+48];
	xor.b32  	%r336, %r336, %r224;
	ld.global.u32 	%r225, [%rd6+52];
	xor.b32  	%r335, %r335, %r225;
	ld.global.u32 	%r226, [%rd6+56];
	xor.b32  	%r334, %r334, %r226;
$L__BB3_13:
	and.b32  	%r228, %r204, 8;
	setp.eq.s32 	%p8, %r228, 0;
	@%p8 bra 	$L__BB3_15;
	ld.global.u32 	%r229, [%rd6+60];
	xor.b32  	%r338, %r338, %r229;
	ld.global.u32 	%r230, [%rd6+64];
	xor.b32  	%r337, %r337, %r230;
	ld.global.u32 	%r231, [%rd6+68];
	xor.b32  	%r336, %r336, %r231;
	ld.global.u32 	%r232, [%rd6+72];
	xor.b32  	%r335, %r335, %r232;
	ld.global.u32 	%r233, [%rd6+76];
	xor.b32  	%r334, %r334, %r233;
$L__BB3_15:
	and.b32  	%r235, %r204, 16;
	setp.eq.s32 	%p9, %r235, 0;
	@%p9 bra 	$L__BB3_17;
	ld.global.u32 	%r236, [%rd6+80];
	xor.b32  	%r338, %r338, %r236;
	ld.global.u32 	%r237, [%rd6+84];
	xor.b32  	%r337, %r337, %r237;
	ld.global.u32 	%r238, [%rd6+88];
	xor.b32  	%r336, %r336, %r238;
	ld.global.u32 	%r239, [%rd6+92];
	xor.b32  	%r335, %r335, %r239;
	ld.global.u32 	%r240, [%rd6+96];
	xor.b32  	%r334, %r334, %r240;
$L__BB3_17:
	and.b32  	%r242, %r204, 32;
	setp.eq.s32 	%p10, %r242, 0;
	@%p10 bra 	$L__BB3_19;
	ld.global.u32 	%r243, [%rd6+100];
	xor.b32  	%r338, %r338, %r243;
	ld.global.u32 	%r244, [%rd6+104];
	xor.b32  	%r337, %r337, %r244;
	ld.global.u32 	%r245, [%rd6+108];
	xor.b32  	%r336, %r336, %r245;
	ld.global.u32 	%r246, [%rd6+112];
	xor.b32  	%r335, %r335, %r246;
	ld.global.u32 	%r247, [%rd6+116];
	xor.b32  	%r334, %r334, %r247;
$L__BB3_19:
	and.b32  	%r249, %r204, 64;
	setp.eq.s32 	%p11, %r249, 0;
	@%p11 bra 	$L__BB3_21;
	ld.global.u32 	%r250, [%rd6+120];
	xor.b32  	%r338, %r338, %r250;
	ld.global.u32 	%r251, [%rd6+124];
	xor.b32  	%r337, %r337, %r251;
	ld.global.u32 	%r252, [%rd6+128];
	xor.b32  	%r336, %r336, %r252;
	ld.global.u32 	%r253, [%rd6+132];
	xor.b32  	%r335, %r335, %r253;
	ld.global.u32 	%r254, [%rd6+136];
	xor.b32  	%r334, %r334, %r254;
$L__BB3_21:
	and.b32  	%r256, %r204, 128;
	setp.eq.s32 	%p12, %r256, 0;
	@%p12 bra 	$L__BB3_23;
	ld.global.u32 	%r257, [%rd6+140];
	xor.b32  	%r338, %r338, %r257;
	ld.global.u32 	%r258, [%rd6+144];
	xor.b32  	%r337, %r337, %r258;
	ld.global.u32 	%r259, [%rd6+148];
	xor.b32  	%r336, %r336, %r259;
	ld.global.u32 	%r260, [%rd6+152];
	xor.b32  	%r335, %r335, %r260;
	ld.global.u32 	%r261, [%rd6+156];
	xor.b32  	%r334, %r334, %r261;
$L__BB3_23:
	and.b32  	%r263, %r204, 256;
	setp.eq.s32 	%p13, %r263, 0;
	@%p13 bra 	$L__BB3_25;
	ld.global.u32 	%r264, [%rd6+160];
	xor.b32  	%r338, %r338, %r264;
	ld.global.u32 	%r265, [%rd6+164];
	xor.b32  	%r337, %r337, %r265;
	ld.global.u32 	%r266, [%rd6+168];
	xor.b32  	%r336, %r336, %r266;
	ld.global.u32 	%r267, [%rd6+172];
	xor.b32  	%r335, %r335, %r267;
	ld.global.u32 	%r268, [%rd6+176];
	xor.b32  	%r334, %r334, %r268;
$L__BB3_25:
	and.b32  	%r270, %r204, 512;
	setp.eq.s32 	%p14, %r270, 0;
	@%p14 bra 	$L__BB3_27;
	ld.global.u32 	%r271, [%rd6+180];
	xor.b32  	%r338, %r338, %r271;
	ld.global.u32 	%r272, [%rd6+184];
	xor.b32  	%r337, %r337, %r272;
	ld.global.u32 	%r273, [%rd6+188];
	xor.b32  	%r336, %r336, %r273;
	ld.global.u32 	%r274, [%rd6+192];
	xor.b32  	%r335, %r335, %r274;
	ld.global.u32 	%r275, [%rd6+196];
	xor.b32  	%r334, %r334, %r275;
$L__BB3_27:
	and.b32  	%r277, %r204, 1024;
	setp.eq.s32 	%p15, %r277, 0;
	@%p15 bra 	$L__BB3_29;
	ld.global.u32 	%r278, [%rd6+200];
	xor.b32  	%r338, %r338, %r278;
	ld.global.u32 	%r279, [%rd6+204];
	xor.b32  	%r337, %r337, %r279;
	ld.global.u32 	%r280, [%rd6+208];
	xor.b32  	%r336, %r336, %r280;
	ld.global.u32 	%r281, [%rd6+212];
	xor.b32  	%r335, %r335, %r281;
	ld.global.u32 	%r282, [%rd6+216];
	xor.b32  	%r334, %r334, %r282;
$L__BB3_29:
	and.b32  	%r284, %r204, 2048;
	setp.eq.s32 	%p16, %r284, 0;
	@%p16 bra 	$L__BB3_31;
	ld.global.u32 	%r285, [%rd6+220];
	xor.b32  	%r338, %r338, %r285;
	ld.global.u32 	%r286, [%rd6+224];
	xor.b32  	%r337, %r337, %r286;
	ld.global.u32 	%r287, [%rd6+228];
	xor.b32  	%r336, %r336, %r287;
	ld.global.u32 	%r288, [%rd6+232];
	xor.b32  	%r335, %r335, %r288;
	ld.global.u32 	%r289, [%rd6+236];
	xor.b32  	%r334, %r334, %r289;
$L__BB3_31:
	and.b32  	%r291, %r204, 4096;
	setp.eq.s32 	%p17, %r291, 0;
	@%p17 bra 	$L__BB3_33;
	ld.global.u32 	%r292, [%rd6+240];
	xor.b32  	%r338, %r338, %r292;
	ld.global.u32 	%r293, [%rd6+244];
	xor.b32  	%r337, %r337, %r293;
	ld.global.u32 	%r294, [%rd6+248];
	xor.b32  	%r336, %r336, %r294;
	ld.global.u32 	%r295, [%rd6+252];
	xor.b32  	%r335, %r335, %r295;
	ld.global.u32 	%r296, [%rd6+256];
	xor.b32  	%r334, %r334, %r296;
$L__BB3_33:
	and.b32  	%r298, %r204, 8192;
	setp.eq.s32 	%p18, %r298, 0;
	@%p18 bra 	$L__BB3_35;
	ld.global.u32 	%r299, [%rd6+260];
	xor.b32  	%r338, %r338, %r299;
	ld.global.u32 	%r300, [%rd6+264];
	xor.b32  	%r337, %r337, %r300;
	ld.global.u32 	%r301, [%rd6+268];
	xor.b32  	%r336, %r336, %r301;
	ld.global.u32 	%r302, [%rd6+272];
	xor.b32  	%r335, %r335, %r302;
	ld.global.u32 	%r303, [%rd6+276];
	xor.b32  	%r334, %r334, %r303;
$L__BB3_35:
	and.b32  	%r305, %r204, 16384;
	setp.eq.s32 	%p19, %r305, 0;
	@%p19 bra 	$L__BB3_37;
	ld.global.u32 	%r306, [%rd6+280];
	xor.b32  	%r338, %r338, %r306;
	ld.global.u32 	%r307, [%rd6+284];
	xor.b32  	%r337, %r337, %r307;
	ld.global.u32 	%r308, [%rd6+288];
	xor.b32  	%r336, %r336, %r308;
	ld.global.u32 	%r309, [%rd6+292];
	xor.b32  	%r335, %r335, %r309;
	ld.global.u32 	%r310, [%rd6+296];
	xor.b32  	%r334, %r334, %r310;
$L__BB3_37:
	and.b32  	%r312, %r204, 32768;
	setp.eq.s32 	%p20, %r312, 0;
	@%p20 bra 	$L__BB3_39;
	ld.global.u32 	%r313, [%rd6+300];
	xor.b32  	%r338, %r338, %r313;
	ld.global.u32 	%r314, [%rd6+304];
	xor.b32  	%r337, %r337, %r314;
	ld.global.u32 	%r315, [%rd6+308];
	xor.b32  	%r336, %r336, %r315;
	ld.global.u32 	%r316, [%rd6+312];
	xor.b32  	%r335, %r335, %r316;
	ld.global.u32 	%r317, [%rd6+316];
	xor.b32  	%r334, %r334, %r317;
$L__BB3_39:
	add.s32 	%r333, %r333, 16;
	setp.ne.s32 	%p21, %r333, 32;
	@%p21 bra 	$L__BB3_7;
	mad.lo.s32 	%r318, %r327, -31, %r12;
	add.s32 	%r327, %r318, 1;
	setp.ne.s32 	%p22, %r327, 5;
	@%p22 bra 	$L__BB3_6;
	st.global.u32 	[%rd2+4], %r338;
	st.global.u32 	[%rd2+8], %r337;
	st.global.u32 	[%rd2+12], %r336;
	st.global.u32 	[%rd2+16], %r335;
	st.global.u32 	[%rd2+20], %r334;
	add.s32 	%r321, %r321, 1;
	setp.lt.u32 	%p23, %r321, %r3;
	@%p23 bra 	$L__BB3_5;
$L__BB3_42:
	shr.u64 	%rd7, %rd19, 2;
	add.s32 	%r320, %r320, 1;
	setp.gt.u64 	%p24, %rd19, 3;
	mov.u64 	%rd19, %rd7;
	@%p24 bra 	$L__BB3_3;
$L__BB3_43:
	mov.b32 	%r319, 0;
	st.global.v2.u32 	[%rd2+24], {%r319, %r319};
	st.global.u32 	[%rd2+32], %r319;
	mov.b64 	%rd18, 0;
	st.global.u64 	[%rd2+40], %rd18;
$L__BB3_44:
	ret;

}


// ===== COMPILED SASS (sm_100) =====

	.target	sm_100

	.elftype	@"ET_EXEC"


//--------------------- .note.nv.tkinfo           --------------------------
	.section	.note.nv.tkinfo,"",@"SHT_NOTE"
	.sectionflags	@"SHF_NOTE_NV_TKINFO"
	.tkinfo
        /*0018*/ 	.word	0x00000002
        /*0030*/ 	.string	""
        /*0030*/ 	.string	"ptxas"
        /*0030*/ 	.string	"Cuda compilation tools, release 13.0, V13.0.88"
        /*0030*/ 	.string	"Build cuda_13.0.r13.0/compiler.36424714_0"
        /*0030*/ 	.string	"-arch sm_100 -m 64 "



//--------------------- .note.nv.cuinfo           --------------------------
	.section	.note.nv.cuinfo,"",@"SHT_NOTE"
	.sectionflags	@"SHF_NOTE_NV_CUINFO"
        /*0018*/ 	.short	0x0002
        /*001a*/ 	.short	0x0064
        /*001c*/ 	.short	0x0082
	.zero		2


//--------------------- .nv.info                  --------------------------
	.section	.nv.info,"",@"SHT_CUDA_INFO"
	.align	4


	//----- nvinfo : EIATTR_REGCOUNT
	.align		4
        /*0000*/ 	.byte	0x04, 0x2f
        /*0002*/ 	.short	(.L_17 - .L_16)
	.align		4
.L_16:
        /*0004*/ 	.word	index@(_Z25evaluateFullGameOptimized13PopulationSoAPmPib)
        /*0008*/ 	.word	0x0000002e


	//----- nvinfo : EIATTR_FRAME_SIZE
	.align		4
.L_17:
        /*000c*/ 	.byte	0x04, 0x11
        /*000e*/ 	.short	(.L_19 - .L_18)
	.align		4
.L_18:
        /*0010*/ 	.word	index@(_Z25evaluateFullGameOptimized13PopulationSoAPmPib)
        /*0014*/ 	.word	0x00001550


	//----- nvinfo : EIATTR_REGCOUNT
	.align		4
.L_19:
        /*0018*/ 	.byte	0x04, 0x2f
        /*001a*/ 	.short	(.L_21 - .L_20)
	.align		4
.L_20:
        /*001c*/ 	.word	index@(_Z29adaptiveGAOperationsOptimized13PopulationSoAS_P17curandStateXORWOWfbb)
        /*0020*/ 	.word	0x00000038


	//----- nvinfo : EIATTR_FRAME_SIZE
	.align		4
.L_21:
        /*0024*/ 	.byte	0x04, 0x11
        /*0026*/ 	.short	(.L_23 - .L_22)
	.align		4
.L_22:
        /*0028*/ 	.word	index@($__internal_0_$__cuda_sm20_sqrt_rn_f32_slowpath)
        /*002c*/ 	.word	0x00000000


	//----- nvinfo : EIATTR_FRAME_SIZE
	.align		4
.L_23:
        /*0030*/ 	.byte	0x04, 0x11
        /*0032*/ 	.short	(.L_25 - .L_24)
	.align		4
.L_24:
        /*0034*/ 	.word	index@(_Z29adaptiveGAOperationsOptimized13PopulationSoAS_P17curandStateXORWOWfbb)
        /*0038*/ 	.word	0x00000000


	//----- nvinfo : EIATTR_REGCOUNT
	.align		4
.L_25:
        /*003c*/ 	.byte	0x04, 0x2f
        /*003e*/ 	.short	(.L_27 - .L_26)
	.align		4
.L_26:
        /*0040*/ 	.word	index@(_Z23initPopulationOptimized13PopulationSoAP17curandStateXORWOW)
        /*0044*/ 	.word	0x00000028


	//----- nvinfo : EIATTR_FRAME_SIZE
	.align		4
.L_27:
        /*0048*/ 	.byte	0x04, 0x11
        /*004a*/ 	.short	(.L_29 - .L_28)
	.align		4
.L_28:
        /*004c*/ 	.word	index@(_Z23initPopulationOptimized13PopulationSoAP17curandStateXORWOW)
        /*0050*/ 	.word	0x00000000


	//----- nvinfo : EIATTR_REGCOUNT
	.align		4
.L_29:
        /*0054*/ 	.byte	0x04, 0x2f
        /*0056*/ 	.short	(.L_31 - .L_30)
	.align		4
.L_30:
        /*0058*/ 	.word	index@(_Z10initRandomP17curandStateXORWOWy)
        /*005c*/ 	.word	0x0000001f


	//----- nvinfo : EIATTR_FRAME_SIZE
	.align		4
.L_31:
        /*0060*/ 	.byte	0x04, 0x11
        /*0062*/ 	.short	(.L_33 - .L_32)
	.align		4
.L_32:
        /*0064*/ 	.word	index@(_Z10initRandomP17curandStateXORWOWy)
        /*0068*/ 	.word	0x00000000


	//----- nvinfo : EIATTR_MIN_STACK_SIZE
	.align		4
.L_33:
        /*006c*/ 	.byte	0x04, 0x12
        /*006e*/ 	.short	(.L_35 - .L_34)
	.align		4
.L_34:
        /*0070*/ 	.word	index@(_Z10initRandomP17curandStateXORWOWy)
        /*0074*/ 	.word	0x00000000


	//----- nvinfo : EIATTR_MIN_STACK_SIZE
	.align		4
.L_35:
        /*0078*/ 	.byte	0x04, 0x12
        /*007a*/ 	.short	(.L_37 - .L_36)
	.align		4
.L_36:
        /*007c*/ 	.word	index@(_Z23initPopulationOptimized13PopulationSoAP17curandStateXORWOW)
        /*0080*/ 	.word	0x00000000


	//----- nvinfo : EIATTR_MIN_STACK_SIZE
	.align		4
.L_37:
        /*0084*/ 	.byte	0x04, 0x12
        /*0086*/ 	.short	(.L_39 - .L_38)
	.align		4
.L_38:
        /*0088*/ 	.word	index@(_Z29adaptiveGAOperationsOptimized13PopulationSoAS_P17curandStateXORWOWfbb)
        /*008c*/ 	.word	0x00000000


	//----- nvinfo : EIATTR_MIN_STACK_SIZE
	.align		4
.L_39:
        /*0090*/ 	.byte	0x04, 0x12
        /*0092*/ 	.short	(.L_41 - .L_40)
	.align		4
.L_40:
        /*0094*/ 	.word	index@(_Z25evaluateFullGameOptimized13PopulationSoAPmPib)
        /*0098*/ 	.word	0x00001550
.L_41:


//--------------------- .nv.compat                --------------------------
	.section	.nv.compat,"",@"SHT_CUDA_COMPAT_INFO"
	.align	4
        /*0000*/ 	.byte	0x02, 0x09, 0x00, 0x00, 0x02, 0x02, 0x01, 0x00, 0x02, 0x05, 0x05, 0x00, 0x03, 0x07, 0x01, 0x01
        /*0010*/ 	.byte	0x02, 0x03, 0x00, 0x00, 0x02, 0x06, 0x01, 0x00, 0x04, 0x0b, 0x08, 0x00, 0x01, 0x00, 0x00, 0x00
        /*0020*/ 	.byte	0x00, 0x00, 0x00, 0x00


//--------------------- .nv.info._Z10initRandomP17curandStateXORWOWy --------------------------
	.section	.nv.info._Z10initRandomP17curandStateXORWOWy,"",@"SHT_CUDA_INFO"
	.sectionflags	@""
	.align	4


	//----- nvinfo : EIATTR_CUDA_API_VERSION
	.align		4
        /*0000*/ 	.byte	0x04, 0x37
        /*0002*/ 	.short	(.L_43 - .L_42)
.L_42:
        /*0004*/ 	.word	0x00000082


	//----- nvinfo : EIATTR_KPARAM_INFO
	.align		4
.L_43:
        /*0008*/ 	.byte	0x04, 0x17
        /*000a*/ 	.short	(.L_45 - .L_44)
.L_44:
        /*000c*/ 	.word	0x00000000
        /*0010*/ 	.short	0x0001
        /*0012*/ 	.short	0x0008
        /*0014*/ 	.byte	0x00, 0xf0, 0x21, 0x00


	//----- nvinfo : EIATTR_KPARAM_INFO
	.align		4
.L_45:
        /*0018*/ 	.byte	0x04, 0x17
        /*001a*/ 	.short	(.L_47 - .L_46)
.L_46:
        /*001c*/ 	.word	0x00000000
        /*0020*/ 	.short	0x0000
        /*0022*/ 	.short	0x0000
        /*0024*/ 	.byte	0x00, 0xf5, 0x21, 0x00


	//----- nvinfo : EIATTR_SPARSE_MMA_MASK
	.align		4
.L_47:
        /*0028*/ 	.byte	0x03, 0x50
        /*002a*/ 	.short	0x0000


	//----- nvinfo : EIATTR_MAXREG_COUNT
	.align		4
        /*002c*/ 	.byte	0x03, 0x1b
        /*002e*/ 	.short	0x00ff


	//----- nvinfo : EIATTR_MERCURY_ISA_VERSION
	.align		4
        /*0030*/ 	.byte	0x03, 0x5f
        /*0032*/ 	.short	0x0101


	//----- nvinfo : EIATTR_VRC_CTA_INIT_COUNT
	.align		4
        /*0034*/ 	.byte	0x02, 0x4a
	.zero		1
	.zero		1


	//----- nvinfo : EIATTR_EXIT_INSTR_OFFSETS
	.align		4
        /*0038*/ 	.byte	0x04, 0x1c
        /*003a*/ 	.short	(.L_49 - .L_48)


	//   ....[0]....
.L_48:
        /*003c*/ 	.word	0x00000070


	//   ....[1]....
        /*0040*/ 	.word	0x00000f20


	//----- nvinfo : EIATTR_CRS_STACK_SIZE
	.align		4
.L_49:
        /*0044*/ 	.byte	0x04, 0x1e
        /*0046*/ 	.short	(.L_51 - .L_50)
.L_50:
        /*0048*/ 	.word	0x00000000


	//----- nvinfo : EIATTR_CBANK_PARAM_SIZE
	.align		4
.L_51:
        /*004c*/ 	.byte	0x03, 0x19
        /*004e*/ 	.short	0x0010


	//----- nvinfo : EIATTR_PARAM_CBANK
	.align		4
        /*0050*/ 	.byte	0x04, 0x0a
        /*0052*/ 	.short	(.L_53 - .L_52)
	.align		4
.L_52:
        /*0054*/ 	.word	index@(.nv.constant0._Z10initRandomP17curandStateXORWOWy)
        /*0058*/ 	.short	0x0380
        /*005a*/ 	.short	0x0010


	//----- nvinfo : EIATTR_SW_WAR
	.align		4
.L_53:
        /*005c*/ 	.byte	0x04, 0x36
        /*005e*/ 	.short	(.L_55 - .L_54)
.L_54:
        /*0060*/ 	.word	0x00000008
.L_55:


//--------------------- .nv.info._Z23initPopulationOptimized13PopulationSoAP17curandStateXORWOW --------------------------
	.section	.nv.info._Z23initPopulationOptimized13PopulationSoAP17curandStateXORWOW,"",@"SHT_CUDA_INFO"
	.sectionflags	@""
	.align	4


	//----- nvinfo : EIATTR_CUDA_API_VERSION
	.align		4
        /*0000*/ 	.byte	0x04, 0x37
        /*0002*/ 	.short	(.L_57 - .L_56)
.L_56:
        /*0004*/ 	.word	0x00000082


	//----- nvinfo : EIATTR_KPARAM_INFO
	.align		4
.L_57:
        /*0008*/ 	.byte	0x04, 0x17
        /*000a*/ 	.short	(.L_59 - .L_58)
.L_58:
        /*000c*/ 	.word	0x00000000
        /*0010*/ 	.short	0x0001
        /*0012*/ 	.short	0x0038
        /*0014*/ 	.byte	0x00, 0xf5, 0x21, 0x00


	//----- nvinfo : EIATTR_KPARAM_INFO
	.align		4
.L_59:
        /*0018*/ 	.byte	0x04, 0x17
        /*001a*/ 	.short	(.L_61 - .L_60)
.L_60:
        /*001c*/ 	.word	0x00000000
        /*0020*/ 	.short	0x0000
        /*0022*/ 	.short	0x0000
        /*0024*/ 	.byte	0x00, 0xf0, 0xe1, 0x00


	//----- nvinfo : EIATTR_SPARSE_MMA_MASK
	.align		4
.L_61:
        /*0028*/ 	.byte	0x03, 0x50
        /*002a*/ 	.short	0x0000


	//----- nvinfo : EIATTR_MAXREG_COUNT
	.align		4
        /*002c*/ 	.byte	0x03, 0x1b
        /*002e*/ 	.short	0x00ff


	//----- nvinfo : EIATTR_MERCURY_ISA_VERSION
	.align		4
        /*0030*/ 	.byte	0x03, 0x5f
        /*0032*/ 	.short	0x0101


	//----- nvinfo : EIATTR_VRC_CTA_INIT_COUNT
	.align		4
        /*0034*/ 	.byte	0x02, 0x4a
	.zero		1
	.zero		1


	//----- nvinfo : EIATTR_EXIT_INSTR_OFFSETS
	.align		4
        /*0038*/ 	.byte	0x04, 0x1c
        /*003a*/ 	.short	(.L_63 - .L_62)


	//   ....[0]....
.L_62:
        /*003c*/ 	.word	0x00000070


	//   ....[1]....
        /*0040*/ 	.word	0x00000dd0


	//----- nvinfo : EIATTR_CBANK_PARAM_SIZE
	.align		4
.L_63:
        /*0044*/ 	.byte	0x03, 0x19
        /*0046*/ 	.short	0x0040


	//----- nvinfo : EIATTR_PARAM_CBANK
	.align		4
        /*0048*/ 	.byte	0x04, 0x0a
        /*004a*/ 	.short	(.L_65 - .L_64)
	.align		4
.L_64:
        /*004c*/ 	.word	index@(.nv.constant0._Z23initPopulationOptimized13PopulationSoAP17curandStateXORWOW)
        /*0050*/ 	.short	0x0380
        /*0052*/ 	.short	0x0040


	//----- nvinfo : EIATTR_SW_WAR
	.align		4
.L_65:
        /*0054*/ 	.byte	0x04, 0x36
        /*0056*/ 	.short	(.L_67 - .L_66)
.L_66:
        /*0058*/ 	.word	0x00000008
.L_67:


//--------------------- .nv.info._Z29adaptiveGAOperationsOptimized13PopulationSoAS_P17curandStateXORWOWfbb --------------------------
	.section	.nv.info._Z29adaptiveGAOperationsOptimized13PopulationSoAS_P17curandStateXORWOWfbb,"",@"SHT_CUDA_INFO"
	.sectionflags	@""
	.align	4


	//----- nvinfo : EIATTR_CUDA_API_VERSION
	.align		4
        /*0000*/ 	.byte	0x04, 0x37
        /*0002*/ 	.short	(.L_69 - .L_68)
.L_68:
        /*0004*/ 	.word	0x00000082


	//----- nvinfo : EIATTR_KPARAM_INFO
	.align		4
.L_69:
        /*0008*/ 	.byte	0x04, 0x17
        /*000a*/ 	.short	(.L_71 - .L_70)
.L_70:
        /*000c*/ 	.word	0x00000000
        /*0010*/ 	.short	0x0005
        /*0012*/ 	.short	0x007d
        /*0014*/ 	.byte	0x00, 0xf0, 0x05, 0x00


	//----- nvinfo : EIATTR_KPARAM_INFO
	.align		4
.L_71:
        /*0018*/ 	.byte	0x04, 0x17
        /*001a*/ 	.short	(.L_73 - .L_72)
.L_72:
        /*001c*/ 	.word	0x00000000
        /*0020*/ 	.short	0x0004
        /*0022*/ 	.short	0x007c
        /*0024*/ 	.byte	0x00, 0xf0, 0x05, 0x00


	//----- nvinfo : EIATTR_KPARAM_INFO
	.align		4
.L_73:
        /*0028*/ 	.byte	0x04, 0x17
        /*002a*/ 	.short	(.L_75 - .L_74)
.L_74:
        /*002c*/ 	.word	0x00000000
        /*0030*/ 	.short	0x0003
        /*0032*/ 	.short	0x0078
        /*0034*/ 	.byte	0x00, 0xf0, 0x11, 0x00


	//----- nvinfo : EIATTR_KPARAM_INFO
	.align		4
.L_75:
        /*0038*/ 	.byte	0x04, 0x17
        /*003a*/ 	.short	(.L_77 - .L_76)
.L_76:
        /*003c*/ 	.word	0x00000000
        /*0040*/ 	.short	0x0002
        /*0042*/ 	.short	0x0070
        /*0044*/ 	.byte	0x00, 0xf5, 0x21, 0x00


	//----- nvinfo : EIATTR_KPARAM_INFO
	.align		4
.L_77:
        /*0048*/ 	.byte	0x04, 0x17
        /*004a*/ 	.short	(.L_79 - .L_78)
.L_78:
        /*004c*/ 	.word	0x00000000
        /*0050*/ 	.short	0x0001
        /*0052*/ 	.short	0x0038
        /*0054*/ 	.byte	0x00, 0xf0, 0xe1, 0x00


	//----- nvinfo : EIATTR_KPARAM_INFO
	.align		4
.L_79:
        /*0058*/ 	.byte	0x04, 0x17
        /*005a*/ 	.short	(.L_81 - .L_80)
.L_80:
        /*005c*/ 	.word	0x00000000
        /*0060*/ 	.short	0x0000
        /*0062*/ 	.short	0x0000
        /*0064*/ 	.byte	0x00, 0xf0, 0xe1, 0x00


	//----- nvinfo : EIATTR_SPARSE_MMA_MASK
	.align		4
.L_81:
        /*0068*/ 	.byte	0x03, 0x50
        /*006a*/ 	.short	0x0000


	//----- nvinfo : EIATTR_MAXREG_COUNT
	.align		4
        /*006c*/ 	.byte	0x03, 0x1b
        /*006e*/ 	.short	0x00ff


	//----- nvinfo : EIATTR_MERCURY_ISA_VERSION
	.align		4
        /*0070*/ 	.byte	0x03, 0x5f
        /*0072*/ 	.short	0x0101


	//----- nvinfo : EIATTR_VRC_CTA_INIT_COUNT
	.align		4
        /*0074*/ 	.byte	0x02, 0x4a
	.zero		1
	.zero		1


	//----- nvinfo : EIATTR_EXIT_INSTR_OFFSETS
	.align		4
        /*0078*/ 	.byte	0x04, 0x1c
        /*007a*/ 	.short	(.L_83 - .L_82)


	//   ....[0]....
.L_82:
        /*007c*/ 	.word	0x00000090


	//   ....[1]....
        /*0080*/ 	.word	0x00003d10


	//----- nvinfo : EIATTR_CRS_STACK_SIZE
	.align		4
.L_83:
        /*0084*/ 	.byte	0x04, 0x1e
        /*0086*/ 	.short	(.L_85 - .L_84)
.L_84:
        /*0088*/ 	.word	0x00000000


	//----- nvinfo : EIATTR_CBANK_PARAM_SIZE
	.align		4
.L_85:
        /*008c*/ 	.byte	0x03, 0x19
        /*008e*/ 	.short	0x007e


	//----- nvinfo : EIATTR_PARAM_CBANK
	.align		4
        /*0090*/ 	.byte	0x04, 0x0a
        /*0092*/ 	.short	(.L_87 - .L_86)
	.align		4
.L_86:
        /*0094*/ 	.word	index@(.nv.constant0._Z29adaptiveGAOperationsOptimized13PopulationSoAS_P17curandStateXORWOWfbb)
        /*0098*/ 	.short	0x0380
        /*009a*/ 	.short	0x007e


	//----- nvinfo : EIATTR_SW_WAR
	.align		4
.L_87:
        /*009c*/ 	.byte	0x04, 0x36
        /*009e*/ 	.short	(.L_89 - .L_88)
.L_88:
        /*00a0*/ 	.word	0x00000008
.L_89:


//--------------------- .nv.info._Z25evaluateFullGameOptimized13PopulationSoAPmPib --------------------------
	.section	.nv.info._Z25evaluateFullGameOptimized13PopulationSoAPmPib,"",@"SHT_CUDA_INFO"
	.sectionflags	@""
	.align	4


	//----- nvinfo : EIATTR_CUDA_API_VERSION
	.align		4
        /*0000*/ 	.byte	0x04, 0x37
        /*0002*/ 	.short	(.L_91 - .L_90)
.L_90:
        /*0004*/ 	.word	0x00000082


	//----- nvinfo : EIATTR_KPARAM_INFO
	.align		4
.L_91:
        /*0008*/ 	.byte	0x04, 0x17
        /*000a*/ 	.short	(.L_93 - .L_92)
.L_92:
        /*000c*/ 	.word	0x00000000
        /*0010*/ 	.short	0x0003
        /*0012*/ 	.short	0x0048
        /*0014*/ 	.byte	0x00, 0xf0, 0x05, 0x00


	//----- nvinfo : EIATTR_KPARAM_INFO
	.align		4
.L_93:
        /*0018*/ 	.byte	0x04, 0x17
        /*001a*/ 	.short	(.L_95 - .L_94)
.L_94:
        /*001c*/ 	.word	0x00000000
        /*0020*/ 	.short	0x0002
        /*0022*/ 	.short	0x0040
        /*0024*/ 	.byte	0x00, 0xf5, 0x21, 0x00


	//----- nvinfo : EIATTR_KPARAM_INFO
	.align		4
.L_95:
        /*0028*/ 	.byte	0x04, 0x17
        /*002a*/ 	.short	(.L_97 - .L_96)
.L_96:
        /*002c*/ 	.word	0x00000000
        /*0030*/ 	.short	0x0001
        /*0032*/ 	.short	0x0038
        /*0034*/ 	.byte	0x00, 0xf5, 0x21, 0x00


	//----- nvinfo : EIATTR_KPARAM_INFO
	.align		4
.L_97:
        /*0038*/ 	.byte	0x04, 0x17
        /*003a*/ 	.short	(.L_99 - .L_98)
.L_98:
        /*003c*/ 	.word	0x00000000
        /*0040*/ 	.short	0x0000
        /*0042*/ 	.short	0x0000
        /*0044*/ 	.byte	0x00, 0xf0, 0xe1, 0x00


	//----- nvinfo : EIATTR_SPARSE_MMA_MASK
	.align		4
.L_99:
        /*0048*/ 	.byte	0x03, 0x50
        /*004a*/ 	.short	0x0000


	//----- nvinfo : EIATTR_MAXREG_COUNT
	.align		4
        /*004c*/ 	.byte	0x03, 0x1b
        /*004e*/ 	.short	0x00ff


	//----- nvinfo : EIATTR_MERCURY_ISA_VERSION
	.align		4
        /*0050*/ 	.byte	0x03, 0x5f
        /*0052*/ 	.short	0x0101


	//----- nvinfo : EIATTR_VRC_CTA_INIT_COUNT
	.align		4
        /*0054*/ 	.byte	0x02, 0x4a
	.zero		1
	.zero		1


	//----- nvinfo : EIATTR_EXIT_INSTR_OFFSETS
	.align		4
        /*0058*/ 	.byte	0x04, 0x1c
        /*005a*/ 	.short	(.L_101 - .L_100)


	//   ....[0]....
.L_100:
        /*005c*/ 	.word	0x00000100


	//   ....[1]....
        /*0060*/ 	.word	0x00006610


	//----- nvinfo : EIATTR_INDIRECT_BRANCH_TARGETS
	.align		4
.L_101:
        /*0064*/ 	.byte	0x04, 0x34
        /*0066*/ 	.short	(.L_103 - .L_102)


	//   ....[0]....
.L_102:
        /*0068*/ 	.word	.L_x_139@srel
        /*006c*/ 	.short	0x0
        /*006e*/ 	.short	0x0
        /*0070*/ 	.word	0x3
        /*0074*/ 	.word	.L_x_140@srel
        /*0078*/ 	.word	.L_x_141@srel
        /*007c*/ 	.word	.L_x_142@srel


	//   ....[1]....
        /*0080*/ 	.word	.L_x_143@srel
        /*0084*/ 	.short	0x0
        /*0086*/ 	.short	0x0
        /*0088*/ 	.word	0x4
        /*008c*/ 	.word	.L_x_144@srel
        /*0090*/ 	.word	.L_x_145@srel
        /*0094*/ 	.word	.L_x_146@srel
        /*0098*/ 	.word	.L_x_142@srel


	//----- nvinfo : EIATTR_CRS_STACK_SIZE
	.align		4
.L_103:
        /*009c*/ 	.byte	0x04, 0x1e
        /*009e*/ 	.short	(.L_105 - .L_104)
.L_104:
        /*00a0*/ 	.word	0x00000000


	//----- nvinfo : EIATTR_CBANK_PARAM_SIZE
	.align		4
.L_105:
        /*00a4*/ 	.byte	0x03, 0x19
        /*00a6*/ 	.short	0x0049


	//----- nvinfo : EIATTR_PARAM_CBANK
	.align		4
        /*00a8*/ 	.byte	0x04, 0x0a
        /*00aa*/ 	.short	(.L_107 - .L_106)
	.align		4
.L_106:
        /*00ac*/ 	.word	index@(.nv.constant0._Z25evaluateFullGameOptimized13PopulationSoAPmPib)
        /*00b0*/ 	.short	0x0380
        /*00b2*/ 	.short	0x0049


	//----- nvinfo : EIATTR_SW_WAR
	.align		4
.L_107:
        /*00b4*/ 	.byte	0x04, 0x36
        /*00b6*/ 	.short	(.L_109 - .L_108)
.L_108:
        /*00b8*/ 	.word	0x00000008
.L_109:


//--------------------- .nv.callgraph             --------------------------
	.section	.nv.callgraph,"",@"SHT_CUDA_CALLGRAPH"
	.align	4
	.sectionentsize	8
	.align		4
        /*0000*/ 	.word	0x00000000
	.align		4
        /*0004*/ 	.word	0xffffffff
	.align		4
        /*0008*/ 	.word	0x00000000
	.align		4
        /*000c*/ 	.word	0xfffffffe
	.align		4
        /*0010*/ 	.word	0x00000000
	.align		4
        /*0014*/ 	.word	0xfffffffd
	.align		4
        /*0018*/ 	.word	0x00000000
	.align		4
        /*001c*/ 	.word	0xfffffffc


//--------------------- .nv.constant4             --------------------------
	.section	.nv.constant4,"a",@progbits
	.align	8
	.align		8
.nv.constant4:
        /*0000*/ 	.dword	precalc_xorwow_matrix
	.align		8
        /*0008*/ 	.dword	precalc_xorwow_offset_matrix
	.align		8
        /*0010*/ 	.dword	mrg32k3aM1
	.align		8
        /*0018*/ 	.dword	mrg32k3aM2
	.align		8
        /*0020*/ 	.dword	mrg32k3aM1SubSeq
	.align		8
        /*0028*/ 	.dword	mrg32k3aM2SubSeq
	.align		8
        /*0030*/ 	.dword	mrg32k3aM1Seq
	.align		8
        /*0038*/ 	.dword	mrg32k3aM2Seq


//--------------------- .nv.constant3             --------------------------
	.section	.nv.constant3,"a",@progbits
	.align	8
.nv.constant3:
	.type		__cr_lgamma_table,@object
	.size		__cr_lgamma_table,(d_POPULATION_SIZE - __cr_lgamma_table)
__cr_lgamma_table:
        /*0000*/ 	.byte	0x00, 0x00, 0x00, 0x00, 0x00, 0x00, 0x00, 0x00, 0x00, 0x00, 0x00, 0x00, 0x00, 0x00, 0x00, 0x00
        /*0010*/ 	.byte	0xef, 0x39, 0xfa, 0xfe, 0x42, 0x2e, 0xe6, 0x3f, 0x02, 0x20, 0x2a, 0xfa, 0x0b, 0xab, 0xfc, 0x3f
        /*0020*/ 	.byte	0xf9, 0x2c, 0x92, 0x7c, 0xa7, 0x6c, 0x09, 0x40, 0xc9, 0x79, 0x44, 0x3c, 0x64, 0x26, 0x13, 0x40
        /*0030*/ 	.byte	0xca, 0x01, 0xcf, 0x3a, 0x27, 0x51, 0x1a, 0x40, 0x30, 0xcc, 0x2d, 0xf3, 0xe1, 0x0c, 0x21, 0x40
        /*0040*/ 	.byte	0x0d, 0xb7, 0xfc, 0x82, 0x8e, 0x35, 0x25, 0x40
	.type		d_POPULATION_SIZE,@object
	.size		d_POPULATION_SIZE,(d_NUM_MULTIPLIERS - d_POPULATION_SIZE)
d_POPULATION_SIZE:
        /*0048*/ 	.byte	0x40, 0x00, 0x00, 0x00
	.type		d_NUM_MULTIPLIERS,@object
	.size		d_NUM_MULTIPLIERS,(d_MASK_WORDS - d_NUM_MULTIPLIERS)
d_NUM_MULTIPLIERS:
        /*004c*/ 	.byte	0x0e, 0x00, 0x00, 0x00
	.type		d_MASK_WORDS,@object
	.size		d_MASK_WORDS,(d_FORCED_FIRST_GUESS - d_MASK_WORDS)
d_MASK_WORDS:
        /*0050*/ 	.byte	0x15, 0x00, 0x00, 0x00
	.type		d_FORCED_FIRST_GUESS,@object
	.size		d_FORCED_FIRST_GUESS,(d_ELITE_SIZE - d_FORCED_FIRST_GUESS)
d_FORCED_FIRST_GUESS:
        /*0054*/ 	.byte	0x08, 0x00, 0x00, 0x00
	.type		d_ELITE_SIZE,@object
	.size		d_ELITE_SIZE,(d_MAX_GAME_LENGTH - d_ELITE_SIZE)
d_ELITE_SIZE:
        /*0058*/ 	.byte	0x0a, 0x00, 0x00, 0x00
	.type		d_MAX_GAME_LENGTH,@object
	.size		d_MAX_GAME_LENGTH,(d_PUNISHMENT_SCORE - d_MAX_GAME_LENGTH)
d_MAX_GAME_LENGTH:
        /*005c*/ 	.byte	0x06, 0x00, 0x00, 0x00
	.type		d_PUNISHMENT_SCORE,@object
	.size		d_PUNISHMENT_SCORE,(.L_15 - d_PUNISHMENT_SCORE)
d_PUNISHMENT_SCORE:
        /*0060*/ 	.byte	0x07, 0x00, 0x00, 0x00
.L_15:


//--------------------- .nv.constant2._Z25evaluateFullGameOptimized13PopulationSoAPmPib --------------------------
	.section	.nv.constant2._Z25evaluateFullGameOptimized13PopulationSoAPmPib,"a",@progbits
	.sectionflags	@""
	.align	4
.nv.constant2._Z25evaluateFullGameOptimized13PopulationSoAPmPib:
        /*0000*/ 	.byte	0x50, 0x24, 0x00, 0x00, 0x20, 0x23, 0x00, 0x00, 0x30, 0x65, 0x00, 0x00, 0x10, 0x27, 0x00, 0x00
        /*0010*/ 	.byte	0x40, 0x28, 0x00, 0x00, 0xe0, 0x25, 0x00, 0x00, 0x30, 0x65, 0x00, 0x00


//--------------------- .text._Z10initRandomP17curandStateXORWOWy --------------------------
	.section	.text._Z10initRandomP17curandStateXORWOWy,"ax",@progbits
	.align	128
        .global         _Z10initRandomP17curandStateXORWOWy
        .type           _Z10initRandomP17curandStateXORWOWy,@function
        .size           _Z10initRandomP17curandStateXORWOWy,(.L_x_149 - _Z10initRandomP17curandStateXORWOWy)
        .other          _Z10initRandomP17curandStateXORWOWy,@"STO_CUDA_ENTRY STV_DEFAULT"
_Z10initRandomP17curandStateXORWOWy:
.text._Z10initRandomP17curandStateXORWOWy:
[----:B------:R-:W-:Y:S01]  /*0000*/  LDC R1, c[0x0][0x37c] ;  /* 0x0000df00ff017b82 */ /* 0x000fe20000000800 */
[----:B------:R-:W0:Y:S07]  /*0010*/  S2R R3, SR_TID.X ;  /* 0x0000000000037919 */ /* 0x000e2e0000002100 */
[----:B------:R-:W0:Y:S01]  /*0020*/  S2UR UR4, SR_CTAID.X ;  /* 0x00000000000479c3 */ /* 0x000e220000002500 */
[----:B------:R-:W1:Y:S07]  /*0030*/  LDCU UR5, c[0x3][0x48] ;  /* 0x00c00900ff0577ac */ /* 0x000e6e0008000800 */
[----:B------:R-:W0:Y:S02]  /*0040*/  LDC R0, c[0x0][0x360] ;  /* 0x0000d800ff007b82 */ /* 0x000e240000000800 */
[----:B0-----:R-:W-:-:S05]  /*0050*/  IMAD R0, R0, UR4, R3 ;  /* 0x0000000400007c24 */ /* 0x001fca000f8e0203 */
[----:B-1----:R-:W-:-:S13]  /*0060*/  ISETP.GE.AND P0, PT, R0, UR5, PT ;  /* 0x0000000500007c0c */ /* 0x002fda000bf06270 */
[----:B------:R-:W-:Y:S05]  /*0070*/  @P0 EXIT ;  /* 0x000000000000094d */ /* 0x000fea0003800000 */
[----:B------:R-:W0:Y:S01]  /*0080*/  LDCU.64 UR6, c[0x0][0x388] ;  /* 0x00007100ff0677ac */ /* 0x000e220008000a00 */
[----:B------:R-:W1:Y:S01]  /*0090*/  LDC.64 R6, c[0x0][0x380] ;  /* 0x0000e000ff067b82 */ /* 0x000e620000000a00 */
[----:B------:R-:W-:Y:S01]  /*00a0*/  SHF.R.S32.HI R13, RZ, 0x1f, R0 ;  /* 0x0000001fff0d7819 */ /* 0x000fe20000011400 */
[----:B------:R-:W-:Y:S01]  /*00b0*/  BSSY.RECONVERGENT B0, `(.L_x_0) ;  /* 0x00000e3000007945 */ /* 0x000fe20003800200 */
[----:B------:R-:W2:Y:S01]  /*00c0*/  LDCU.64 UR4, c[0x0][0x358] ;  /* 0x00006b00ff0477ac */ /* 0x000ea20008000a00 */
[----:B0-----:R-:W-:-:S04]  /*00d0*/  IADD3 R2, P0, PT, R0, UR6, RZ ;  /* 0x0000000600027c10 */ /* 0x001fc8000ff1e0ff */
[----:B------:R-:W-:Y:S02]  /*00e0*/  IADD3.X R3, PT, PT, R13, UR7, RZ, P0, !PT ;  /* 0x000000070d037c10 */ /* 0x000fe400087fe4ff */
[----:B------:R-:W-:Y:S01]  /*00f0*/  LOP3.LUT R2, R2, 0xaad26b49, RZ, 0x3c, !PT ;  /* 0xaad26b4902027812 */ /* 0x000fe200078e3cff */
[C---:B-1----:R-:W-:Y:S01]  /*0100*/  IMAD.WIDE R6, R0.reuse, 0x30, R6 ;  /* 0x0000003000067825 */ /* 0x042fe200078e0206 */
[----:B------:R-:W-:Y:S02]  /*0110*/  LOP3.LUT R3, R3, 0xf7dcefdd, RZ, 0x3c, !PT ;  /* 0xf7dcefdd03037812 */ /* 0x000fe400078e3cff */
[----:B------:R-:W-:Y:S01]  /*0120*/  ISETP.NE.AND P0, PT, R0, RZ, PT ;  /* 0x000000ff0000720c */ /* 0x000fe20003f05270 */
[----:B------:R-:W-:Y:S02]  /*0130*/  IMAD R2, R2, 0x4182bed5, RZ ;  /* 0x4182bed502027824 */ /* 0x000fe400078e02ff */
[----:B------:R-:W-:Y:S02]  /*0140*/  IMAD R3, R3, -0x658354e5, RZ ;  /* 0x9a7cab1b03037824 */ /* 0x000fe400078e02ff */
[C---:B------:R-:W-:Y:S01]  /*0150*/  VIADD R5, R2.reuse, 0x75bcd15 ;  /* 0x075bcd1502057836 */ /* 0x040fe20000000000 */
[C---:B------:R-:W-:Y:S01]  /*0160*/  LOP3.LUT R8, R2.reuse, 0x159a55e5, RZ, 0x3c, !PT ;  /* 0x159a55e502087812 */ /* 0x040fe200078e3cff */
[C---:B------:R-:W-:Y:S01]  /*0170*/  VIADD R11, R2.reuse, 0x583f19 ;  /* 0x00583f19020b7836 */ /* 0x040fe20000000000 */
[----:B------:R-:W-:Y:S01]  /*0180*/  IADD3 R4, PT, PT, R2, 0x64f0c9, R3 ;  /* 0x0064f0c902047810 */ /* 0x000fe20007ffe003 */
[C---:B------:R-:W-:Y:S01]  /*0190*/  VIADD R9, R3.reuse, 0x1f123bb5 ;  /* 0x1f123bb503097836 */ /* 0x040fe20000000000 */
[----:B------:R-:W-:-:S03]  /*01a0*/  LOP3.LUT R10, R3, 0x5491333, RZ, 0x3c, !PT ;  /* 0x05491333030a7812 */ /* 0x000fc600078e3cff */
[----:B--2---:R0:W-:Y:S04]  /*01b0*/  STG.E.64 desc[UR4][R6.64], R4 ;  /* 0x0000000406007986 */ /* 0x0041e8000c101b04 */
[----:B------:R0:W-:Y:S04]  /*01c0*/  STG.E.64 desc[UR4][R6.64+0x8], R8 ;  /* 0x0000080806007986 */ /* 0x0001e8000c101b04 */
[----:B------:R0:W-:Y:S01]  /*01d0*/  STG.E.64 desc[UR4][R6.64+0x10], R10 ;  /* 0x0000100a06007986 */ /* 0x0001e2000c101b04 */
[----:B------:R-:W-:Y:S05]  /*01e0*/  @!P0 BRA `(.L_x_1) ;  /* 0x0000000c003c8947 */ /* 0x000fea0003800000 */
[----:B------:R-:W-:-:S07]  /*01f0*/  IMAD.MOV.U32 R12, RZ, RZ, RZ ;  /* 0x000000ffff0c7224 */ /* 0x000fce00078e00ff */
.L_x_7:
[----:B-1----:R-:W-:Y:S01]  /*0200*/  LOP3.LUT R2, R0, 0x3, RZ, 0xc0, !PT ;  /* 0x0000000300027812 */ /* 0x002fe200078ec0ff */
[----:B------:R-:W-:Y:S03]  /*0210*/  BSSY.RECONVERGENT B1, `(.L_x_2) ;  /* 0x00000c6000017945 */ /* 0x000fe60003800200 */
[----:B------:R-:W-:-:S04]  /*0220*/  ISETP.NE.U32.AND P0, PT, R2, RZ, PT ;  /* 0x000000ff0200720c */ /* 0x000fc80003f05070 */
[----:B------:R-:W-:-:S13]  /*0230*/  ISETP.NE.AND.EX P0, PT, RZ, RZ, PT, P0 ;  /* 0x000000ffff00720c */ /* 0x000fda0003f05300 */
[----:B------:R-:W-:Y:S05]  /*0240*/  @!P0 BRA `(.L_x_3) ;  /* 0x0000000c00088947 */ /* 0x000fea0003800000 */
[----:B0-----:R-:W0:Y:S01]  /*0250*/  LDC.64 R8, c[0x4][RZ] ;  /* 0x01000000ff087b82 */ /* 0x001e220000000a00 */
[----:B------:R-:W-:Y:S02]  /*0260*/  IMAD.MOV.U32 R14, RZ, RZ, RZ ;  /* 0x000000ffff0e7224 */ /* 0x000fe400078e00ff */
[----:B0-----:R-:W-:-:S07]  /*0270*/  IMAD.WIDE.U32 R8, R12, 0xc80, R8 ;  /* 0x00000c800c087825 */ /* 0x001fce00078e0008 */
.L_x_6:
[----:B-1----:R-:W-:Y:S01]  /*0280*/  IMAD.MOV.U32 R15, RZ, RZ, RZ ;  /* 0x000000ffff0f7224 */ /* 0x002fe200078e00ff */
[----:B------:R-:W-:Y:S01]  /*0290*/  CS2R R2, SRZ ;  /* 0x0000000000027805 */ /* 0x000fe2000001ff00 */
[----:B------:R-:W-:Y:S01]  /*02a0*/  IMAD.MOV.U32 R17, RZ, RZ, RZ ;  /* 0x000000ffff117224 */ /* 0x000fe200078e00ff */
[----:B------:R-:W-:-:S07]  /*02b0*/  CS2R R4, SRZ ;  /* 0x0000000000047805 */ /* 0x000fce000001ff00 */
.L_x_5:
[----:B------:R-:W-:-:S05]  /*02c0*/  IMAD.WIDE.U32 R10, R17, 0x4, R6 ;  /* 0x00000004110a7825 */ /* 0x000fca00078e0006 */
[----:B------:R0:W5:Y:S01]  /*02d0*/  LDG.E R16, desc[UR4][R10.64+0x4] ;  /* 0x000004040a107981 */ /* 0x000162000c1e1900 */
[----:B------:R-:W-:-:S07]  /*02e0*/  IMAD.MOV.U32 R19, RZ, RZ, RZ ;  /* 0x000000ffff137224 */ /* 0x000fce00078e00ff */
.L_x_4:
[----:B-----5:R-:W-:Y:S01]  /*02f0*/  SHF.R.U32.HI R24, RZ, R19, R16 ;  /* 0x00000013ff187219 */ /* 0x020fe20000011610 */
[----:B0-----:R-:W-:-:S03]  /*0300*/  IMAD.SHL.U32 R10, R17, 0x20, RZ ;  /* 0x00000020110a7824 */ /* 0x001fc600078e00ff */
[----:B------:R-:W-:Y:S01]  /*0310*/  LOP3.LUT R11, R24, 0x1, RZ, 0xc0, !PT ;  /* 0x00000001180b7812 */ /* 0x000fe200078ec0ff */
[----:B------:R-:W-:-:S03]  /*0320*/  IMAD.IADD R10, R10, 0x1, R19 ;  /* 0x000000010a0a7824 */ /* 0x000fc600078e0213 */
[----:B------:R-:W-:Y:S01]  /*0330*/  ISETP.NE.U32.AND P0, PT, R11, 0x1, PT ;  /* 0x000000010b00780c */ /* 0x000fe20003f05070 */
[----:B------:R-:W-:-:S03]  /*0340*/  IMAD R11, R10, 0x5, RZ ;  /* 0x000000050a0b7824 */ /* 0x000fc600078e02ff */
[----:B------:R-:W-:Y:S01]  /*0350*/  R2P PR, R24, 0x7e ;  /* 0x0000007e18007804 */ /* 0x000fe20000000000 */
[----:B------:R-:W-:-:S08]  /*0360*/  IMAD.WIDE.U32 R10, R11, 0x4, R8 ;  /* 0x000000040b0a7825 */ /* 0x000fd000078e0008 */
[----:B------:R-:W2:Y:S04]  /*0370*/  @!P0 LDG.E R18, desc[UR4][R10.64] ;  /* 0x000000040a128981 */ /* 0x000ea8000c1e1900 */
[----:B------:R-:W3:Y:S04]  /*0380*/  @!P0 LDG.E R20, desc[UR4][R10.64+0x10] ;  /* 0x000010040a148981 */ /* 0x000ee8000c1e1900 */
[----:B------:R-:W4:Y:S04]  /*0390*/  @P1 LDG.E R22, desc[UR4][R10.64+0x14] ;  /* 0x000014040a161981 */ /* 0x000f28000c1e1900 */
[----:B------:R-:W4:Y:S04]  /*03a0*/  @P2 LDG.E R26, desc[UR4][R10.64+0x28] ;  /* 0x000028040a1a2981 */ /* 0x000f28000c1e1900 */
[----:B------:R-:W4:Y:S04]  /*03b0*/  @!P0 LDG.E R21, desc[UR4][R10.64+0x4] ;  /* 0x000004040a158981 */ /* 0x000f28000c1e1900 */
[----:B------:R-:W4:Y:S04]  /*03c0*/  @!P0 LDG.E R23, desc[UR4][R10.64+0xc] ;  /* 0x00000c040a178981 */ /* 0x000f28000c1e1900 */
[----:B------:R-:W4:Y:S04]  /*03d0*/  @P1 LDG.E R25, desc[UR4][R10.64+0x18] ;  /* 0x000018040a191981 */ /* 0x000f28000c1e1900 */
[----:B------:R-:W4:Y:S04]  /*03e0*/  @P3 LDG.E R28, desc[UR4][R10.64+0x3c] ;  /* 0x00003c040a1c3981 */ /* 0x000f28000c1e1900 */
[----:B------:R-:W4:Y:S01]  /*03f0*/  @P6 LDG.E R27, desc[UR4][R10.64+0x7c] ;  /* 0x00007c040a1b6981 */ /* 0x000f22000c1e1900 */
[----:B--2---:R-:W-:-:S03]  /*0400*/  @!P0 LOP3.LUT R15, R15, R18, RZ, 0x3c, !PT ;  /* 0x000000120f0f8212 */ /* 0x004fc600078e3cff */
[----:B------:R-:W2:Y:S01]  /*0410*/  @!P0 LDG.E R18, desc[UR4][R10.64+0x8] ;  /* 0x000008040a128981 */ /* 0x000ea2000c1e1900 */
[----:B---3--:R-:W-:-:S03]  /*0420*/  @!P0 LOP3.LUT R3, R3, R20, RZ, 0x3c, !PT ;  /* 0x0000001403038212 */ /* 0x008fc600078e3cff */
[----:B------:R-:W3:Y:S01]  /*0430*/  @P1 LDG.E R20, desc[UR4][R10.64+0x24] ;  /* 0x000024040a141981 */ /* 0x000ee2000c1e1900 */
[----:B----4-:R-:W-:-:S03]  /*0440*/  @P1 LOP3.LUT R15, R15, R22, RZ, 0x3c, !PT ;  /* 0x000000160f0f1212 */ /* 0x010fc600078e3cff */
[----:B------:R-:W4:Y:S01]  /*0450*/  @P2 LDG.E R22, desc[UR4][R10.64+0x38] ;  /* 0x000038040a162981 */ /* 0x000f22000c1e1900 */
[----:B------:R-:W-:-:S03]  /*0460*/  @P2 LOP3.LUT R15, R15, R26, RZ, 0x3c, !PT ;  /* 0x0000001a0f0f2212 */ /* 0x000fc600078e3cff */
[----:B------:R-:W4:Y:S01]  /*0470*/  @P4 LDG.E R26, desc[UR4][R10.64+0x50] ;  /* 0x000050040a1a4981 */ /* 0x000f22000c1e1900 */
[----:B------:R-:W-:-:S03]  /*0480*/  @!P0 LOP3.LUT R4, R4, R21, RZ, 0x3c, !PT ;  /* 0x0000001504048212 */ /* 0x000fc600078e3cff */
[----:B------:R-:W4:Y:S01]  /*0490*/  @P1 LDG.E R21, desc[UR4][R10.64+0x20] ;  /* 0x000020040a151981 */ /* 0x000f22000c1e1900 */
[----:B------:R-:W-:-:S03]  /*04a0*/  @!P0 LOP3.LUT R2, R2, R23, RZ, 0x3c, !PT ;  /* 0x0000001702028212 */ /* 0x000fc600078e3cff */
[----:B------:R-:W4:Y:S01]  /*04b0*/  @P2 LDG.E R23, desc[UR4][R10.64+0x2c] ;  /* 0x00002c040a172981 */ /* 0x000f22000c1e1900 */
[----:B------:R-:W-:-:S03]  /*04c0*/  @P1 LOP3.LUT R4, R4, R25, RZ, 0x3c, !PT ;  /* 0x0000001904041212 */ /* 0x000fc600078e3cff */
[----:B------:R-:W4:Y:S01]  /*04d0*/  @P2 LDG.E R25, desc[UR4][R10.64+0x34] ;  /* 0x000034040a192981 */ /* 0x000f22000c1e1900 */
[----:B--2---:R-:W-:-:S03]  /*04e0*/  @!P0 LOP3.LUT R5, R5, R18, RZ, 0x3c, !PT ;  /* 0x0000001205058212 */ /* 0x004fc600078e3cff */
[----:B------:R-:W2:Y:S01]  /*04f0*/  @P1 LDG.E R18, desc[UR4][R10.64+0x1c] ;  /* 0x00001c040a121981 */ /* 0x000ea2000c1e1900 */
[----:B---3--:R-:W-:-:S03]  /*0500*/  @P1 LOP3.LUT R3, R3, R20, RZ, 0x3c, !PT ;  /* 0x0000001403031212 */ /* 0x008fc600078e3cff */
[----:B------:R-:W3:Y:S01]  /*0510*/  @P2 LDG.E R20, desc[UR4][R10.64+0x30] ;  /* 0x000030040a142981 */ /* 0x000ee2000c1e1900 */
[----:B----4-:R-:W-:-:S03]  /*0520*/  @P2 LOP3.LUT R3, R3, R22, RZ, 0x3c, !PT ;  /* 0x0000001603032212 */ /* 0x010fc600078e3cff */
[----:B------:R-:W4:Y:S01]  /*0530*/  @P3 LDG.E R22, desc[UR4][R10.64+0x4c] ;  /* 0x00004c040a163981 */ /* 0x000f22000c1e1900 */
[----:B------:R-:W-:-:S04]  /*0540*/  @P3 LOP3.LUT R15, R15, R28, RZ, 0x3c, !PT ;  /* 0x0000001c0f0f3212 */ /* 0x000fc800078e3cff */
[----:B------:R-:W-:Y:S02]  /*0550*/  @P4 LOP3.LUT R15, R15, R26, RZ, 0x3c, !PT ;  /* 0x0000001a0f0f4212 */ /* 0x000fe400078e3cff */
[----:B------:R-:W-:Y:S01]  /*0560*/  @P1 LOP3.LUT R2, R2, R21, RZ, 0x3c, !PT ;  /* 0x0000001502021212 */ /* 0x000fe200078e3cff */
[----:B------:R-:W4:Y:S04]  /*0570*/  @P5 LDG.E R26, desc[UR4][R10.64+0x64] ;  /* 0x000064040a1a5981 */ /* 0x000f28000c1e1900 */
[----:B------:R-:W4:Y:S01]  /*0580*/  @P3 LDG.E R21, desc[UR4][R10.64+0x40] ;  /* 0x000040040a153981 */ /* 0x000f22000c1e1900 */
[----:B------:R-:W-:Y:S02]  /*0590*/  @P2 LOP3.LUT R4, R4, R23, RZ, 0x3c, !PT ;  /* 0x0000001704042212 */ /* 0x000fe400078e3cff */
[----:B------:R-:W-:Y:S01]  /*05a0*/  @P2 LOP3.LUT R2, R2, R25, RZ, 0x3c, !PT ;  /* 0x0000001902022212 */ /* 0x000fe200078e3cff */
[----:B------:R-:W4:Y:S04]  /*05b0*/  @P3 LDG.E R23, desc[UR4][R10.64+0x48] ;  /* 0x000048040a173981 */ /* 0x000f28000c1e1900 */
[----:B------:R-:W4:Y:S01]  /*05c0*/  @P4 LDG.E R25, desc[UR4][R10.64+0x54] ;  /* 0x000054040a194981 */ /* 0x000f22000c1e1900 */
[----:B--2---:R-:W-:-:S03]  /*05d0*/  @P1 LOP3.LUT R5, R5, R18, RZ, 0x3c, !PT ;  /* 0x0000001205051212 */ /* 0x004fc600078e3cff */
[----:B------:R-:W2:Y:S01]  /*05e0*/  @P3 LDG.E R18, desc[UR4][R10.64+0x44] ;  /* 0x000044040a123981 */ /* 0x000ea2000c1e1900 */
[----:B---3--:R-:W-:-:S03]  /*05f0*/  @P2 LOP3.LUT R5, R5, R20, RZ, 0x3c, !PT ;  /* 0x0000001405052212 */ /* 0x008fc600078e3cff */
[----:B------:R-:W3:Y:S01]  /*0600*/  @P4 LDG.E R20, desc[UR4][R10.64+0x58] ;  /* 0x000058040a144981 */ /* 0x000ee2000c1e1900 */
[----:B----4-:R-:W-:-:S03]  /*0610*/  @P3 LOP3.LUT R3, R3, R22, RZ, 0x3c, !PT ;  /* 0x0000001603033212 */ /* 0x010fc600078e3cff */
[----:B------:R-:W4:Y:S01]  /*0620*/  @P4 LDG.E R22, desc[UR4][R10.64+0x60] ;  /* 0x000060040a164981 */ /* 0x000f22000c1e1900 */
[----:B------:R-:W-:Y:S02]  /*0630*/  LOP3.LUT P0, RZ, R24, 0x80, RZ, 0xc0, !PT ;  /* 0x0000008018ff7812 */ /* 0x000fe4000780c0ff */
[----:B------:R-:W-:Y:S02]  /*0640*/  @P5 LOP3.LUT R15, R15, R26, RZ, 0x3c, !PT ;  /* 0x0000001a0f0f5212 */ /* 0x000fe400078e3cff */
[----:B------:R-:W4:Y:S01]  /*0650*/  @P6 LDG.E R26, desc[UR4][R10.64+0x78] ;  /* 0x000078040a1a6981 */ /* 0x000f22000c1e1900 */
[----:B------:R-:W-:-:S03]  /*0660*/  @P3 LOP3.LUT R4, R4, R21, RZ, 0x3c, !PT ;  /* 0x0000001504043212 */ /* 0x000fc600078e3cff */
[----:B------:R-:W4:Y:S01]  /*0670*/  @P4 LDG.E R21, desc[UR4][R10.64+0x5c] ;  /* 0x00005c040a154981 */ /* 0x000f22000c1e1900 */
[----:B------:R-:W-:-:S03]  /*0680*/  @P3 LOP3.LUT R2, R2, R23, RZ, 0x3c, !PT ;  /* 0x0000001702023212 */ /* 0x000fc600078e3cff */
[----:B------:R-:W4:Y:S01]  /*0690*/  @P5 LDG.E R23, desc[UR4][R10.64+0x68] ;  /* 0x000068040a175981 */ /* 0x000f22000c1e1900 */
[----:B------:R-:W-:-:S03]  /*06a0*/  @P4 LOP3.LUT R4, R4, R25, RZ, 0x3c, !PT ;  /* 0x0000001904044212 */ /* 0x000fc600078e3cff */
[----:B------:R-:W4:Y:S01]  /*06b0*/  @P5 LDG.E R25, desc[UR4][R10.64+0x70] ;  /* 0x000070040a195981 */ /* 0x000f22000c1e1900 */
[----:B--2---:R-:W-:-:S03]  /*06c0*/  @P3 LOP3.LUT R5, R5, R18, RZ, 0x3c, !PT ;  /* 0x0000001205053212 */ /* 0x004fc600078e3cff */
[----:B------:R-:W2:Y:S01]  /*06d0*/  @P5 LDG.E R18, desc[UR4][R10.64+0x6c] ;  /* 0x00006c040a125981 */ /* 0x000ea2000c1e1900 */
[----:B---3--:R-:W-:-:S03]  /*06e0*/  @P4 LOP3.LUT R5, R5, R20, RZ, 0x3c, !PT ;  /* 0x0000001405054212 */ /* 0x008fc600078e3cff */
[----:B------:R-:W3:Y:S01]  /*06f0*/  @P5 LDG.E R20, desc[UR4][R10.64+0x74] ;  /* 0x000074040a145981 */ /* 0x000ee2000c1e1900 */
[----:B----4-:R-:W-:-:S03]  /*0700*/  @P4 LOP3.LUT R3, R3, R22, RZ, 0x3c, !PT ;  /* 0x0000001603034212 */ /* 0x010fc600078e3cff */
[----:B------:R-:W4:Y:S01]  /*0710*/  @P0 LDG.E R22, desc[UR4][R10.64+0x8c] ;  /* 0x00008c040a160981 */ /* 0x000f22000c1e1900 */
[----:B------:R-:W-:-:S03]  /*0720*/  @P6 LOP3.LUT R15, R15, R26, RZ, 0x3c, !PT ;  /* 0x0000001a0f0f6212 */ /* 0x000fc600078e3cff */
        /* <DEDUP_REMOVED lines=13> */
[----:B------:R-:W-:Y:S02]  /*0800*/  @P6 LOP3.LUT R4, R4, R27, RZ, 0x3c, !PT ;  /* 0x0000001b04046212 */ /* 0x000fe400078e3cff */
[----:B------:R-:W-:Y:S02]  /*0810*/  @P6 LOP3.LUT R2, R2, R21, RZ, 0x3c, !PT ;  /* 0x0000001502026212 */ /* 0x000fe400078e3cff */
[----:B------:R-:W-:Y:S02]  /*0820*/  @P0 LOP3.LUT R4, R4, R23, RZ, 0x3c, !PT ;  /* 0x0000001704040212 */ /* 0x000fe400078e3cff */
[----:B------:R-:W-:Y:S02]  /*0830*/  @P0 LOP3.LUT R2, R2, R25, RZ, 0x3c, !PT ;  /* 0x0000001902020212 */ /* 0x000fe400078e3cff */
[----:B--2---:R-:W-:Y:S02]  /*0840*/  @P6 LOP3.LUT R5, R5, R18, RZ, 0x3c, !PT ;  /* 0x0000001205056212 */ /* 0x004fe400078e3cff */
[----:B---3--:R-:W-:-:S02]  /*0850*/  @P6 LOP3.LUT R3, R3, R20, RZ, 0x3c, !PT ;  /* 0x0000001403036212 */ /* 0x008fc400078e3cff */
[----:B----4-:R-:W-:Y:S02]  /*0860*/  @P0 LOP3.LUT R5, R5, R22, RZ, 0x3c, !PT ;  /* 0x0000001605050212 */ /* 0x010fe400078e3cff */
[----:B------:R-:W-:Y:S02]  /*0870*/  @P0 LOP3.LUT R3, R3, R26, RZ, 0x3c, !PT ;  /* 0x0000001a03030212 */ /* 0x000fe400078e3cff */
[----:B------:R-:W-:-:S13]  /*0880*/  R2P PR, R24.B1, 0x7f ;  /* 0x0000007f18007804 */ /* 0x000fda0000001000 */
[----:B------:R-:W2:Y:S04]  /*0890*/  @P0 LDG.E R18, desc[UR4][R10.64+0xa0] ;  /* 0x0000a0040a120981 */ /* 0x000ea8000c1e1900 */
[----:B------:R-:W3:Y:S04]  /*08a0*/  @P1 LDG.E R22, desc[UR4][R10.64+0xb4] ;  /* 0x0000b4040a161981 */ /* 0x000ee8000c1e1900 */
[----:B------:R-:W4:Y:S04]  /*08b0*/  @P2 LDG.E R26, desc[UR4][R10.64+0xc8] ;  /* 0x0000c8040a1a2981 */ /* 0x000f28000c1e1900 */
[----:B------:R-:W4:Y:S04]  /*08c0*/  @P3 LDG.E R28, desc[UR4][R10.64+0xdc] ;  /* 0x0000dc040a1c3981 */ /* 0x000f28000c1e1900 */
[----:B------:R-:W4:Y:S04]  /*08d0*/  @P0 LDG.E R23, desc[UR4][R10.64+0xa4] ;  /* 0x0000a4040a170981 */ /* 0x000f28000c1e1900 */
[----:B------:R-:W4:Y:S04]  /*08e0*/  @P0 LDG.E R20, desc[UR4][R10.64+0xa8] ;  /* 0x0000a8040a140981 */ /* 0x000f28000c1e1900 */
[----:B------:R-:W4:Y:S04]  /*08f0*/  @P4 LDG.E R25, desc[UR4][R10.64+0xf0] ;  /* 0x0000f0040a194981 */ /* 0x000f28000c1e1900 */
        /* <DEDUP_REMOVED lines=21> */
[----:B------:R-:W-:Y:S02]  /*0a50*/  LOP3.LUT P0, RZ, R24, 0x8000, RZ, 0xc0, !PT ;  /* 0x0000800018ff7812 */ /* 0x000fe4000780c0ff */
[----:B----4-:R-:W-:Y:S01]  /*0a60*/  @P5 LOP3.LUT R15, R15, R26, RZ, 0x3c, !PT ;  /* 0x0000001a0f0f5212 */ /* 0x010fe200078e3cff */
[----:B------:R-:W4:Y:S04]  /*0a70*/  @P3 LDG.E R24, desc[UR4][R10.64+0xe4] ;  /* 0x0000e4040a183981 */ /* 0x000f28000c1e1900 */
[----:B------:R-:W2:Y:S01]  /*0a80*/  @P6 LDG.E R26, desc[UR4][R10.64+0x118] ;  /* 0x000118040a1a6981 */ /* 0x000ea2000c1e1900 */
        /* <DEDUP_REMOVED lines=8> */
[----:B---3--:R-:W-:-:S03]  /*0b10*/  @P2 LOP3.LUT R3, R3, R22, RZ, 0x3c, !PT ;  /* 0x0000001603032212 */ /* 0x008fc600078e3cff */
[----:B------:R-:W3:Y:S01]  /*0b20*/  @P4 LDG.E R22, desc[UR4][R10.64+0x100] ;  /* 0x000100040a164981 */ /* 0x000ee2000c1e1900 */
[----:B--2---:R-:W-:-:S03]  /*0b30*/  @P6 LOP3.LUT R15, R15, R26, RZ, 0x3c, !PT ;  /* 0x0000001a0f0f6212 */ /* 0x004fc600078e3cff */
[----:B------:R-:W2:Y:S01]  /*0b40*/  @P0 LDG.E R26, desc[UR4][R10.64+0x12c] ;  /* 0x00012c040a1a0981 */ /* 0x000ea2000c1e1900 */
[----:B----4-:R-:W-:-:S03]  /*0b50*/  @P2 LOP3.LUT R2, R2, R23, RZ, 0x3c, !PT ;  /* 0x0000001702022212 */ /* 0x010fc600078e3cff */
[----:B------:R-:W4:Y:S01]  /*0b60*/  @P4 LDG.E R23, desc[UR4][R10.64+0xfc] ;  /* 0x0000fc040a174981 */ /* 0x000f22000c1e1900 */
[----:B------:R-:W-:-:S03]  /*0b70*/  @P2 LOP3.LUT R5, R5, R20, RZ, 0x3c, !PT ;  /* 0x0000001405052212 */ /* 0x000fc600078e3cff */
[----:B------:R-:W4:Y:S01]  /*0b80*/  @P4 LDG.E R20, desc[UR4][R10.64+0xf8] ;  /* 0x0000f8040a144981 */ /* 0x000f22000c1e1900 */
[----:B------:R-:W-:Y:S02]  /*0b90*/  @P3 LOP3.LUT R2, R2, R27, RZ, 0x3c, !PT ;  /* 0x0000001b02023212 */ /* 0x000fe400078e3cff */
[----:B------:R-:W-:Y:S01]  /*0ba0*/  @P3 LOP3.LUT R4, R4, R25, RZ, 0x3c, !PT ;  /* 0x0000001904043212 */ /* 0x000fe200078e3cff */
[----:B------:R-:W4:Y:S01]  /*0bb0*/  @P5 LDG.E R27, desc[UR4][R10.64+0x110] ;  /* 0x000110040a1b5981 */ /* 0x000f22000c1e1900 */
[----:B------:R-:W-:-:S03]  /*0bc0*/  @P3 LOP3.LUT R5, R5, R24, RZ, 0x3c, !PT ;  /* 0x0000001805053212 */ /* 0x000fc600078e3cff */
[----:B------:R-:W4:Y:S04]  /*0bd0*/  @P5 LDG.E R25, desc[UR4][R10.64+0x108] ;  /* 0x000108040a195981 */ /* 0x000f28000c1e1900 */
        /* <DEDUP_REMOVED lines=19> */
[----:B------:R-:W-:-:S05]  /*0d10*/  VIADD R19, R19, 0x10 ;  /* 0x0000001013137836 */ /* 0x000fca0000000000 */
[----:B------:R-:W-:Y:S02]  /*0d20*/  ISETP.NE.AND P1, PT, R19, 0x20, PT ;  /* 0x000000201300780c */ /* 0x000fe40003f25270 */
[----:B------:R-:W-:Y:S02]  /*0d30*/  @P5 LOP3.LUT R3, R3, R18, RZ, 0x3c, !PT ;  /* 0x0000001203035212 */ /* 0x000fe400078e3cff */
[----:B------:R-:W-:Y:S02]  /*0d40*/  @P6 LOP3.LUT R4, R4, R21, RZ, 0x3c, !PT ;  /* 0x0000001504046212 */ /* 0x000fe400078e3cff */
[----:B---3--:R-:W-:-:S04]  /*0d50*/  @P6 LOP3.LUT R3, R3, R22, RZ, 0x3c, !PT ;  /* 0x0000001603036212 */ /* 0x008fc800078e3cff */
[----:B--2---:R-:W-:Y:S02]  /*0d60*/  @P0 LOP3.LUT R3, R3, R26, RZ, 0x3c, !PT ;  /* 0x0000001a03030212 */ /* 0x004fe400078e3cff */
[----:B----4-:R-:W-:Y:S02]  /*0d70*/  @P6 LOP3.LUT R2, R2, R23, RZ, 0x3c, !PT ;  /* 0x0000001702026212 */ /* 0x010fe400078e3cff */
[----:B------:R-:W-:Y:S02]  /*0d80*/  @P6 LOP3.LUT R5, R5, R20, RZ, 0x3c, !PT ;  /* 0x0000001405056212 */ /* 0x000fe400078e3cff */
[----:B------:R-:W-:Y:S02]  /*0d90*/  @P0 LOP3.LUT R2, R2, R27, RZ, 0x3c, !PT ;  /* 0x0000001b02020212 */ /* 0x000fe400078e3cff */
[----:B------:R-:W-:Y:S02]  /*0da0*/  @P0 LOP3.LUT R4, R4, R25, RZ, 0x3c, !PT ;  /* 0x0000001904040212 */ /* 0x000fe400078e3cff */
[----:B------:R-:W-:Y:S01]  /*0db0*/  @P0 LOP3.LUT R5, R5, R24, RZ, 0x3c, !PT ;  /* 0x0000001805050212 */ /* 0x000fe200078e3cff */
[----:B------:R-:W-:Y:S06]  /*0dc0*/  @P1 BRA `(.L_x_4) ;  /* 0xfffffff400481947 */ /* 0x000fec000383ffff */
[----:B------:R-:W-:-:S05]  /*0dd0*/  VIADD R17, R17, 0x1 ;  /* 0x0000000111117836 */ /* 0x000fca0000000000 */
[----:B------:R-:W-:-:S13]  /*0de0*/  ISETP.NE.AND P0, PT, R17, 0x5, PT ;  /* 0x000000051100780c */ /* 0x000fda0003f05270 */
[----:B------:R-:W-:Y:S05]  /*0df0*/  @P0 BRA `(.L_x_5) ;  /* 0xfffffff400300947 */ /* 0x000fea000383ffff */
[----:B------:R1:W-:Y:S01]  /*0e00*/  STG.E.64 desc[UR4][R6.64+0x8], R4 ;  /* 0x0000080406007986 */ /* 0x0003e2000c101b04 */
[----:B------:R-:W-:Y:S01]  /*0e10*/  VIADD R14, R14, 0x1 ;  /* 0x000000010e0e7836 */ /* 0x000fe20000000000 */
[----:B------:R-:W-:Y:S02]  /*0e20*/  LOP3.LUT R11, R0, 0x3, RZ, 0xc0, !PT ;  /* 0x00000003000b7812 */ /* 0x000fe400078ec0ff */
[----:B------:R1:W-:Y:S02]  /*0e30*/  STG.E.64 desc[UR4][R6.64+0x10], R2 ;  /* 0x0000100206007986 */ /* 0x0003e4000c101b04 */
[----:B------:R-:W-:Y:S02]  /*0e40*/  ISETP.GE.U32.AND P0, PT, R14, R11, PT ;  /* 0x0000000b0e00720c */ /* 0x000fe40003f06070 */
[----:B------:R1:W-:Y:S11]  /*0e50*/  STG.E desc[UR4][R6.64+0x4], R15 ;  /* 0x0000040f06007986 */ /* 0x0003f6000c101904 */
[----:B------:R-:W-:Y:S05]  /*0e60*/  @!P0 BRA `(.L_x_6) ;  /* 0xfffffff400048947 */ /* 0x000fea000383ffff */
.L_x_3:
[----:B------:R-:W-:Y:S05]  /*0e70*/  BSYNC.RECONVERGENT B1 ;  /* 0x0000000000017941 */ /* 0x000fea0003800200 */
.L_x_2:
[----:B------:R-:W-:Y:S01]  /*0e80*/  ISETP.GT.U32.AND P0, PT, R0, 0x3, PT ;  /* 0x000000030000780c */ /* 0x000fe20003f04070 */
[----:B------:R-:W-:Y:S01]  /*0e90*/  VIADD R12, R12, 0x1 ;  /* 0x000000010c0c7836 */ /* 0x000fe20000000000 */
[--C-:B------:R-:W-:Y:S02]  /*0ea0*/  SHF.R.U64 R0, R0, 0x2, R13.reuse ;  /* 0x0000000200007819 */ /* 0x100fe4000000120d */
[----:B------:R-:W-:Y:S02]  /*0eb0*/  ISETP.GT.U32.AND.EX P0, PT, R13, RZ, PT, P0 ;  /* 0x000000ff0d00720c */ /* 0x000fe40003f04100 */
[----:B------:R-:W-:-:S11]  /*0ec0*/  SHF.R.U32.HI R13, RZ, 0x2, R13 ;  /* 0x00000002ff0d7819 */ /* 0x000fd6000001160d */
[----:B------:R-:W-:Y:S05]  /*0ed0*/  @P0 BRA `(.L_x_7) ;  /* 0xfffffff000c80947 */ /* 0x000fea000383ffff */
.L_x_1:
[----:B------:R-:W-:Y:S05]  /*0ee0*/  BSYNC.RECONVERGENT B0 ;  /* 0x0000000000007941 */ /* 0x000fea0003800200 */
.L_x_0:
[----:B------:R-:W-:Y:S04]  /*0ef0*/  STG.E.64 desc[UR4][R6.64+0x18], RZ ;  /* 0x000018ff06007986 */ /* 0x000fe8000c101b04 */
[----:B------:R-:W-:Y:S04]  /*0f00*/  STG.E desc[UR4][R6.64+0x20], RZ ;  /* 0x000020ff06007986 */ /* 0x000fe8000c101904 */
[----:B------:R-:W-:Y:S01]  /*0f10*/  STG.E.64 desc[UR4][R6.64+0x28], RZ ;  /* 0x000028ff06007986 */ /* 0x000fe2000c101b04 */
[----:B------:R-:W-:Y:S05]  /*0f20*/  EXIT ;  /* 0x000000000000794d */ /* 0x000fea0003800000 */
.L_x_8:
[----:B------:R-:W-:-:S00]  /*0f30*/  BRA `(.L_x_8) ;  /* 0xfffffffc00fc7947 */ /* 0x000fc0000383ffff */
[----:B------:R-:W-:-:S00]  /*0f40*/  NOP ;  /* 0x0000000000007918 */ /* 0x000fc00000000000 */
        /* <DEDUP_REMOVED lines=11> */
.L_x_149:


//--------------------- .text._Z23initPopulationOptimized13PopulationSoAP17curandStateXORWOW --------------------------
	.section	.text._Z23initPopulationOptimized13PopulationSoAP17curandStateXORWOW,"ax",@progbits
	.align	128
        .global         _Z23initPopulationOptimized13PopulationSoAP17curandStateXORWOW
        .type           _Z23initPopulationOptimized13PopulationSoAP17curandStateXORWOW,@function
        .size           _Z23initPopulationOptimized13PopulationSoAP17curandStateXORWOW,(.L_x_150 - _Z23initPopulationOptimized13PopulationSoAP17curandStateXORWOW)
        .other          _Z23initPopulationOptimized13PopulationSoAP17curandStateXORWOW,@"STO_CUDA_ENTRY STV_DEFAULT"
_Z23initPopulationOptimized13PopulationSoAP17curandStateXORWOW:
.text._Z23initPopulationOptimized13PopulationSoAP17curandStateXORWOW:
        /* <DEDUP_REMOVED lines=8> */
[----:B------:R-:W0:Y:S01]  /*0080*/  LDC.64 R8, c[0x0][0x3b8] ;  /* 0x0000ee00ff087b82 */ /* 0x000e220000000a00 */
[----:B------:R-:W1:Y:S01]  /*0090*/  LDCU.64 UR6, c[0x0][0x358] ;  /* 0x00006b00ff0677ac */ /* 0x000e620008000a00 */
[----:B------:R-:W2:Y:S01]  /*00a0*/  LDCU UR5, c[0x3][0x4c] ;  /* 0x00c00980ff0577ac */ /* 0x000ea20008000800 */
[----:B0-----:R-:W-:-:S05]  /*00b0*/  IMAD.WIDE R8, R0, 0x30, R8 ;  /* 0x0000003000087825 */ /* 0x001fca00078e0208 */
[----:B-1----:R0:W5:Y:S04]  /*00c0*/  LDG.E R2, desc[UR6][R8.64+0x20] ;  /* 0x0000200608027981 */ /* 0x002168000c1e1900 */
[----:B------:R0:W5:Y:S04]  /*00d0*/  LDG.E.64 R10, desc[UR6][R8.64+0x28] ;  /* 0x00002806080a7981 */ /* 0x000168000c1e1b00 */
[----:B------:R0:W5:Y:S04]  /*00e0*/  LDG.E.64 R12, desc[UR6][R8.64] ;  /* 0x00000006080c7981 */ /* 0x000168000c1e1b00 */
[----:B------:R0:W5:Y:S04]  /*00f0*/  LDG.E.64 R14, desc[UR6][R8.64+0x8] ;  /* 0x00000806080e7981 */ /* 0x000168000c1e1b00 */
[----:B------:R0:W5:Y:S04]  /*0100*/  LDG.E.64 R16, desc[UR6][R8.64+0x10] ;  /* 0x0000100608107981 */ /* 0x000168000c1e1b00 */
[----:B------:R0:W5:Y:S01]  /*0110*/  LDG.E.64 R18, desc[UR6][R8.64+0x18] ;  /* 0x0000180608127981 */ /* 0x000162000c1e1b00 */
[----:B--2---:R-:W-:-:S09]  /*0120*/  UISETP.GE.AND UP0, UPT, UR5, 0x1, UPT ;  /* 0x000000010500788c */ /* 0x004fd2000bf06270 */
[----:B0-----:R-:W-:Y:S05]  /*0130*/  BRA.U !UP0, `(.L_x_9) ;  /* 0x0000000908f07547 */ /* 0x001fea000b800000 */
[----:B------:R-:W-:Y:S01]  /*0140*/  UISETP.NE.AND UP0, UPT, UR5, 0x1, UPT ;  /* 0x000000010500788c */ /* 0x000fe2000bf05270 */
[----:B------:R-:W-:Y:S01]  /*0150*/  IMAD.MOV.U32 R31, RZ, RZ, RZ ;  /* 0x000000ffff1f7224 */ /* 0x000fe200078e00ff */
[----:B------:R-:W-:-:S04]  /*0160*/  ULOP3.LUT UR4, UR5, 0x1, URZ, 0xc0, !UPT ;  /* 0x0000000105047892 */ /* 0x000fc8000f8ec0ff */
[----:B------:R-:W-:-:S03]  /*0170*/  UISETP.NE.U32.AND UP1, UPT, UR4, 0x1, UPT ;  /* 0x000000010400788c */ /* 0x000fc6000bf25070 */
[----:B------:R-:W-:Y:S08]  /*0180*/  BRA.U !UP0, `(.L_x_10) ;  /* 0x0000000508dc7547 */ /* 0x000ff0000b800000 */
[----:B------:R-:W-:Y:S01]  /*0190*/  ULOP3.LUT UR4, UR5, 0x7ffffffe, URZ, 0xc0, !UPT ;  /* 0x7ffffffe05047892 */ /* 0x000fe2000f8ec0ff */
[----:B------:R-:W-:-:S05]  /*01a0*/  IMAD.MOV.U32 R3, RZ, RZ, RZ ;  /* 0x000000ffff037224 */ /* 0x000fca00078e00ff */
[----:B------:R-:W-:-:S07]  /*01b0*/  IMAD.U32 R31, RZ, RZ, UR4 ;  /* 0x00000004ff1f7e24 */ /* 0x000fce000f8e00ff */
.L_x_11:
[----:B-1---5:R-:W-:Y:S01]  /*01c0*/  SHF.R.U32.HI R4, RZ, 0x2, R13 ;  /* 0x00000002ff047819 */ /* 0x022fe2000001160d */
[----:B------:R-:W-:Y:S01]  /*01d0*/  IMAD.SHL.U32 R6, R17, 0x10, RZ ;  /* 0x0000001011067824 */ /* 0x000fe200078e00ff */
[----:B------:R-:W-:Y:S01]  /*01e0*/  SHF.R.U32.HI R7, RZ, 0x2, R14 ;  /* 0x00000002ff077819 */ /* 0x000fe2000001160e */
[----:B------:R-:W-:Y:S01]  /*01f0*/  IMAD.MOV.U32 R26, RZ, RZ, 0x2f800000 ;  /* 0x2f800000ff1a7424 */ /* 0x000fe200078e00ff */
[----:B------:R-:W-:Y:S01]  /*0200*/  LOP3.LUT R4, R4, R13, RZ, 0x3c, !PT ;  /* 0x0000000d04047212 */ /* 0x000fe200078e3cff */
[----:B------:R-:W0:Y:S01]  /*0210*/  LDC.64 R22, c[0x0][0x388] ;  /* 0x0000e200ff167b82 */ /* 0x000e220000000a00 */
[----:B------:R-:W-:Y:S01]  /*0220*/  LOP3.LUT R14, R7, R14, RZ, 0x3c, !PT ;  /* 0x0000000e070e7212 */ /* 0x000fe200078e3cff */
[----:B------:R-:W-:Y:S01]  /*0230*/  IMAD R27, R0, UR5, R3 ;  /* 0x00000005001b7c24 */ /* 0x000fe2000f8e0203 */
[----:B------:R-:W-:Y:S01]  /*0240*/  SHF.R.U32.HI R13, RZ, 0x2, R16 ;  /* 0x00000002ff0d7819 */ /* 0x000fe20000011610 */
[----:B------:R-:W-:Y:S02]  /*0250*/  IMAD.SHL.U32 R5, R4, 0x2, RZ ;  /* 0x0000000204057824 */ /* 0x000fe400078e00ff */
[----:B------:R-:W-:Y:S01]  /*0260*/  VIADD R3, R3, 0x2 ;  /* 0x0000000203037836 */ /* 0x000fe20000000000 */
[----:B------:R-:W-:Y:S01]  /*0270*/  LOP3.LUT R13, R13, R16, RZ, 0x3c, !PT ;  /* 0x000000100d0d7212 */ /* 0x000fe200078e3cff */
[----:B------:R-:W1:Y:S01]  /*0280*/  LDC.64 R24, c[0x0][0x390] ;  /* 0x0000e400ff187b82 */ /* 0x000e620000000a00 */
[----:B------:R-:W-:-:S02]  /*0290*/  LOP3.LUT R5, R17, R6, R5, 0x96, !PT ;  /* 0x0000000611057212 */ /* 0x000fc400078e9605 */
[----:B------:R-:W-:Y:S02]  /*02a0*/  SHF.R.U32.HI R6, RZ, 0x2, R15 ;  /* 0x00000002ff067819 */ /* 0x000fe4000001160f */
[----:B------:R-:W-:Y:S01]  /*02b0*/  LOP3.LUT R7, R5, R4, RZ, 0x3c, !PT ;  /* 0x0000000405077212 */ /* 0x000fe200078e3cff */
[----:B------:R-:W-:Y:S01]  /*02c0*/  IMAD.SHL.U32 R4, R14, 0x2, RZ ;  /* 0x000000020e047824 */ /* 0x000fe200078e00ff */
[----:B------:R-:W-:Y:S02]  /*02d0*/  LOP3.LUT R6, R6, R15, RZ, 0x3c, !PT ;  /* 0x0000000f06067212 */ /* 0x000fe400078e3cff */
[----:B------:R-:W-:Y:S01]  /*02e0*/  ISETP.NE.AND P0, PT, R3, R31, PT ;  /* 0x0000001f0300720c */ /* 0x000fe20003f05270 */
[----:B------:R-:W-:-:S05]  /*02f0*/  IMAD.SHL.U32 R5, R7, 0x10, RZ ;  /* 0x0000001007057824 */ /* 0x000fca00078e00ff */
[----:B------:R-:W-:Y:S01]  /*0300*/  LOP3.LUT R4, R14, R4, R5, 0x96, !PT ;  /* 0x000000040e047212 */ /* 0x000fe200078e9605 */
[----:B0-----:R-:W-:Y:S01]  /*0310*/  IMAD.WIDE R22, R27, 0x4, R22 ;  /* 0x000000041b167825 */ /* 0x001fe200078e0216 */
[--C-:B------:R-:W-:Y:S02]  /*0320*/  SHF.R.U32.HI R14, RZ, 0x2, R7.reuse ;  /* 0x00000002ff0e7819 */ /* 0x100fe40000011607 */
[-C--:B------:R-:W-:Y:S01]  /*0330*/  LOP3.LUT R33, R4, R7.reuse, RZ, 0x3c, !PT ;  /* 0x0000000704217212 */ /* 0x080fe200078e3cff */
[----:B------:R-:W-:Y:S01]  /*0340*/  IMAD.SHL.U32 R4, R6, 0x2, RZ ;  /* 0x0000000206047824 */ /* 0x000fe200078e00ff */
[----:B------:R-:W-:Y:S02]  /*0350*/  LOP3.LUT R14, R14, R7, RZ, 0x3c, !PT ;  /* 0x000000070e0e7212 */ /* 0x000fe400078e3cff */
[----:B------:R-:W-:Y:S01]  /*0360*/  IADD3 R7, PT, PT, R12, 0x587c5, R7 ;  /* 0x000587c50c077810 */ /* 0x000fe20007ffe007 */
[----:B------:R-:W-:Y:S02]  /*0370*/  IMAD.SHL.U32 R5, R33, 0x10, RZ ;  /* 0x0000001021057824 */ /* 0x000fe400078e00ff */
[----:B-1----:R-:W-:Y:S01]  /*0380*/  IMAD.WIDE R24, R27, 0x4, R24 ;  /* 0x000000041b187825 */ /* 0x002fe200078e0218 */
[----:B------:R-:W-:-:S02]  /*0390*/  I2FP.F32.U32 R7, R7 ;  /* 0x0000000700077245 */ /* 0x000fc40000201000 */
[----:B------:R-:W-:Y:S01]  /*03a0*/  LOP3.LUT R4, R6, R4, R5, 0x96, !PT ;  /* 0x0000000406047212 */ /* 0x000fe200078e9605 */
[----:B------:R-:W-:Y:S01]  /*03b0*/  IMAD.SHL.U32 R5, R13, 0x2, RZ ;  /* 0x000000020d057824 */ /* 0x000fe200078e00ff */
[----:B------:R-:W-:Y:S01]  /*03c0*/  SHF.R.U32.HI R6, RZ, 0x2, R17 ;  /* 0x00000002ff067819 */ /* 0x000fe20000011611 */
[----:B------:R-:W-:Y:S01]  /*03d0*/  FFMA R28, R7, R26, 1.1641532182693481445e-10 ;  /* 0x2f000000071c7423 */ /* 0x000fe2000000001a */
[----:B------:R-:W-:Y:S02]  /*03e0*/  LOP3.LUT R35, R4, R33, RZ, 0x3c, !PT ;  /* 0x0000002104237212 */ /* 0x000fe400078e3cff */
[----:B------:R-:W-:-:S03]  /*03f0*/  LOP3.LUT R6, R6, R17, RZ, 0x3c, !PT ;  /* 0x0000001106067212 */ /* 0x000fc600078e3cff */
[----:B------:R-:W-:-:S05]  /*0400*/  IMAD.SHL.U32 R4, R35, 0x10, RZ ;  /* 0x0000001023047824 */ /* 0x000fca00078e00ff */
[----:B------:R-:W-:-:S04]  /*0410*/  LOP3.LUT R4, R13, R5, R4, 0x96, !PT ;  /* 0x000000050d047212 */ /* 0x000fc800078e9604 */
[----:B------:R-:W-:Y:S01]  /*0420*/  LOP3.LUT R37, R4, R35, RZ, 0x3c, !PT ;  /* 0x0000002304257212 */ /* 0x000fe200078e3cff */
[----:B------:R-:W-:-:S03]  /*0430*/  IMAD.SHL.U32 R4, R6, 0x2, RZ ;  /* 0x0000000206047824 */ /* 0x000fc600078e00ff */
[----:B------:R-:W-:Y:S01]  /*0440*/  SHF.R.U32.HI R20, RZ, 0x2, R37 ;  /* 0x00000002ff147819 */ /* 0x000fe20000011625 */
[----:B------:R-:W-:-:S03]  /*0450*/  IMAD.SHL.U32 R5, R37, 0x10, RZ ;  /* 0x0000001025057824 */ /* 0x000fc600078e00ff */
[-C--:B------:R-:W-:Y:S02]  /*0460*/  LOP3.LUT R20, R20, R37.reuse, RZ, 0x3c, !PT ;  /* 0x0000002514147212 */ /* 0x080fe400078e3cff */
[----:B------:R-:W-:Y:S01]  /*0470*/  LOP3.LUT R4, R6, R4, R5, 0x96, !PT ;  /* 0x0000000406047212 */ /* 0x000fe200078e9605 */
[----:B------:R-:W-:Y:S01]  /*0480*/  IMAD.SHL.U32 R5, R14, 0x2, RZ ;  /* 0x000000020e057824 */ /* 0x000fe200078e00ff */
[--C-:B------:R-:W-:Y:S02]  /*0490*/  SHF.R.U32.HI R6, RZ, 0x2, R33.reuse ;  /* 0x00000002ff067819 */ /* 0x100fe40000011621 */
[----:B------:R-:W-:Y:S02]  /*04a0*/  LOP3.LUT R17, R4, R37, RZ, 0x3c, !PT ;  /* 0x0000002504117212 */ /* 0x000fe400078e3cff */
[----:B------:R-:W-:Y:S02]  /*04b0*/  LOP3.LUT R6, R6, R33, RZ, 0x3c, !PT ;  /* 0x0000002106067212 */ /* 0x000fe400078e3cff */
[----:B------:R-:W-:Y:S01]  /*04c0*/  IADD3 R33, PT, PT, R12, 0xb0f8a, R33 ;  /* 0x000b0f8a0c217810 */ /* 0x000fe20007ffe021 */
[----:B------:R-:W-:-:S05]  /*04d0*/  IMAD.SHL.U32 R4, R17, 0x10, RZ ;  /* 0x0000001011047824 */ /* 0x000fca00078e00ff */
[----:B------:R-:W-:Y:S01]  /*04e0*/  LOP3.LUT R5, R17, R4, R5, 0x96, !PT ;  /* 0x0000000411057212 */ /* 0x000fe200078e9605 */
[----:B------:R-:W-:-:S03]  /*04f0*/  IMAD.SHL.U32 R4, R6, 0x2, RZ ;  /* 0x0000000206047824 */ /* 0x000fc600078e00ff */
[----:B------:R-:W-:Y:S02]  /*0500*/  LOP3.LUT R13, R5, R14, RZ, 0x3c, !PT ;  /* 0x0000000e050d7212 */ /* 0x000fe400078e3cff */
[----:B------:R-:W-:-:S03]  /*0510*/  SHF.R.U32.HI R14, RZ, 0x2, R35 ;  /* 0x00000002ff0e7819 */ /* 0x000fc60000011623 */
[----:B------:R-:W-:-:S05]  /*0520*/  IMAD.SHL.U32 R5, R13, 0x10, RZ ;  /* 0x000000100d057824 */ /* 0x000fca00078e00ff */
[----:B------:R-:W-:Y:S02]  /*0530*/  LOP3.LUT R4, R6, R4, R5, 0x96, !PT ;  /* 0x0000000406047212 */ /* 0x000fe400078e9605 */
[----:B------:R-:W-:Y:S02]  /*0540*/  LOP3.LUT R6, R14, R35, RZ, 0x3c, !PT ;  /* 0x000000230e067212 */ /* 0x000fe400078e3cff */
[----:B------:R-:W-:Y:S02]  /*0550*/  LOP3.LUT R14, R4, R13, RZ, 0x3c, !PT ;  /* 0x0000000d040e7212 */ /* 0x000fe400078e3cff */
[----:B------:R-:W0:Y:S01]  /*0560*/  LDC.64 R4, c[0x0][0x380] ;  /* 0x0000e000ff047b82 */ /* 0x000e220000000a00 */
[----:B------:R-:W-:Y:S02]  /*0570*/  IMAD.SHL.U32 R16, R6, 0x2, RZ ;  /* 0x0000000206107824 */ /* 0x000fe400078e00ff */
[----:B------:R-:W-:-:S05]  /*0580*/  IMAD.SHL.U32 R15, R14, 0x10, RZ ;  /* 0x000000100e0f7824 */ /* 0x000fca00078e00ff */
[----:B------:R-:W-:Y:S01]  /*0590*/  LOP3.LUT R15, R6, R16, R15, 0x96, !PT ;  /* 0x00000010060f7212 */ /* 0x000fe200078e960f */
[----:B------:R-:W-:Y:S01]  /*05a0*/  IMAD.SHL.U32 R6, R20, 0x2, RZ ;  /* 0x0000000214067824 */ /* 0x000fe200078e00ff */
[--C-:B------:R-:W-:Y:S02]  /*05b0*/  SHF.R.U32.HI R16, RZ, 0x2, R17.reuse ;  /* 0x00000002ff107819 */ /* 0x100fe40000011611 */
[----:B------:R-:W-:Y:S02]  /*05c0*/  LOP3.LUT R15, R15, R14, RZ, 0x3c, !PT ;  /* 0x0000000e0f0f7212 */ /* 0x000fe400078e3cff */
[----:B------:R-:W-:Y:S02]  /*05d0*/  LOP3.LUT R29, R16, R17, RZ, 0x3c, !PT ;  /* 0x00000011101d7212 */ /* 0x000fe400078e3cff */
[C---:B------:R-:W-:Y:S01]  /*05e0*/  IADD3 R17, PT, PT, R12.reuse, 0x1ba6d9, R17 ;  /* 0x001ba6d90c117810 */ /* 0x040fe20007ffe011 */
[----:B------:R-:W-:Y:S01]  /*05f0*/  IMAD.SHL.U32 R21, R15, 0x10, RZ ;  /* 0x000000100f157824 */ /* 0x000fe200078e00ff */
[----:B------:R-:W-:Y:S01]  /*0600*/  IADD3 R34, PT, PT, R12, 0x2c3e28, R15 ;  /* 0x002c3e280c227810 */ /* 0x000fe20007ffe00f */
[----:B------:R-:W-:-:S03]  /*0610*/  IMAD.SHL.U32 R32, R29, 0x2, RZ ;  /* 0x000000021d207824 */ /* 0x000fc600078e00ff */
[----:B------:R-:W-:Y:S02]  /*0620*/  LOP3.LUT R6, R20, R6, R21, 0x96, !PT ;  /* 0x0000000614067212 */ /* 0x000fe400078e9615 */
[----:B------:R-:W1:Y:S01]  /*0630*/  LDC.64 R20, c[0x0][0x398] ;  /* 0x0000e600ff147b82 */ /* 0x000e620000000a00 */
[----:B0-----:R-:W-:Y:S01]  /*0640*/  IMAD.WIDE R4, R27, 0x4, R4 ;  /* 0x000000041b047825 */ /* 0x001fe200078e0204 */
[----:B------:R-:W-:-:S04]  /*0650*/  LOP3.LUT R16, R6, R15, RZ, 0x3c, !PT ;  /* 0x0000000f06107212 */ /* 0x000fc800078e3cff */
[----:B------:R0:W-:Y:S01]  /*0660*/  STG.E desc[UR6][R4.64], R28 ;  /* 0x0000001c04007986 */ /* 0x0001e2000c101906 */
[----:B------:R-:W-:Y:S01]  /*0670*/  IMAD.SHL.U32 R30, R16, 0x10, RZ ;  /* 0x00000010101e7824 */ /* 0x000fe200078e00ff */
[----:B------:R-:W2:Y:S04]  /*0680*/  LDC.64 R6, c[0x0][0x3a0] ;  /* 0x0000e800ff067b82 */ /* 0x000ea80000000a00 */
[----:B------:R-:W-:Y:S02]  /*0690*/  LOP3.LUT R29, R29, R32, R30, 0x96, !PT ;  /* 0x000000201d1d7212 */ /* 0x000fe400078e961e */
[C---:B------:R-:W-:Y:S02]  /*06a0*/  IADD3 R30, PT, PT, R12.reuse, 0x10974f, R35 ;  /* 0x0010974f0c1e7810 */ /* 0x040fe40007ffe023 */
[----:B------:R-:W-:-:S02]  /*06b0*/  IADD3 R32, PT, PT, R12, 0x161f14, R37 ;  /* 0x00161f140c207810 */ /* 0x000fc40007ffe025 */
[----:B------:R-:W-:Y:S02]  /*06c0*/  I2FP.F32.U32 R35, R33 ;  /* 0x0000002100237245 */ /* 0x000fe40000201000 */
[----:B------:R-:W-:Y:S02]  /*06d0*/  I2FP.F32.U32 R37, R30 ;  /* 0x0000001e00257245 */ /* 0x000fe40000201000 */
[----:B------:R-:W-:Y:S01]  /*06e0*/  I2FP.F32.U32 R33, R32 ;  /* 0x0000002000217245 */ /* 0x000fe20000201000 */
[----:B------:R-:W-:Y:S01]  /*06f0*/  FFMA R35, R35, R26, 1.1641532182693481445e-10 ;  /* 0x2f00000023237423 */ /* 0x000fe2000000001a */
[----:B-1----:R-:W-:-:S04]  /*0700*/  IMAD.WIDE R20, R27, 0x4, R20 ;  /* 0x000000041b147825 */ /* 0x002fc800078e0214 */
[-C--:B------:R-:W-:Y:S01]  /*0710*/  FFMA R37, R37, R26.reuse, 1.1641532182693481445e-10 ;  /* 0x2f00000025257423 */ /* 0x080fe2000000001a */
[C---:B------:R-:W-:Y:S01]  /*0720*/  IADD3 R30, PT, PT, R12.reuse, 0x212e9e, R13 ;  /* 0x00212e9e0c1e7810 */ /* 0x040fe20007ffe00d */
[----:B------:R-:W-:Y:S01]  /*0730*/  FFMA R33, R33, R26, 1.1641532182693481445e-10 ;  /* 0x2f00000021217423 */ /* 0x000fe2000000001a */
[C---:B------:R-:W-:Y:S01]  /*0740*/  IADD3 R32, PT, PT, R12.reuse, 0x26b663, R14 ;  /* 0x0026b6630c207810 */ /* 0x040fe20007ffe00e */
[----:B------:R1:W-:Y:S01]  /*0750*/  STG.E desc[UR6][R22.64], R35 ;  /* 0x0000002316007986 */ /* 0x0003e2000c101906 */
[C---:B0-----:R-:W-:Y:S01]  /*0760*/  IADD3 R28, PT, PT, R12.reuse, 0x31c5ed, R16 ;  /* 0x0031c5ed0c1c7810 */ /* 0x041fe20007ffe010 */
[----:B------:R-:W-:Y:S02]  /*0770*/  VIADD R12, R12, 0x374db2 ;  /* 0x00374db20c0c7836 */ /* 0x000fe40000000000 */
[----:B--2---:R-:W-:Y:S01]  /*0780*/  IMAD.WIDE R6, R27, 0x4, R6 ;  /* 0x000000041b067825 */ /* 0x004fe200078e0206 */
[----:B------:R-:W-:Y:S01]  /*0790*/  I2FP.F32.U32 R27, R17 ;  /* 0x00000011001b7245 */ /* 0x000fe20000201000 */
[----:B------:R0:W-:Y:S01]  /*07a0*/  STG.E desc[UR6][R24.64], R37 ;  /* 0x0000002518007986 */ /* 0x0001e2000c101906 */
[----:B------:R-:W-:-:S02]  /*07b0*/  LOP3.LUT R17, R29, R16, RZ, 0x3c, !PT ;  /* 0x000000101d117212 */ /* 0x000fc400078e3cff */
[----:B------:R-:W-:Y:S01]  /*07c0*/  I2FP.F32.U32 R29, R30 ;  /* 0x0000001e001d7245 */ /* 0x000fe20000201000 */
[----:B------:R2:W-:Y:S01]  /*07d0*/  STG.E desc[UR6][R20.64], R33 ;  /* 0x0000002114007986 */ /* 0x0005e2000c101906 */
[----:B------:R-:W-:Y:S01]  /*07e0*/  FFMA R27, R27, R26, 1.1641532182693481445e-10 ;  /* 0x2f0000001b1b7423 */ /* 0x000fe2000000001a */
[----:B------:R-:W-:Y:S01]  /*07f0*/  IMAD.IADD R30, R17, 0x1, R12 ;  /* 0x00000001111e7824 */ /* 0x000fe200078e020c */
[----:B-1----:R-:W-:Y:S01]  /*0800*/  I2FP.F32.U32 R35, R34 ;  /* 0x0000002200237245 */ /* 0x002fe20000201000 */
[----:B------:R-:W-:Y:S02]  /*0810*/  FFMA R29, R29, R26, 1.1641532182693481445e-10 ;  /* 0x2f0000001d1d7423 */ /* 0x000fe4000000001a */
[----:B------:R1:W-:Y:S01]  /*0820*/  STG.E desc[UR6][R6.64], R27 ;  /* 0x0000001b06007986 */ /* 0x0003e2000c101906 */
[----:B------:R-:W-:Y:S01]  /*0830*/  I2FP.F32.U32 R30, R30 ;  /* 0x0000001e001e7245 */ /* 0x000fe20000201000 */
[----:B------:R-:W-:Y:S01]  /*0840*/  FFMA R35, R35, R26, 1.1641532182693481445e-10 ;  /* 0x2f00000023237423 */ /* 0x000fe2000000001a */
[----:B0-----:R-:W-:Y:S01]  /*0850*/  I2FP.F32.U32 R37, R28 ;  /* 0x0000001c00257245 */ /* 0x001fe20000201000 */
[----:B------:R1:W-:Y:S01]  /*0860*/  STG.E desc[UR6][R4.64+0x4], R29 ;  /* 0x0000041d04007986 */ /* 0x0003e2000c101906 */
[----:B--2---:R-:W-:Y:S01]  /*0870*/  I2FP.F32.U32 R33, R32 ;  /* 0x0000002000217245 */ /* 0x004fe20000201000 */
[----:B------:R-:W-:-:S02]  /*0880*/  FFMA R30, R30, R26, 1.1641532182693481445e-10 ;  /* 0x2f0000001e1e7423 */ /* 0x000fc4000000001a */
[-C--:B------:R-:W-:Y:S02]  /*0890*/  FFMA R37, R37, R26.reuse, 1.1641532182693481445e-10 ;  /* 0x2f00000025257423 */ /* 0x080fe4000000001a */
[----:B------:R-:W-:-:S05]  /*08a0*/  FFMA R33, R33, R26, 1.1641532182693481445e-10 ;  /* 0x2f00000021217423 */ /* 0x000fca000000001a */
[----:B------:R1:W-:Y:S04]  /*08b0*/  STG.E desc[UR6][R22.64+0x4], R33 ;  /* 0x0000042116007986 */ /* 0x0003e8000c101906 */
[----:B------:R1:W-:Y:S04]  /*08c0*/  STG.E desc[UR6][R24.64+0x4], R35 ;  /* 0x0000042318007986 */ /* 0x0003e8000c101906 */
[----:B------:R1:W-:Y:S04]  /*08d0*/  STG.E desc[UR6][R20.64+0x4], R37 ;  /* 0x0000042514007986 */ /* 0x0003e8000c101906 */
[----:B------:R1:W-:Y:S01]  /*08e0*/  STG.E desc[UR6][R6.64+0x4], R30 ;  /* 0x0000041e06007986 */ /* 0x0003e2000c101906 */
[----:B------:R-:W-:Y:S05]  /*08f0*/  @P0 BRA `(.L_x_11) ;  /* 0xfffffff800300947 */ /* 0x000fea000383ffff */
.L_x_10:
[----:B------:R-:W-:Y:S05]  /*0900*/  BRA.U UP1, `(.L_x_9) ;  /* 0x0000000101fc7547 */ /* 0x000fea000b800000 */
[----:B-1---5:R-:W-:Y:S01]  /*0910*/  SHF.R.U32.HI R4, RZ, 0x2, R13 ;  /* 0x00000002ff047819 */ /* 0x022fe2000001160d */
[----:B------:R-:W-:Y:S01]  /*0920*/  IMAD.SHL.U32 R6, R17, 0x10, RZ ;  /* 0x0000001011067824 */ /* 0x000fe200078e00ff */
[----:B------:R-:W-:Y:S01]  /*0930*/  SHF.R.U32.HI R5, RZ, 0x2, R14 ;  /* 0x00000002ff057819 */ /* 0x000fe2000001160e */
[----:B------:R-:W0:Y:S01]  /*0940*/  LDC.64 R20, c[0x0][0x380] ;  /* 0x0000e000ff147b82 */ /* 0x000e220000000a00 */
[----:B------:R-:W-:Y:S01]  /*0950*/  LOP3.LUT R4, R4, R13, RZ, 0x3c, !PT ;  /* 0x0000000d04047212 */ /* 0x000fe200078e3cff */
[----:B------:R-:W-:Y:S01]  /*0960*/  IMAD R31, R0, UR5, R31 ;  /* 0x00000005001f7c24 */ /* 0x000fe2000f8e021f */
[----:B------:R-:W-:-:S03]  /*0970*/  LOP3.LUT R5, R5, R14, RZ, 0x3c, !PT ;  /* 0x0000000e05057212 */ /* 0x000fc600078e3cff */
[----:B------:R-:W-:Y:S02]  /*0980*/  IMAD.SHL.U32 R3, R4, 0x2, RZ ;  /* 0x0000000204037824 */ /* 0x000fe400078e00ff */
[----:B------:R-:W1:Y:S03]  /*0990*/  LDC.64 R28, c[0x0][0x388] ;  /* 0x0000e200ff1c7b82 */ /* 0x000e660000000a00 */
[----:B------:R-:W-:Y:S02]  /*09a0*/  LOP3.LUT R3, R17, R6, R3, 0x96, !PT ;  /* 0x0000000611037212 */ /* 0x000fe400078e9603 */
[----:B------:R-:W-:Y:S02]  /*09b0*/  SHF.R.U32.HI R6, RZ, 0x2, R15 ;  /* 0x00000002ff067819 */ /* 0x000fe4000001160f */
[----:B------:R-:W-:Y:S01]  /*09c0*/  LOP3.LUT R13, R3, R4, RZ, 0x3c, !PT ;  /* 0x00000004030d7212 */ /* 0x000fe200078e3cff */
[----:B------:R-:W-:Y:S01]  /*09d0*/  IMAD.SHL.U32 R3, R5, 0x2, RZ ;  /* 0x0000000205037824 */ /* 0x000fe200078e00ff */
[----:B------:R-:W-:Y:S01]  /*09e0*/  LOP3.LUT R6, R6, R15, RZ, 0x3c, !PT ;  /* 0x0000000f06067212 */ /* 0x000fe200078e3cff */
[----:B------:R-:W2:Y:S02]  /*09f0*/  LDC.64 R26, c[0x0][0x390] ;  /* 0x0000e400ff1a7b82 */ /* 0x000ea40000000a00 */
[----:B------:R-:W-:-:S02]  /*0a00*/  IMAD.SHL.U32 R4, R13, 0x10, RZ ;  /* 0x000000100d047824 */ /* 0x000fc400078e00ff */
[----:B0-----:R-:W-:-:S03]  /*0a10*/  IMAD.WIDE R20, R31, 0x4, R20 ;  /* 0x000000041f147825 */ /* 0x001fc600078e0214 */
[----:B------:R-:W-:Y:S01]  /*0a20*/  LOP3.LUT R4, R5, R3, R4, 0x96, !PT ;  /* 0x0000000305047212 */ /* 0x000fe200078e9604 */
[----:B------:R-:W0:Y:S01]  /*0a30*/  LDC.64 R24, c[0x0][0x398] ;  /* 0x0000e600ff187b82 */ /* 0x000e220000000a00 */
[----:B------:R-:W-:Y:S02]  /*0a40*/  SHF.R.U32.HI R5, RZ, 0x2, R16 ;  /* 0x00000002ff057819 */ /* 0x000fe40000011610 */
[----:B------:R-:W-:Y:S01]  /*0a50*/  LOP3.LUT R14, R4, R13, RZ, 0x3c, !PT ;  /* 0x0000000d040e7212 */ /* 0x000fe200078e3cff */
[----:B------:R-:W-:Y:S01]  /*0a60*/  IMAD.SHL.U32 R4, R6, 0x2, RZ ;  /* 0x0000000206047824 */ /* 0x000fe200078e00ff */
[----:B------:R-:W-:Y:S01]  /*0a70*/  LOP3.LUT R5, R5, R16, RZ, 0x3c, !PT ;  /* 0x0000001005057212 */ /* 0x000fe200078e3cff */
[----:B-1----:R-:W-:Y:S02]  /*0a80*/  IMAD.WIDE R28, R31, 0x4, R28 ;  /* 0x000000041f1c7825 */ /* 0x002fe400078e021c */
[----:B------:R-:W1:Y:S02]  /*0a90*/  LDC.64 R22, c[0x0][0x3a0] ;  /* 0x0000e800ff167b82 */ /* 0x000e640000000a00 */
[----:B------:R-:W-:-:S05]  /*0aa0*/  IMAD.SHL.U32 R3, R14, 0x10, RZ ;  /* 0x000000100e037824 */ /* 0x000fca00078e00ff */
[----:B------:R-:W-:Y:S01]  /*0ab0*/  LOP3.LUT R3, R6, R4, R3, 0x96, !PT ;  /* 0x0000000406037212 */ /* 0x000fe200078e9603 */
[----:B--2---:R-:W-:Y:S01]  /*0ac0*/  IMAD.WIDE R26, R31, 0x4, R26 ;  /* 0x000000041f1a7825 */ /* 0x004fe200078e021a */
[----:B------:R-:W-:Y:S02]  /*0ad0*/  SHF.R.U32.HI R6, RZ, 0x2, R17 ;  /* 0x00000002ff067819 */ /* 0x000fe40000011611 */
[----:B------:R-:W-:Y:S01]  /*0ae0*/  LOP3.LUT R15, R3, R14, RZ, 0x3c, !PT ;  /* 0x0000000e030f7212 */ /* 0x000fe200078e3cff */
[----:B------:R-:W-:Y:S01]  /*0af0*/  IMAD.SHL.U32 R3, R5, 0x2, RZ ;  /* 0x0000000205037824 */ /* 0x000fe200078e00ff */
[----:B------:R-:W-:Y:S02]  /*0b00*/  LOP3.LUT R6, R6, R17, RZ, 0x3c, !PT ;  /* 0x0000001106067212 */ /* 0x000fe400078e3cff */
[----:B------:R-:W-:Y:S01]  /*0b10*/  IADD3 R7, PT, PT, R12, 0x10974f, R15 ;  /* 0x0010974f0c077810 */ /* 0x000fe20007ffe00f */
[----:B------:R-:W-:Y:S02]  /*0b20*/  IMAD.SHL.U32 R4, R15, 0x10, RZ ;  /* 0x000000100f047824 */ /* 0x000fe400078e00ff */
[----:B0-----:R-:W-:Y:S01]  /*0b30*/  IMAD.WIDE R24, R31, 0x4, R24 ;  /* 0x000000041f187825 */ /* 0x001fe200078e0218 */
[----:B------:R-:W-:-:S02]  /*0b40*/  I2FP.F32.U32 R30, R7 ;  /* 0x00000007001e7245 */ /* 0x000fc40000201000 */
[----:B------:R-:W-:Y:S02]  /*0b50*/  LOP3.LUT R4, R5, R3, R4, 0x96, !PT ;  /* 0x0000000305047212 */ /* 0x000fe400078e9604 */
[----:B------:R-:W-:Y:S01]  /*0b60*/  IADD3 R5, PT, PT, R12, 0xb0f8a, R14 ;  /* 0x000b0f8a0c057810 */ /* 0x000fe20007ffe00e */
[----:B-1----:R-:W-:Y:S01]  /*0b70*/  IMAD.WIDE R22, R31, 0x4, R22 ;  /* 0x000000041f167825 */ /* 0x002fe200078e0216 */
[----:B------:R-:W-:-:S03]  /*0b80*/  LOP3.LUT R16, R4, R15, RZ, 0x3c, !PT ;  /* 0x0000000f04107212 */ /* 0x000fc600078e3cff */
[----:B------:R-:W-:Y:S01]  /*0b90*/  IMAD.SHL.U32 R4, R6, 0x2, RZ ;  /* 0x0000000206047824 */ /* 0x000fe200078e00ff */
[----:B------:R-:W-:Y:S01]  /*0ba0*/  IADD3 R32, PT, PT, R12, 0x161f14, R16 ;  /* 0x00161f140c207810 */ /* 0x000fe20007ffe010 */
[----:B------:R-:W-:-:S03]  /*0bb0*/  IMAD.SHL.U32 R3, R16, 0x10, RZ ;  /* 0x0000001010037824 */ /* 0x000fc600078e00ff */
[----:B------:R-:W-:Y:S02]  /*0bc0*/  I2FP.F32.U32 R32, R32 ;  /* 0x0000002000207245 */ /* 0x000fe40000201000 */
[----:B------:R-:W-:Y:S02]  /*0bd0*/  LOP3.LUT R3, R6, R4, R3, 0x96, !PT ;  /* 0x0000000406037212 */ /* 0x000fe400078e9603 */
[C---:B------:R-:W-:Y:S01]  /*0be0*/  IADD3 R4, PT, PT, R12.reuse, 0x587c5, R13 ;  /* 0x000587c50c047810 */ /* 0x040fe20007ffe00d */
[----:B------:R-:W-:Y:S01]  /*0bf0*/  VIADD R12, R12, 0x1ba6d9 ;  /* 0x001ba6d90c0c7836 */ /* 0x000fe20000000000 */
[----:B------:R-:W-:Y:S01]  /*0c00*/  LOP3.LUT R17, R3, R16, RZ, 0x3c, !PT ;  /* 0x0000001003117212 */ /* 0x000fe200078e3cff */
[----:B------:R-:W-:Y:S01]  /*0c10*/  IMAD.MOV.U32 R3, RZ, RZ, 0x2f800000 ;  /* 0x2f800000ff037424 */ /* 0x000fe200078e00ff */
[----:B------:R-:W-:Y:S02]  /*0c20*/  I2FP.F32.U32 R4, R4 ;  /* 0x0000000400047245 */ /* 0x000fe40000201000 */
[----:B------:R-:W-:Y:S01]  /*0c30*/  I2FP.F32.U32 R6, R5 ;  /* 0x0000000500067245 */ /* 0x000fe20000201000 */
[----:B------:R-:W-:-:S02]  /*0c40*/  IMAD.IADD R33, R17, 0x1, R12 ;  /* 0x0000000111217824 */ /* 0x000fc400078e020c */
[-C--:B------:R-:W-:Y:S01]  /*0c50*/  FFMA R5, R30, R3.reuse, 1.1641532182693481445e-10 ;  /* 0x2f0000001e057423 */ /* 0x080fe20000000003 */
[-C--:B------:R-:W-:Y:S01]  /*0c60*/  FFMA R7, R4, R3.reuse, 1.1641532182693481445e-10 ;  /* 0x2f00000004077423 */ /* 0x080fe20000000003 */
[-C--:B------:R-:W-:Y:S01]  /*0c70*/  FFMA R4, R32, R3.reuse, 1.1641532182693481445e-10 ;  /* 0x2f00000020047423 */ /* 0x080fe20000000003 */
[----:B------:R-:W-:Y:S01]  /*0c80*/  FFMA R6, R6, R3, 1.1641532182693481445e-10 ;  /* 0x2f00000006067423 */ /* 0x000fe20000000003 */
[----:B------:R-:W-:Y:S02]  /*0c90*/  I2FP.F32.U32 R34, R33 ;  /* 0x0000002100227245 */ /* 0x000fe40000201000 */
[----:B------:R0:W-:Y:S03]  /*0ca0*/  STG.E desc[UR6][R20.64], R7 ;  /* 0x0000000714007986 */ /* 0x0001e6000c101906 */
[----:B------:R-:W-:Y:S01]  /*0cb0*/  FFMA R3, R34, R3, 1.1641532182693481445e-10 ;  /* 0x2f00000022037423 */ /* 0x000fe20000000003 */
[----:B------:R0:W-:Y:S04]  /*0cc0*/  STG.E desc[UR6][R28.64], R6 ;  /* 0x000000061c007986 */ /* 0x0001e8000c101906 */
[----:B------:R0:W-:Y:S04]  /*0cd0*/  STG.E desc[UR6][R26.64], R5 ;  /* 0x000000051a007986 */ /* 0x0001e8000c101906 */
[----:B------:R0:W-:Y:S04]  /*0ce0*/  STG.E desc[UR6][R24.64], R4 ;  /* 0x0000000418007986 */ /* 0x0001e8000c101906 */
[----:B------:R0:W-:Y:S02]  /*0cf0*/  STG.E desc[UR6][R22.64], R3 ;  /* 0x0000000316007986 */ /* 0x0001e4000c101906 */
.L_x_9:
[----:B01----:R-:W0:Y:S01]  /*0d00*/  LDC.64 R4, c[0x0][0x3a8] ;  /* 0x0000ea00ff047b82 */ /* 0x003e220000000a00 */
[----:B------:R-:W1:Y:S02]  /*0d10*/  LDCU.64 UR4, c[0x0][0x3b0] ;  /* 0x00007600ff0477ac */ /* 0x000e640008000a00 */
[----:B-1----:R-:W-:-:S04]  /*0d20*/  IADD3 R6, P0, PT, R0, UR4, RZ ;  /* 0x0000000400067c10 */ /* 0x002fc8000ff1e0ff */
[C---:B------:R-:W-:Y:S01]  /*0d30*/  LEA.HI.X.SX32 R7, R0.reuse, UR5, 0x1, P0 ;  /* 0x0000000500077c11 */ /* 0x040fe200080f0eff */
[----:B0-----:R-:W-:-:S05]  /*0d40*/  IMAD.WIDE R4, R0, 0x4, R4 ;  /* 0x0000000400047825 */ /* 0x001fca00078e0204 */
[----:B------:R-:W-:Y:S04]  /*0d50*/  STG.E desc[UR6][R4.64], RZ ;  /* 0x000000ff04007986 */ /* 0x000fe8000c101906 */
[----:B------:R-:W-:Y:S04]  /*0d60*/  STG.E.U8 desc[UR6][R6.64], RZ ;  /* 0x000000ff06007986 */ /* 0x000fe8000c101106 */
[----:B-----5:R-:W-:Y:S04]  /*0d70*/  STG.E.64 desc[UR6][R8.64], R12 ;  /* 0x0000000c08007986 */ /* 0x020fe8000c101b06 */
[----:B------:R-:W-:Y:S04]  /*0d80*/  STG.E.64 desc[UR6][R8.64+0x8], R14 ;  /* 0x0000080e08007986 */ /* 0x000fe8000c101b06 */
[----:B------:R-:W-:Y:S04]  /*0d90*/  STG.E.64 desc[UR6][R8.64+0x10], R16 ;  /* 0x0000101008007986 */ /* 0x000fe8000c101b06 */
[----:B------:R-:W-:Y:S04]  /*0da0*/  STG.E.64 desc[UR6][R8.64+0x18], R18 ;  /* 0x0000181208007986 */ /* 0x000fe8000c101b06 */
[----:B------:R-:W-:Y:S04]  /*0db0*/  STG.E.64 desc[UR6][R8.64+0x28], R10 ;  /* 0x0000280a08007986 */ /* 0x000fe8000c101b06 */
[----:B------:R-:W-:Y:S01]  /*0dc0*/  STG.E desc[UR6][R8.64+0x20], R2 ;  /* 0x0000200208007986 */ /* 0x000fe2000c101906 */
[----:B------:R-:W-:Y:S05]  /*0dd0*/  EXIT ;  /* 0x000000000000794d */ /* 0x000fea0003800000 */
.L_x_12:
        /* <DEDUP_REMOVED lines=10> */
.L_x_150:


//--------------------- .text._Z29adaptiveGAOperationsOptimized13PopulationSoAS_P17curandStateXORWOWfbb --------------------------
	.section	.text._Z29adaptiveGAOperationsOptimized13PopulationSoAS_P17curandStateXORWOWfbb,"ax",@progbits
	.align	128
        .global         _Z29adaptiveGAOperationsOptimized13PopulationSoAS_P17curandStateXORWOWfbb
        .type           _Z29adaptiveGAOperationsOptimized13PopulationSoAS_P17curandStateXORWOWfbb,@function
        .size           _Z29adaptiveGAOperationsOptimized13PopulationSoAS_P17curandStateXORWOWfbb,(.L_x_148 - _Z29adaptiveGAOperationsOptimized13PopulationSoAS_P17curandStateXORWOWfbb)
        .other          _Z29adaptiveGAOperationsOptimized13PopulationSoAS_P17curandStateXORWOWfbb,@"STO_CUDA_ENTRY STV_DEFAULT"
_Z29adaptiveGAOperationsOptimized13PopulationSoAS_P17curandStateXORWOWfbb:
.text._Z29adaptiveGAOperationsOptimized13PopulationSoAS_P17curandStateXORWOWfbb:
[----:B------:R-:W-:Y:S01]  /*0000*/  LDC R1, c[0x0][0x37c] ;  /* 0x0000df00ff017b82 */ /* 0x000fe20000000800 */
[----:B------:R-:W0:Y:S07]  /*0010*/  S2R R0, SR_TID.X ;  /* 0x0000000000007919 */ /* 0x000e2e0000002100 */
[----:B------:R-:W0:Y:S01]  /*0020*/  S2UR UR4, SR_CTAID.X ;  /* 0x00000000000479c3 */ /* 0x000e220000002500 */
[----:B------:R-:W1:Y:S01]  /*0030*/  LDCU UR5, c[0x3][0x58] ;  /* 0x00c00b00ff0577ac */ /* 0x000e620008000800 */
[----:B------:R-:W2:Y:S06]  /*0040*/  LDCU UR6, c[0x3][0x48] ;  /* 0x00c00900ff0677ac */ /* 0x000eac0008000800 */
[----:B------:R-:W0:Y:S02]  /*0050*/  LDC R3, c[0x0][0x360] ;  /* 0x0000d800ff037b82 */ /* 0x000e240000000800 */
[----:B0-----:R-:W-:-:S05]  /*0060*/  IMAD R3, R3, UR4, R0 ;  /* 0x0000000403037c24 */ /* 0x001fca000f8e0200 */
[----:B-1----:R-:W-:-:S04]  /*0070*/  ISETP.GE.AND P0, PT, R3, UR5, PT ;  /* 0x0000000503007c0c */ /* 0x002fc8000bf06270 */
[----:B--2---:R-:W-:-:S13]  /*0080*/  ISETP.GE.OR P0, PT, R3, UR6, !P0 ;  /* 0x0000000603007c0c */ /* 0x004fda000c706670 */
[----:B------:R-:W-:Y:S05]  /*0090*/  @P0 EXIT ;  /* 0x000000000000094d */ /* 0x000fea0003800000 */
[----:B------:R-:W0:Y:S01]  /*00a0*/  LDC.64 R14, c[0x0][0x3f0] ;  /* 0x0000fc00ff0e7b82 */ /* 0x000e220000000a00 */
[----:B------:R-:W1:Y:S01]  /*00b0*/  LDCU.64 UR8, c[0x0][0x358] ;  /* 0x00006b00ff0877ac */ /* 0x000e620008000a00 */
[----:B0-----:R-:W-:-:S05]  /*00c0*/  IMAD.WIDE R14, R3, 0x30, R14 ;  /* 0x00000030030e7825 */ /* 0x001fca00078e020e */
[----:B-1----:R-:W2:Y:S04]  /*00d0*/  LDG.E.64 R16, desc[UR8][R14.64] ;  /* 0x000000080e107981 */ /* 0x002ea8000c1e1b00 */
[----:B------:R-:W3:Y:S04]  /*00e0*/  LDG.E.64 R12, desc[UR8][R14.64+0x10] ;  /* 0x000010080e0c7981 */ /* 0x000ee8000c1e1b00 */
[----:B------:R-:W4:Y:S04]  /*00f0*/  LDG.E.64 R6, desc[UR8][R14.64+0x8] ;  /* 0x000008080e067981 */ /* 0x000f28000c1e1b00 */
[----:B------:R0:W5:Y:S04]  /*0100*/  LDG.E R0, desc[UR8][R14.64+0x20] ;  /* 0x000020080e007981 */ /* 0x000168000c1e1900 */
[----:B------:R0:W5:Y:S04]  /*0110*/  LDG.E.64 R10, desc[UR8][R14.64+0x28] ;  /* 0x000028080e0a7981 */ /* 0x000168000c1e1b00 */
[----:B------:R0:W5:Y:S01]  /*0120*/  LDG.E.64 R8, desc[UR8][R14.64+0x18] ;  /* 0x000018080e087981 */ /* 0x000162000c1e1b00 */
[----:B------:R-:W-:Y:S01]  /*0130*/  IMAD.MOV.U32 R21, RZ, RZ, 0x2f800000 ;  /* 0x2f800000ff157424 */ /* 0x000fe200078e00ff */
[----:B------:R-:W-:Y:S01]  /*0140*/  BSSY.RECONVERGENT B0, `(.L_x_13) ;  /* 0x0000030000007945 */ /* 0x000fe20003800200 */
[----:B--2---:R-:W-:-:S02]  /*0150*/  SHF.R.U32.HI R2, RZ, 0x2, R17 ;  /* 0x00000002ff027819 */ /* 0x004fc40000011611 */
[----:B------:R-:W-:Y:S02]  /*0160*/  IADD3 R19, PT, PT, R16, 0xb0f8a, RZ ;  /* 0x000b0f8a10137810 */ /* 0x000fe40007ffe0ff */
[----:B------:R-:W-:Y:S01]  /*0170*/  LOP3.LUT R2, R2, R17, RZ, 0x3c, !PT ;  /* 0x0000001102027212 */ /* 0x000fe200078e3cff */
[----:B---3--:R-:W-:Y:S01]  /*0180*/  IMAD.SHL.U32 R4, R13, 0x10, RZ ;  /* 0x000000100d047824 */ /* 0x008fe200078e00ff */
[----:B----4-:R-:W-:-:S03]  /*0190*/  SHF.R.U32.HI R17, RZ, 0x2, R6 ;  /* 0x00000002ff117819 */ /* 0x010fc60000011606 */
[----:B------:R-:W-:Y:S01]  /*01a0*/  IMAD.SHL.U32 R5, R2, 0x2, RZ ;  /* 0x0000000202057824 */ /* 0x000fe200078e00ff */
[----:B------:R-:W-:-:S04]  /*01b0*/  LOP3.LUT R17, R17, R6, RZ, 0x3c, !PT ;  /* 0x0000000611117212 */ /* 0x000fc800078e3cff */
[----:B------:R-:W-:Y:S02]  /*01c0*/  LOP3.LUT R5, R13, R4, R5, 0x96, !PT ;  /* 0x000000040d057212 */ /* 0x000fe400078e9605 */
[----:B------:R-:W-:Y:S02]  /*01d0*/  SHF.L.U32 R6, R17, 0x1, RZ ;  /* 0x0000000111067819 */ /* 0x000fe400000006ff */
[----:B------:R-:W-:-:S04]  /*01e0*/  LOP3.LUT R5, R5, R2, RZ, 0x3c, !PT ;  /* 0x0000000205057212 */ /* 0x000fc800078e3cff */
[----:B------:R-:W-:Y:S01]  /*01f0*/  IADD3 R2, PT, PT, R16, 0x587c5, R5 ;  /* 0x000587c510027810 */ /* 0x000fe20007ffe005 */
[----:B------:R-:W-:-:S03]  /*0200*/  IMAD.SHL.U32 R4, R5, 0x10, RZ ;  /* 0x0000001005047824 */ /* 0x000fc600078e00ff */
[----:B------:R-:W-:Y:S02]  /*0210*/  I2FP.F32.U32 R2, R2 ;  /* 0x0000000200027245 */ /* 0x000fe40000201000 */
[----:B------:R-:W-:-:S03]  /*0220*/  LOP3.LUT R4, R5, R4, R6, 0x96, !PT ;  /* 0x0000000405047212 */ /* 0x000fc600078e9606 */
[----:B------:R-:W-:Y:S01]  /*0230*/  FFMA R2, R2, R21, 1.1641532182693481445e-10 ;  /* 0x2f00000002027423 */ /* 0x000fe20000000015 */
[----:B------:R-:W-:Y:S02]  /*0240*/  LOP3.LUT R4, R4, R17, RZ, 0x3c, !PT ;  /* 0x0000001104047212 */ /* 0x000fe400078e3cff */
[----:B------:R-:W-:-:S03]  /*0250*/  I2FP.F32.S32 R17, UR6 ;  /* 0x0000000600117c45 */ /* 0x000fc60008201400 */
[----:B------:R-:W-:Y:S02]  /*0260*/  IMAD.IADD R6, R19, 0x1, R4 ;  /* 0x0000000113067824 */ /* 0x000fe400078e0204 */
[----:B------:R-:W-:-:S03]  /*0270*/  FMUL R2, R2, R17 ;  /* 0x0000001102027220 */ /* 0x000fc60000400000 */
[----:B------:R-:W-:Y:S01]  /*0280*/  I2FP.F32.U32 R6, R6 ;  /* 0x0000000600067245 */ /* 0x000fe20000201000 */
[----:B------:R-:W-:Y:S04]  /*0290*/  F2I.NTZ R46, R2 ;  /* 0x00000002002e7305 */ /* 0x000fe80000203100 */
[----:B------:R-:W-:-:S04]  /*02a0*/  FFMA R6, R6, R21, 1.1641532182693481445e-10 ;  /* 0x2f00000006067423 */ /* 0x000fc80000000015 */
[----:B------:R-:W-:-:S04]  /*02b0*/  FMUL R6, R17, R6 ;  /* 0x0000000611067220 */ /* 0x000fc80000400000 */
[----:B------:R-:W1:Y:S02]  /*02c0*/  F2I.NTZ R47, R6 ;  /* 0x00000006002f7305 */ /* 0x000e640000203100 */
[----:B-1----:R-:W-:-:S13]  /*02d0*/  ISETP.NE.AND P0, PT, R46, R47, PT ;  /* 0x0000002f2e00720c */ /* 0x002fda0003f05270 */
[----:B0-----:R-:W-:Y:S05]  /*02e0*/  @P0 BRA `(.L_x_14) ;  /* 0x0000000000540947 */ /* 0x001fea0003800000 */
[----:B------:R-:W-:Y:S01]  /*02f0*/  BSSY.RECONVERGENT B1, `(.L_x_14) ;  /* 0x0000014000017945 */ /* 0x000fe20003800200 */
.L_x_15:
[----:B------:R-:W-:Y:S01]  /*0300*/  SHF.R.U32.HI R2, RZ, 0x2, R7 ;  /* 0x00000002ff027819 */ /* 0x000fe20000011607 */
[----:B------:R-:W-:-:S03]  /*0310*/  VIADD R19, R19, 0x587c5 ;  /* 0x000587c513137836 */ /* 0x000fc60000000000 */
[----:B------:R-:W-:Y:S01]  /*0320*/  LOP3.LUT R2, R2, R7, RZ, 0x3c, !PT ;  /* 0x0000000702027212 */ /* 0x000fe200078e3cff */
[----:B------:R-:W-:-:S03]  /*0330*/  IMAD.SHL.U32 R7, R4, 0x10, RZ ;  /* 0x0000001004077824 */ /* 0x000fc600078e00ff */
[----:B------:R-:W-:-:S04]  /*0340*/  SHF.L.U32 R6, R2, 0x1, RZ ;  /* 0x0000000102067819 */ /* 0x000fc800000006ff */
[----:B------:R-:W-:-:S04]  /*0350*/  LOP3.LUT R7, R4, R7, R6, 0x96, !PT ;  /* 0x0000000704077212 */ /* 0x000fc800078e9606 */
[----:B------:R-:W-:Y:S02]  /*0360*/  LOP3.LUT R2, R7, R2, RZ, 0x3c, !PT ;  /* 0x0000000207027212 */ /* 0x000fe400078e3cff */
[----:B------:R-:W-:Y:S01]  /*0370*/  MOV R7, R12 ;  /* 0x0000000c00077202 */ /* 0x000fe20000000f00 */
[----:B------:R-:W-:Y:S02]  /*0380*/  IMAD.MOV.U32 R12, RZ, RZ, R13 ;  /* 0x000000ffff0c7224 */ /* 0x000fe400078e000d */
[--C-:B------:R-:W-:Y:S02]  /*0390*/  IMAD.IADD R6, R19, 0x1, R2.reuse ;  /* 0x0000000113067824 */ /* 0x100fe400078e0202 */
[----:B------:R-:W-:Y:S01]  /*03a0*/  IMAD.MOV.U32 R13, RZ, RZ, R5 ;  /* 0x000000ffff0d7224 */ /* 0x000fe200078e0005 */
[----:B------:R-:W-:Y:S01]  /*03b0*/  MOV R5, R4 ;  /* 0x0000000400057202 */ /* 0x000fe20000000f00 */
[----:B------:R-:W-:Y:S01]  /*03c0*/  IMAD.MOV.U32 R4, RZ, RZ, R2 ;  /* 0x000000ffff047224 */ /* 0x000fe200078e0002 */
[----:B------:R-:W-:-:S05]  /*03d0*/  I2FP.F32.U32 R6, R6 ;  /* 0x0000000600067245 */ /* 0x000fca0000201000 */
[----:B------:R-:W-:-:S04]  /*03e0*/  FFMA R6, R6, R21, 1.1641532182693481445e-10 ;  /* 0x2f00000006067423 */ /* 0x000fc80000000015 */
[----:B------:R-:W-:-:S04]  /*03f0*/  FMUL R6, R17, R6 ;  /* 0x0000000611067220 */ /* 0x000fc80000400000 */
[----:B------:R-:W0:Y:S02]  /*0400*/  F2I.NTZ R47, R6 ;  /* 0x00000006002f7305 */ /* 0x000e240000203100 */
[----:B0-----:R-:W-:-:S13]  /*0410*/  ISETP.NE.AND P0, PT, R46, R47, PT ;  /* 0x0000002f2e00720c */ /* 0x001fda0003f05270 */
[----:B------:R-:W-:Y:S05]  /*0420*/  @!P0 BRA `(.L_x_15) ;  /* 0xfffffffc00b48947 */ /* 0x000fea000383ffff */
[----:B------:R-:W-:Y:S05]  /*0430*/  BSYNC.RECONVERGENT B1 ;  /* 0x0000000000017941 */ /* 0x000fea0003800200 */
.L_x_14:
[----:B------:R-:W-:Y:S05]  /*0440*/  BSYNC.RECONVERGENT B0 ;  /* 0x0000000000007941 */ /* 0x000fea0003800200 */
.L_x_13:
[----:B------:R-:W-:Y:S01]  /*0450*/  SHF.R.U32.HI R2, RZ, 0x2, R7 ;  /* 0x00000002ff027819 */ /* 0x000fe20000011607 */
[----:B------:R-:W0:Y:S03]  /*0460*/  LDCU UR5, c[0x3][0x4c] ;  /* 0x00c00980ff0577ac */ /* 0x000e260008000800 */
[----:B------:R-:W-:Y:S01]  /*0470*/  LOP3.LUT R2, R2, R7, RZ, 0x3c, !PT ;  /* 0x0000000702027212 */ /* 0x000fe200078e3cff */
[----:B------:R-:W-:-:S03]  /*0480*/  IMAD.SHL.U32 R7, R4, 0x10, RZ ;  /* 0x0000001004077824 */ /* 0x000fc600078e00ff */
[----:B------:R-:W-:-:S04]  /*0490*/  SHF.L.U32 R6, R2, 0x1, RZ ;  /* 0x0000000102067819 */ /* 0x000fc800000006ff */
[----:B------:R-:W-:Y:S01]  /*04a0*/  LOP3.LUT R7, R2, R6, R7, 0x96, !PT ;  /* 0x0000000602077212 */ /* 0x000fe200078e9607 */
[----:B------:R-:W-:-:S03]  /*04b0*/  VIADD R2, R19, 0x587c5 ;  /* 0x000587c513027836 */ /* 0x000fc60000000000 */
[----:B------:R-:W-:Y:S01]  /*04c0*/  LOP3.LUT R7, R7, R4, RZ, 0x3c, !PT ;  /* 0x0000000407077212 */ /* 0x000fe200078e3cff */
[----:B0-----:R-:W-:-:S04]  /*04d0*/  UISETP.GE.AND UP0, UPT, UR5, 0x1, UPT ;  /* 0x000000010500788c */ /* 0x001fc8000bf06270 */
[----:B------:R-:W-:-:S05]  /*04e0*/  IMAD.IADD R6, R2, 0x1, R7 ;  /* 0x0000000102067824 */ /* 0x000fca00078e0207 */
[----:B------:R-:W-:-:S05]  /*04f0*/  I2FP.F32.U32 R6, R6 ;  /* 0x0000000600067245 */ /* 0x000fca0000201000 */
[----:B------:R-:W-:Y:S01]  /*0500*/  FFMA R6, R6, R21, 1.1641532182693481445e-10 ;  /* 0x2f00000006067423 */ /* 0x000fe20000000015 */
[----:B------:R-:W-:Y:S06]  /*0510*/  BRA.U !UP0, `(.L_x_16) ;  /* 0x0000002908507547 */ /* 0x000fec000b800000 */
[----:B------:R-:W-:Y:S02]  /*0520*/  UISETP.NE.AND UP0, UPT, UR5, 0x1, UPT ;  /* 0x000000010500788c */ /* 0x000fe4000bf05270 */
[----:B------:R-:W-:Y:S01]  /*0530*/  IMAD R46, R46, UR5, RZ ;  /* 0x000000052e2e7c24 */ /* 0x000fe2000f8e02ff */
[----:B------:R-:W-:Y:S01]  /*0540*/  UMOV UR4, URZ ;  /* 0x000000ff00047c82 */ /* 0x000fe20008000000 */
[----:B------:R-:W-:Y:S02]  /*0550*/  IMAD R47, R47, UR5, RZ ;  /* 0x000000052f2f7c24 */ /* 0x000fe4000f8e02ff */
[----:B------:R-:W-:-:S03]  /*0560*/  IMAD R49, R3, UR5, RZ ;  /* 0x0000000503317c24 */ /* 0x000fc6000f8e02ff */
[----:B------:R-:W-:Y:S05]  /*0570*/  BRA.U !UP0, `(.L_x_17) ;  /* 0x0000000508607547 */ /* 0x000fea000b800000 */
[----:B------:R-:W-:Y:S01]  /*0580*/  ULOP3.LUT UR4, UR5, 0x7ffffffe, URZ, 0xc0, !UPT ;  /* 0x7ffffffe05047892 */ /* 0x000fe2000f8ec0ff */
[----:B------:R-:W-:Y:S01]  /*0590*/  MOV R48, R46 ;  /* 0x0000002e00307202 */ /* 0x000fe20000000f00 */
[----:B------:R-:W-:Y:S02]  /*05a0*/  IMAD.MOV.U32 R50, RZ, RZ, R47 ;  /* 0x000000ffff327224 */ /* 0x000fe400078e002f */
[----:B------:R-:W-:-:S12]  /*05b0*/  UIADD3 UR4, UPT, UPT, -UR4, URZ, URZ ;  /* 0x000000ff04047290 */ /* 0x000fd8000fffe1ff */
.L_x_18:
[----:B-1----:R-:W0:Y:S08]  /*05c0*/  LDC.64 R18, c[0x0][0x380] ;  /* 0x0000e000ff127b82 */ /* 0x002e300000000a00 */
[----:B------:R-:W1:Y:S08]  /*05d0*/  LDC.64 R20, c[0x0][0x3b8] ;  /* 0x0000ee00ff147b82 */ /* 0x000e700000000a00 */
[----:B------:R-:W2:Y:S01]  /*05e0*/  LDC.64 R24, c[0x0][0x388] ;  /* 0x0000e200ff187b82 */ /* 0x000ea20000000a00 */
[----:B0-----:R-:W-:-:S04]  /*05f0*/  IMAD.WIDE R16, R50, 0x4, R18 ;  /* 0x0000000432107825 */ /* 0x001fc800078e0212 */
[----:B------:R-:W-:-:S03]  /*0600*/  FADD R51, -R6, 1 ;  /* 0x3f80000006337421 */ /* 0x000fc60000000100 */
[----:B------:R-:W0:Y:S01]  /*0610*/  LDC.64 R30, c[0x0][0x390] ;  /* 0x0000e400ff1e7b82 */ /* 0x000e220000000a00 */
[----:B------:R-:W-:Y:S01]  /*0620*/  IMAD.WIDE R18, R48, 0x4, R18 ;  /* 0x0000000430127825 */ /* 0x000fe200078e0212 */
[----:B------:R-:W3:Y:S04]  /*0630*/  LDG.E R22, desc[UR8][R16.64] ;  /* 0x0000000810167981 */ /* 0x000ee8000c1e1900 */
[----:B------:R-:W4:Y:S01]  /*0640*/  LDG.E R23, desc[UR8][R18.64] ;  /* 0x0000000812177981 */ /* 0x000f22000c1e1900 */
[----:B-1----:R-:W-:Y:S01]  /*0650*/  IMAD.WIDE R20, R49, 0x4, R20 ;  /* 0x0000000431147825 */ /* 0x002fe200078e0214 */
[----:B------:R-:W1:Y:S08]  /*0660*/  LDC.64 R36, c[0x0][0x398] ;  /* 0x0000e600ff247b82 */ /* 0x000e700000000a00 */
[----:B------:R-:W1:Y:S01]  /*0670*/  LDC.64 R42, c[0x0][0x3a0] ;  /* 0x0000e800ff2a7b82 */ /* 0x000e620000000a00 */
[----:B---3--:R-:W-:-:S04]  /*0680*/  FMUL R27, R51, R22 ;  /* 0x00000016331b7220 */ /* 0x008fc80000400000 */
[----:B----4-:R-:W-:Y:S01]  /*0690*/  FFMA R33, R6, R23, R27 ;  /* 0x0000001706217223 */ /* 0x010fe2000000001b */
[--C-:B--2---:R-:W-:Y:S02]  /*06a0*/  IMAD.WIDE R22, R50, 0x4, R24.reuse ;  /* 0x0000000432167825 */ /* 0x104fe400078e0218 */
[----:B------:R-:W2:Y:S02]  /*06b0*/  LDC.64 R26, c[0x0][0x3c0] ;  /* 0x0000f000ff1a7b82 */ /* 0x000ea40000000a00 */
[----:B------:R-:W-:Y:S01]  /*06c0*/  IMAD.WIDE R24, R48, 0x4, R24 ;  /* 0x0000000430187825 */ /* 0x000fe200078e0218 */
[----:B------:R3:W-:Y:S04]  /*06d0*/  STG.E desc[UR8][R20.64], R33 ;  /* 0x0000002114007986 */ /* 0x0007e8000c101908 */
[----:B------:R-:W4:Y:S04]  /*06e0*/  LDG.E R28, desc[UR8][R22.64] ;  /* 0x00000008161c7981 */ /* 0x000f28000c1e1900 */
[----:B------:R-:W4:Y:S01]  /*06f0*/  LDG.E R29, desc[UR8][R24.64] ;  /* 0x00000008181d7981 */ /* 0x000f22000c1e1900 */
[----:B---3--:R-:W3:Y:S01]  /*0700*/  LDC.64 R32, c[0x0][0x3c8] ;  /* 0x0000f200ff207b82 */ /* 0x008ee20000000a00 */
[----:B--2---:R-:W-:-:S04]  /*0710*/  IMAD.WIDE R26, R49, 0x4, R26 ;  /* 0x00000004311a7825 */ /* 0x004fc800078e021a */
[----:B----4-:R-:W-:-:S04]  /*0720*/  FMUL R35, R51, R28 ;  /* 0x0000001c33237220 */ /* 0x010fc80000400000 */
[----:B------:R-:W-:Y:S01]  /*0730*/  FFMA R39, R6, R29, R35 ;  /* 0x0000001d06277223 */ /* 0x000fe20000000023 */
[----:B0-----:R-:W-:-:S04]  /*0740*/  IMAD.WIDE R28, R50, 0x4, R30 ;  /* 0x00000004321c7825 */ /* 0x001fc800078e021e */
[----:B------:R-:W-:Y:S01]  /*0750*/  IMAD.WIDE R30, R48, 0x4, R30 ;  /* 0x00000004301e7825 */ /* 0x000fe200078e021e */
[----:B------:R0:W-:Y:S04]  /*0760*/  STG.E desc[UR8][R26.64], R39 ;  /* 0x000000271a007986 */ /* 0x0001e8000c101908 */
[----:B------:R-:W2:Y:S04]  /*0770*/  LDG.E R34, desc[UR8][R28.64] ;  /* 0x000000081c227981 */ /* 0x000ea8000c1e1900 */
[----:B------:R-:W4:Y:S01]  /*0780*/  LDG.E R35, desc[UR8][R30.64] ;  /* 0x000000081e237981 */ /* 0x000f22000c1e1900 */
[----:B---3--:R-:W-:Y:S01]  /*0790*/  IMAD.WIDE R32, R49, 0x4, R32 ;  /* 0x0000000431207825 */ /* 0x008fe200078e0220 */
[----:B0-----:R-:W0:Y:S03]  /*07a0*/  LDC.64 R38, c[0x0][0x3d0] ;  /* 0x0000f400ff267b82 */ /* 0x001e260000000a00 */
[----:B--2---:R-:W-:-:S04]  /*07b0*/  FMUL R41, R51, R34 ;  /* 0x0000002233297220 */ /* 0x004fc80000400000 */
[----:B----4-:R-:W-:Y:S01]  /*07c0*/  FFMA R45, R6, R35, R41 ;  /* 0x00000023062d7223 */ /* 0x010fe20000000029 */
[----:B-1----:R-:W-:-:S04]  /*07d0*/  IMAD.WIDE R34, R50, 0x4, R36 ;  /* 0x0000000432227825 */ /* 0x002fc800078e0224 */
[----:B------:R-:W-:Y:S01]  /*07e0*/  IMAD.WIDE R36, R48, 0x4, R36 ;  /* 0x0000000430247825 */ /* 0x000fe200078e0224 */
[----:B------:R1:W-:Y:S04]  /*07f0*/  STG.E desc[UR8][R32.64], R45 ;  /* 0x0000002d20007986 */ /* 0x0003e8000c101908 */
[----:B------:R-:W2:Y:S04]  /*0800*/  LDG.E R40, desc[UR8][R34.64] ;  /* 0x0000000822287981 */ /* 0x000ea8000c1e1900 */
[----:B------:R-:W3:Y:S01]  /*0810*/  LDG.E R41, desc[UR8][R36.64] ;  /* 0x0000000824297981 */ /* 0x000ee2000c1e1900 */
[----:B0-----:R-:W-:Y:S01]  /*0820*/  IMAD.WIDE R38, R49, 0x4, R38 ;  /* 0x0000000431267825 */ /* 0x001fe200078e0226 */
[----:B-1----:R-:W0:Y:S03]  /*0830*/  LDC.64 R44, c[0x0][0x3d8] ;  /* 0x0000f600ff2c7b82 */ /* 0x002e260000000a00 */
[----:B--2---:R-:W-:-:S04]  /*0840*/  FMUL R53, R51, R40 ;  /* 0x0000002833357220 */ /* 0x004fc80000400000 */
[----:B---3--:R-:W-:Y:S01]  /*0850*/  FFMA R53, R6, R41, R53 ;  /* 0x0000002906357223 */ /* 0x008fe20000000035 */
[----:B------:R-:W-:-:S04]  /*0860*/  IMAD.WIDE R40, R50, 0x4, R42 ;  /* 0x0000000432287825 */ /* 0x000fc800078e022a */
[----:B------:R-:W-:Y:S01]  /*0870*/  IMAD.WIDE R42, R48, 0x4, R42 ;  /* 0x00000004302a7825 */ /* 0x000fe200078e022a */
[----:B------:R1:W-:Y:S04]  /*0880*/  STG.E desc[UR8][R38.64], R53 ;  /* 0x0000003526007986 */ /* 0x0003e8000c101908 */
[----:B------:R-:W2:Y:S04]  /*0890*/  LDG.E R52, desc[UR8][R40.64] ;  /* 0x0000000828347981 */ /* 0x000ea8000c1e1900 */
[----:B-1----:R-:W3:Y:S01]  /*08a0*/  LDG.E R53, desc[UR8][R42.64] ;  /* 0x000000082a357981 */ /* 0x002ee2000c1e1900 */
[----:B0-----:R-:W-:-:S04]  /*08b0*/  IMAD.WIDE R44, R49, 0x4, R44 ;  /* 0x00000004312c7825 */ /* 0x001fc800078e022c */
[----:B--2---:R-:W-:-:S04]  /*08c0*/  FMUL R52, R51, R52 ;  /* 0x0000003433347220 */ /* 0x004fc80000400000 */
[----:B---3--:R-:W-:-:S05]  /*08d0*/  FFMA R52, R6, R53, R52 ;  /* 0x0000003506347223 */ /* 0x008fca0000000034 */
[----:B------:R-:W-:Y:S04]  /*08e0*/  STG.E desc[UR8][R44.64], R52 ;  /* 0x000000342c007986 */ /* 0x000fe8000c101908 */
[----:B------:R-:W2:Y:S04]  /*08f0*/  LDG.E R16, desc[UR8][R16.64+0x4] ;  /* 0x0000040810107981 */ /* 0x000ea8000c1e1900 */
[----:B------:R-:W3:Y:S01]  /*0900*/  LDG.E R19, desc[UR8][R18.64+0x4] ;  /* 0x0000040812137981 */ /* 0x000ee2000c1e1900 */
[----:B--2---:R-:W-:-:S04]  /*0910*/  FMUL R17, R51, R16 ;  /* 0x0000001033117220 */ /* 0x004fc80000400000 */
[----:B---3--:R-:W-:-:S05]  /*0920*/  FFMA R53, R6, R19, R17 ;  /* 0x0000001306357223 */ /* 0x008fca0000000011 */
[----:B------:R0:W-:Y:S04]  /*0930*/  STG.E desc[UR8][R20.64+0x4], R53 ;  /* 0x0000043514007986 */ /* 0x0001e8000c101908 */
        /* <DEDUP_REMOVED lines=10> */
[----:B------:R-:W0:Y:S04]  /*09e0*/  LDG.E R34, desc[UR8][R34.64+0x4] ;  /* 0x0000040822227981 */ /* 0x000e28000c1e1900 */
[----:B------:R-:W2:Y:S01]  /*09f0*/  LDG.E R37, desc[UR8][R36.64+0x4] ;  /* 0x0000040824257981 */ /* 0x000ea2000c1e1900 */
[----:B0-----:R-:W-:-:S04]  /*0a00*/  FMUL R21, R51, R34 ;  /* 0x0000002233157220 */ /* 0x001fc80000400000 */
[----:B--2---:R-:W-:-:S05]  /*0a10*/  FFMA R21, R6, R37, R21 ;  /* 0x0000002506157223 */ /* 0x004fca0000000015 */
[----:B------:R1:W-:Y:S04]  /*0a20*/  STG.E desc[UR8][R38.64+0x4], R21 ;  /* 0x0000041526007986 */ /* 0x0003e8000c101908 */
[----:B------:R-:W2:Y:S04]  /*0a30*/  LDG.E R40, desc[UR8][R40.64+0x4] ;  /* 0x0000040828287981 */ /* 0x000ea8000c1e1900 */
[----:B------:R-:W3:Y:S01]  /*0a40*/  LDG.E R43, desc[UR8][R42.64+0x4] ;  /* 0x000004082a2b7981 */ /* 0x000ee2000c1e1900 */
[----:B------:R-:W-:Y:S01]  /*0a50*/  UIADD3 UR4, UPT, UPT, UR4, 0x2, URZ ;  /* 0x0000000204047890 */ /* 0x000fe2000fffe0ff */
[----:B------:R-:W-:Y:S01]  /*0a60*/  VIADD R50, R50, 0x2 ;  /* 0x0000000232327836 */ /* 0x000fe20000000000 */
[----:B------:R-:W-:Y:S01]  /*0a70*/  IADD3 R48, PT, PT, R48, 0x2, RZ ;  /* 0x0000000230307810 */ /* 0x000fe20007ffe0ff */
[----:B------:R-:W-:Y:S01]  /*0a80*/  VIADD R49, R49, 0x2 ;  /* 0x0000000231317836 */ /* 0x000fe20000000000 */
[----:B------:R-:W-:Y:S01]  /*0a90*/  UISETP.NE.AND UP0, UPT, UR4, URZ, UPT ;  /* 0x000000ff0400728c */ /* 0x000fe2000bf05270 */
[----:B--2---:R-:W-:-:S04]  /*0aa0*/  FMUL R51, R51, R40 ;  /* 0x0000002833337220 */ /* 0x004fc80000400000 */
[----:B---3--:R-:W-:-:S05]  /*0ab0*/  FFMA R51, R6, R43, R51 ;  /* 0x0000002b06337223 */ /* 0x008fca0000000033 */
[----:B------:R1:W-:Y:S01]  /*0ac0*/  STG.E desc[UR8][R44.64+0x4], R51 ;  /* 0x000004332c007986 */ /* 0x0003e2000c101908 */
[----:B------:R-:W-:Y:S05]  /*0ad0*/  BRA.U UP0, `(.L_x_18) ;  /* 0xfffffff900b87547 */ /* 0x000fea000b83ffff */
[----:B------:R-:W0:Y:S02]  /*0ae0*/  LDCU UR4, c[0x3][0x4c] ;  /* 0x00c00980ff0477ac */ /* 0x000e240008000800 */
[----:B0-----:R-:W-:-:S12]  /*0af0*/  ULOP3.LUT UR4, UR4, 0x7ffffffe, URZ, 0xc0, !UPT ;  /* 0x7ffffffe04047892 */ /* 0x001fd8000f8ec0ff */
.L_x_17:
[----:B------:R-:W0:Y:S01]  /*0b00*/  LDCU UR7, c[0x3][0x4c] ;  /* 0x00c00980ff0777ac */ /* 0x000e220008000800 */
[----:B------:R-:W2:Y:S01]  /*0b10*/  LDC R20, c[0x0][0x3f8] ;  /* 0x0000fe00ff147b82 */ /* 0x000ea20000000800 */
[----:B------:R-:W3:Y:S07]  /*0b20*/  LDCU.U8 UR5, c[0x0][0x3fc] ;  /* 0x00007f80ff0577ac */ /* 0x000eee0008000000 */
[----:B-1----:R-:W1:Y:S08]  /*0b30*/  LDC.64 R18, c[0x0][0x3b8] ;  /* 0x0000ee00ff127b82 */ /* 0x002e700000000a00 */
[----:B------:R-:W4:Y:S01]  /*0b40*/  LDC.64 R16, c[0x0][0x3c0] ;  /* 0x0000f000ff107b82 */ /* 0x000f220000000a00 */
[----:B0-----:R-:W-:-:S04]  /*0b50*/  ULOP3.LUT UR6, UR7, 0x1, URZ, 0xc0, !UPT ;  /* 0x0000000107067892 */ /* 0x001fc8000f8ec0ff */
[----:B------:R-:W-:Y:S02]  /*0b60*/  UISETP.NE.U32.AND UP0, UPT, UR6, 0x1, UPT ;  /* 0x000000010600788c */ /* 0x000fe4000bf05070 */
[----:B---3--:R-:W-:-:S06]  /*0b70*/  UPRMT UR5, UR5, 0x8880, URZ ;  /* 0x0000888005057896 */ /* 0x008fcc00080000ff */
[----:B------:R-:W-:Y:S01]  /*0b80*/  ISETP.NE.AND P0, PT, RZ, UR5, PT ;  /* 0x00000005ff007c0c */ /* 0x000fe2000bf05270 */
[----:B------:R-:W-:Y:S01]  /*0b90*/  UIADD3 UR5, UPT, UPT, -UR7, URZ, URZ ;  /* 0x000000ff07057290 */ /* 0x000fe2000fffe1ff */
[----:B------:R-:W-:Y:S11]  /*0ba0*/  BRA.U UP0, `(.L_x_19) ;  /* 0x0000000100dc7547 */ /* 0x000ff6000b800000 */
[----:B------:R-:W0:Y:S01]  /*0bb0*/  LDC.64 R26, c[0x0][0x380] ;  /* 0x0000e000ff1a7b82 */ /* 0x000e220000000a00 */
[----:B------:R-:W-:Y:S01]  /*0bc0*/  VIADD R47, R47, UR4 ;  /* 0x000000042f2f7c36 */ /* 0x000fe20008000000 */
[----:B------:R-:W-:-:S06]  /*0bd0*/  IADD3 R46, PT, PT, R46, UR4, RZ ;  /* 0x000000042e2e7c10 */ /* 0x000fcc000fffe0ff */
[----:B------:R-:W3:Y:S08]  /*0be0*/  LDC.64 R30, c[0x0][0x3b8] ;  /* 0x0000ee00ff1e7b82 */ /* 0x000ef00000000a00 */
[----:B------:R-:W2:Y:S01]  /*0bf0*/  LDC.64 R24, c[0x0][0x388] ;  /* 0x0000e200ff187b82 */ /* 0x000ea20000000a00 */
[----:B0-----:R-:W-:-:S04]  /*0c00*/  IMAD.WIDE R28, R47, 0x4, R26 ;  /* 0x000000042f1c7825 */ /* 0x001fc800078e021a */
[----:B------:R-:W-:Y:S02]  /*0c10*/  IMAD.WIDE R26, R46, 0x4, R26 ;  /* 0x000000042e1a7825 */ /* 0x000fe400078e021a */
[----:B------:R-:W4:Y:S04]  /*0c20*/  LDG.E R28, desc[UR8][R28.64] ;  /* 0x000000081c1c7981 */ /* 0x000f28000c1e1900 */
[----:B------:R-:W4:Y:S01]  /*0c30*/  LDG.E R27, desc[UR8][R26.64] ;  /* 0x000000081a1b7981 */ /* 0x000f22000c1e1900 */
[----:B------:R-:W-:Y:S02]  /*0c40*/  IMAD R22, R3, UR7, RZ ;  /* 0x0000000703167c24 */ /* 0x000fe4000f8e02ff */
[----:B------:R-:W-:Y:S02]  /*0c50*/  FADD R21, -R6, 1 ;  /* 0x3f80000006157421 */ /* 0x000fe40000000100 */
[----:B------:R-:W-:-:S02]  /*0c60*/  VIADD R22, R22, UR4 ;  /* 0x0000000416167c36 */ /* 0x000fc40008000000 */
[----:B--2---:R-:W-:-:S04]  /*0c70*/  IMAD.WIDE R32, R47, 0x4, R24 ;  /* 0x000000042f207825 */ /* 0x004fc800078e0218 */
[----:B---3--:R-:W-:-:S04]  /*0c80*/  IMAD.WIDE R30, R22, 0x4, R30 ;  /* 0x00000004161e7825 */ /* 0x008fc800078e021e */
[----:B------:R-:W-:-:S04]  /*0c90*/  IMAD.WIDE R24, R46, 0x4, R24 ;  /* 0x000000042e187825 */ /* 0x000fc800078e0218 */
[----:B----4-:R-:W-:Y:S02]  /*0ca0*/  FMUL R23, R21, R28 ;  /* 0x0000001c15177220 */ /* 0x010fe40000400000 */
[----:B------:R-:W0:Y:S02]  /*0cb0*/  LDC.64 R28, c[0x0][0x390] ;  /* 0x0000e400ff1c7b82 */ /* 0x000e240000000a00 */
[----:B------:R-:W-:-:S05]  /*0cc0*/  FFMA R23, R6, R27, R23 ;  /* 0x0000001b06177223 */ /* 0x000fca0000000017 */
[----:B------:R2:W-:Y:S01]  /*0cd0*/  STG.E desc[UR8][R30.64], R23 ;  /* 0x000000171e007986 */ /* 0x0005e2000c101908 */
[----:B------:R-:W3:Y:S03]  /*0ce0*/  LDC.64 R26, c[0x0][0x3c0] ;  /* 0x0000f000ff1a7b82 */ /* 0x000ee60000000a00 */
[----:B------:R-:W4:Y:S04]  /*0cf0*/  LDG.E R32, desc[UR8][R32.64] ;  /* 0x0000000820207981 */ /* 0x000f28000c1e1900 */
[----:B------:R-:W4:Y:S01]  /*0d00*/  LDG.E R25, desc[UR8][R24.64] ;  /* 0x0000000818197981 */ /* 0x000f22000c1e1900 */
[----:B--2---:R-:W2:Y:S01]  /*0d10*/  LDC.64 R30, c[0x0][0x398] ;  /* 0x0000e600ff1e7b82 */ /* 0x004ea20000000a00 */
[----:B---3--:R-:W-:-:S04]  /*0d20*/  IMAD.WIDE R26, R22, 0x4, R26 ;  /* 0x00000004161a7825 */ /* 0x008fc800078e021a */
[----:B----4-:R-:W-:-:S04]  /*0d30*/  FMUL R35, R21, R32 ;  /* 0x0000002015237220 */ /* 0x010fc80000400000 */
[----:B------:R-:W-:Y:S01]  /*0d40*/  FFMA R37, R6, R25, R35 ;  /* 0x0000001906257223 */ /* 0x000fe20000000023 */
[C-C-:B0-----:R-:W-:Y:S01]  /*0d50*/  IMAD.WIDE R34, R47.reuse, 0x4, R28.reuse ;  /* 0x000000042f227825 */ /* 0x141fe200078e021c */
[----:B------:R-:W0:Y:S03]  /*0d60*/  LDC.64 R24, c[0x0][0x3c8] ;  /* 0x0000f200ff187b82 */ /* 0x000e260000000a00 */
[C---:B------:R-:W-:Y:S01]  /*0d70*/  IMAD.WIDE R28, R46.reuse, 0x4, R28 ;  /* 0x000000042e1c7825 */ /* 0x040fe200078e021c */
[----:B------:R3:W-:Y:S04]  /*0d80*/  STG.E desc[UR8][R26.64], R37 ;  /* 0x000000251a007986 */ /* 0x0007e8000c101908 */
[----:B------:R-:W4:Y:S04]  /*0d90*/  LDG.E R34, desc[UR8][R34.64] ;  /* 0x0000000822227981 */ /* 0x000f28000c1e1900 */
[----:B------:R-:W4:Y:S01]  /*0da0*/  LDG.E R29, desc[UR8][R28.64] ;  /* 0x000000081c1d7981 */ /* 0x000f22000c1e1900 */
[--C-:B--2---:R-:W-:Y:S01]  /*0db0*/  IMAD.WIDE R32, R47, 0x4, R30.reuse ;  /* 0x000000042f207825 */ /* 0x104fe200078e021e */
[----:B---3--:R-:W2:Y:S03]  /*0dc0*/  LDC.64 R26, c[0x0][0x3d0] ;  /* 0x0000f400ff1a7b82 */ /* 0x008ea60000000a00 */
[----:B------:R-:W-:-:S04]  /*0dd0*/  IMAD.WIDE R30, R46, 0x4, R30 ;  /* 0x000000042e1e7825 */ /* 0x000fc800078e021e */
[----:B0-----:R-:W-:-:S04]  /*0de0*/  IMAD.WIDE R24, R22, 0x4, R24 ;  /* 0x0000000416187825 */ /* 0x001fc800078e0218 */
[----:B----4-:R-:W-:Y:S02]  /*0df0*/  FMUL R23, R21, R34 ;  /* 0x0000002215177220 */ /* 0x010fe40000400000 */
[----:B------:R-:W0:Y:S02]  /*0e00*/  LDC.64 R34, c[0x0][0x3a0] ;  /* 0x0000e800ff227b82 */ /* 0x000e240000000a00 */
[----:B------:R-:W-:-:S05]  /*0e10*/  FFMA R23, R6, R29, R23 ;  /* 0x0000001d06177223 */ /* 0x000fca0000000017 */
[----:B------:R3:W-:Y:S04]  /*0e20*/  STG.E desc[UR8][R24.64], R23 ;  /* 0x0000001718007986 */ /* 0x0007e8000c101908 */
[----:B------:R-:W4:Y:S04]  /*0e30*/  LDG.E R32, desc[UR8][R32.64] ;  /* 0x0000000820207981 */ /* 0x000f28000c1e1900 */
[----:B------:R-:W4:Y:S01]  /*0e40*/  LDG.E R31, desc[UR8][R30.64] ;  /* 0x000000081e1f7981 */ /* 0x000f22000c1e1900 */
[----:B--2---:R-:W-:Y:S01]  /*0e50*/  IMAD.WIDE R26, R22, 0x4, R26 ;  /* 0x00000004161a7825 */ /* 0x004fe200078e021a */
[----:B---3--:R-:W2:Y:S03]  /*0e60*/  LDC.64 R24, c[0x0][0x3d8] ;  /* 0x0000f600ff187b82 */ /* 0x008ea60000000a00 */
[----:B----4-:R-:W-:-:S04]  /*0e70*/  FMUL R29, R21, R32 ;  /* 0x00000020151d7220 */ /* 0x010fc80000400000 */
[----:B------:R-:W-:Y:S01]  /*0e80*/  FFMA R37, R6, R31, R29 ;  /* 0x0000001f06257223 */ /* 0x000fe2000000001d */
[----:B0-----:R-:W-:-:S04]  /*0e90*/  IMAD.WIDE R28, R47, 0x4, R34 ;  /* 0x000000042f1c7825 */ /* 0x001fc800078e0222 */
[----:B------:R-:W-:Y:S01]  /*0ea0*/  IMAD.WIDE R46, R46, 0x4, R34 ;  /* 0x000000042e2e7825 */ /* 0x000fe200078e0222 */
[----:B------:R0:W-:Y:S04]  /*0eb0*/  STG.E desc[UR8][R26.64], R37 ;  /* 0x000000251a007986 */ /* 0x0001e8000c101908 */
[----:B------:R-:W3:Y:S04]  /*0ec0*/  LDG.E R28, desc[UR8][R28.64] ;  /* 0x000000081c1c7981 */ /* 0x000ee8000c1e1900 */
[----:B------:R-:W4:Y:S01]  /*0ed0*/  LDG.E R47, desc[UR8][R46.64] ;  /* 0x000000082e2f7981 */ /* 0x000f22000c1e1900 */
[----:B--2---:R-:W-:-:S04]  /*0ee0*/  IMAD.WIDE R22, R22, 0x4, R24 ;  /* 0x0000000416167825 */ /* 0x004fc800078e0218 */
[----:B---3--:R-:W-:-:S04]  /*0ef0*/  FMUL R21, R21, R28 ;  /* 0x0000001c15157220 */ /* 0x008fc80000400000 */
[----:B----4-:R-:W-:-:S05]  /*0f00*/  FFMA R21, R6, R47, R21 ;  /* 0x0000002f06157223 */ /* 0x010fca0000000015 */
[----:B------:R0:W-:Y:S02]  /*0f10*/  STG.E desc[UR8][R22.64], R21 ;  /* 0x0000001516007986 */ /* 0x0001e4000c101908 */
.L_x_19:
[----:B0-----:R-:W-:Y:S02]  /*0f20*/  IMAD R21, R3, UR7, RZ ;  /* 0x0000000703157c24 */ /* 0x001fe4000f8e02ff */
[----:B--2---:R-:W-:-:S07]  /*0f30*/  @P0 FMUL R20, R20, 3 ;  /* 0x4040000014140820 */ /* 0x004fce0000400000 */
.L_x_55:
[----:B0-----:R-:W-:Y:S01]  /*0f40*/  SHF.R.U32.HI R23, RZ, 0x2, R12 ;  /* 0x00000002ff177819 */ /* 0x001fe2000001160c */
[----:B------:R-:W-:Y:S02]  /*0f50*/  IMAD.SHL.U32 R6, R7, 0x10, RZ ;  /* 0x0000001007067824 */ /* 0x000fe400078e00ff */
[----:B------:R-:W-:Y:S02]  /*0f60*/  HFMA2 R27, -RZ, RZ, 0.1171875, 0 ;  /* 0x2f800000ff1b7431 */ /* 0x000fe400000001ff */
[----:B------:R-:W-:Y:S01]  /*0f70*/  VIADD R25, R2, 0x587c5 ;  /* 0x000587c502197836 */ /* 0x000fe20000000000 */
[----:B------:R-:W-:Y:S01]  /*0f80*/  LOP3.LUT R23, R23, R12, RZ, 0x3c, !PT ;  /* 0x0000000c17177212 */ /* 0x000fe200078e3cff */
[----:B------:R-:W-:Y:S01]  /*0f90*/  UIADD3 UR5, UPT, UPT, UR5, 0x1, URZ ;  /* 0x0000000105057890 */ /* 0x000fe2000fffe0ff */
[----:B------:R-:W-:Y:S02]  /*0fa0*/  BSSY.RECONVERGENT B0, `(.L_x_20) ;  /* 0x000005d000007945 */ /* 0x000fe40003800200 */
[----:B------:R-:W-:Y:S01]  /*0fb0*/  SHF.L.U32 R12, R23, 0x1, RZ ;  /* 0x00000001170c7819 */ /* 0x000fe200000006ff */
[----:B------:R-:W-:-:S03]  /*0fc0*/  UISETP.NE.AND UP0, UPT, UR5, URZ, UPT ;  /* 0x000000ff0500728c */ /* 0x000fc6000bf05270 */
[----:B------:R-:W-:-:S04]  /*0fd0*/  LOP3.LUT R12, R7, R6, R12, 0x96, !PT ;  /* 0x00000006070c7212 */ /* 0x000fc800078e960c */
[----:B------:R-:W-:-:S05]  /*0fe0*/  LOP3.LUT R12, R12, R23, RZ, 0x3c, !PT ;  /* 0x000000170c0c7212 */ /* 0x000fca00078e3cff */
[----:B------:R-:W-:-:S05]  /*0ff0*/  IMAD.IADD R6, R12, 0x1, R25 ;  /* 0x000000010c067824 */ /* 0x000fca00078e0219 */
[----:B------:R-:W-:-:S05]  /*1000*/  I2FP.F32.U32 R6, R6 ;  /* 0x0000000600067245 */ /* 0x000fca0000201000 */
[----:B------:R-:W-:-:S05]  /*1010*/  FFMA R23, R6, R27, 1.1641532182693481445e-10 ;  /* 0x2f00000006177423 */ /* 0x000fca000000001b */
[----:B------:R-:W-:-:S13]  /*1020*/  FSETP.GEU.AND P0, PT, R23, R20, PT ;  /* 0x000000141700720b */ /* 0x000fda0003f0e000 */
[----:B------:R-:W-:Y:S05]  /*1030*/  @P0 BRA `(.L_x_21) ;  /* 0x00000004004c0947 */ /* 0x000fea0003800000 */
[----:B-----5:R-:W-:Y:S01]  /*1040*/  ISETP.NE.AND P0, PT, R8, 0x1, PT ;  /* 0x000000010800780c */ /* 0x020fe20003f05270 */
[----:B------:R-:W-:Y:S01]  /*1050*/  BSSY.RECONVERGENT B1, `(.L_x_22) ;  /* 0x000004c000017945 */ /* 0x000fe20003800200 */
[----:B------:R-:W-:Y:S02]  /*1060*/  IMAD.MOV.U32 R6, RZ, RZ, R0 ;  /* 0x000000ffff067224 */ /* 0x000fe400078e0000 */
[----:B------:R-:W-:-:S09]  /*1070*/  IMAD.MOV.U32 R8, RZ, RZ, RZ ;  /* 0x000000ffff087224 */ /* 0x000fd200078e00ff */
[----:B------:R-:W-:Y:S05]  /*1080*/  @!P0 BRA `(.L_x_23) ;  /* 0x0000000400208947 */ /* 0x000fea0003800000 */
[----:B------:R-:W-:Y:S01]  /*1090*/  SHF.R.U32.HI R0, RZ, 0x2, R13 ;  /* 0x00000002ff007819 */ /* 0x000fe2000001160d */
[----:B------:R-:W-:Y:S01]  /*10a0*/  IMAD.MOV.U32 R25, RZ, RZ, 0x3e055027 ;  /* 0x3e055027ff197424 */ /* 0x000fe200078e00ff */
[----:B------:R-:W-:Y:S02]  /*10b0*/  BSSY.RECONVERGENT B2, `(.L_x_24) ;  /* 0x000003a000027945 */ /* 0x000fe40003800200 */
[----:B------:R-:W-:Y:S02]  /*10c0*/  LOP3.LUT R0, R0, R13, RZ, 0x3c, !PT ;  /* 0x0000000d00007212 */ /* 0x000fe400078e3cff */
[----:B------:R-:W-:-:S03]  /*10d0*/  SHF.L.U32 R13, R12, 0x4, RZ ;  /* 0x000000040c0d7819 */ /* 0x000fc600000006ff */
[----:B------:R-:W-:-:S05]  /*10e0*/  IMAD.SHL.U32 R6, R0, 0x2, RZ ;  /* 0x0000000200067824 */ /* 0x000fca00078e00ff */
[----:B------:R-:W-:-:S04]  /*10f0*/  LOP3.LUT R13, R0, R6, R13, 0x96, !PT ;  /* 0x00000006000d7212 */ /* 0x000fc800078e960d */
[----:B------:R-:W-:-:S04]  /*1100*/  LOP3.LUT R23, R13, R12, RZ, 0x3c, !PT ;  /* 0x0000000c0d177212 */ /* 0x000fc800078e3cff */
[----:B------:R-:W-:-:S04]  /*1110*/  IADD3 R0, PT, PT, R2, 0xb0f8a, R23 ;  /* 0x000b0f8a02007810 */ /* 0x000fc80007ffe017 */
[----:B------:R-:W-:-:S05]  /*1120*/  I2FP.F32.U32 R0, R0 ;  /* 0x0000000000007245 */ /* 0x000fca0000201000 */
[----:B------:R-:W-:-:S05]  /*1130*/  FFMA R8, R0, R27, 1.1641532182693481445e-10 ;  /* 0x2f00000000087423 */ /* 0x000fca000000001b */
[----:B------:R-:W-:-:S13]  /*1140*/  FSETP.GEU.AND P0, PT, R8, 1.175494350822287508e-38, PT ;  /* 0x008000000800780b */ /* 0x000fda0003f0e000 */
[----:B------:R-:W-:-:S04]  /*1150*/  @!P0 FMUL R8, R8, 8388608 ;  /* 0x4b00000008088820 */ /* 0x000fc80000400000 */
[----:B------:R-:W-:-:S05]  /*1160*/  VIADD R0, R8, 0xc0d55555 ;  /* 0xc0d5555508007836 */ /* 0x000fca0000000000 */
[----:B------:R-:W-:-:S04]  /*1170*/  LOP3.LUT R13, R0, 0xff800000, RZ, 0xc0, !PT ;  /* 0xff800000000d7812 */ /* 0x000fc800078ec0ff */
[-C--:B------:R-:W-:Y:S02]  /*1180*/  IADD3 R0, PT, PT, R8, -R13.reuse, RZ ;  /* 0x8000000d08007210 */ /* 0x080fe40007ffe0ff */
[----:B------:R-:W-:-:S03]  /*1190*/  I2FP.F32.S32 R13, R13 ;  /* 0x0000000d000d7245 */ /* 0x000fc60000201400 */
[----:B------:R-:W-:Y:S01]  /*11a0*/  FADD R6, R0, -1 ;  /* 0xbf80000000067421 */ /* 0x000fe20000000000 */
[----:B------:R-:W-:Y:S02]  /*11b0*/  FSEL R0, RZ, -23, P0 ;  /* 0xc1b80000ff007808 */ /* 0x000fe40000000000 */
[----:B------:R-:W-:Y:S01]  /*11c0*/  ISETP.GT.U32.AND P0, PT, R8, 0x7f7fffff, PT ;  /* 0x7f7fffff0800780c */ /* 0x000fe20003f04070 */
[C---:B------:R-:W-:Y:S02]  /*11d0*/  FFMA R25, R6.reuse, -R25, 0.14084610342979431152 ;  /* 0x3e1039f606197423 */ /* 0x040fe40000000819 */
[----:B------:R-:W-:Y:S01]  /*11e0*/  FFMA R13, R13, 1.1920928955078125e-07, R0 ;  /* 0x340000000d0d7823 */ /* 0x000fe20000000000 */
[----:B------:R-:W-:Y:S01]  /*11f0*/  SHF.R.U32.HI R0, RZ, 0x2, R5 ;  /* 0x00000002ff007819 */ /* 0x000fe20000011605 */
[----:B------:R-:W-:-:S03]  /*1200*/  FFMA R25, R6, R25, -0.12148627638816833496 ;  /* 0xbdf8cdcc06197423 */ /* 0x000fc60000000019 */
[----:B------:R-:W-:Y:S01]  /*1210*/  LOP3.LUT R0, R0, R5, RZ, 0x3c, !PT ;  /* 0x0000000500007212 */ /* 0x000fe200078e3cff */
[----:B------:R-:W-:Y:S01]  /*1220*/  FFMA R25, R6, R25, 0.13980610668659210205 ;  /* 0x3e0f295506197423 */ /* 0x000fe20000000019 */
[----:B------:R-:W-:-:S03]  /*1230*/  IMAD.SHL.U32 R5, R23, 0x10, RZ ;  /* 0x0000001017057824 */ /* 0x000fc600078e00ff */
[----:B------:R-:W-:-:S04]  /*1240*/  FFMA R25, R6, R25, -0.16684235632419586182 ;  /* 0xbe2ad8b906197423 */ /* 0x000fc80000000019 */
[----:B------:R-:W-:-:S04]  /*1250*/  FFMA R25, R6, R25, 0.20012299716472625732 ;  /* 0x3e4ced0b06197423 */ /* 0x000fc80000000019 */
[----:B------:R-:W-:-:S04]  /*1260*/  FFMA R25, R6, R25, -0.24999669194221496582 ;  /* 0xbe7fff2206197423 */ /* 0x000fc80000000019 */
[----:B------:R-:W-:-:S04]  /*1270*/  FFMA R25, R6, R25, 0.33333182334899902344 ;  /* 0x3eaaaa7806197423 */ /* 0x000fc80000000019 */
[----:B------:R-:W-:-:S04]  /*1280*/  FFMA R25, R6, R25, -0.5 ;  /* 0xbf00000006197423 */ /* 0x000fc80000000019 */
[----:B------:R-:W-:-:S04]  /*1290*/  FMUL R25, R6, R25 ;  /* 0x0000001906197220 */ /* 0x000fc80000400000 */
[----:B------:R-:W-:Y:S01]  /*12a0*/  FFMA R6, R6, R25, R6 ;  /* 0x0000001906067223 */ /* 0x000fe20000000006 */
[----:B------:R-:W-:-:S03]  /*12b0*/  IMAD.MOV.U32 R25, RZ, RZ, 0x7f800000 ;  /* 0x7f800000ff197424 */ /* 0x000fc600078e00ff */
[----:B------:R-:W-:Y:S01]  /*12c0*/  FFMA R13, R13, 0.69314718246459960938, R6 ;  /* 0x3f3172180d0d7823 */ /* 0x000fe20000000006 */
[C---:B------:R-:W-:Y:S01]  /*12d0*/  @P0 FFMA R13, R8.reuse, R25, +INF ;  /* 0x7f800000080d0423 */ /* 0x040fe20000000019 */
[----:B------:R-:W-:Y:S01]  /*12e0*/  FSETP.NEU.AND P0, PT, R8, RZ, PT ;  /* 0x000000ff0800720b */ /* 0x000fe20003f0d000 */
[----:B------:R-:W-:Y:S01]  /*12f0*/  VIADD R25, R2, 0x10974f ;  /* 0x0010974f02197836 */ /* 0x000fe20000000000 */
[----:B------:R-:W-:Y:S01]  /*1300*/  SHF.L.U32 R6, R0, 0x1, RZ ;  /* 0x0000000100067819 */ /* 0x000fe200000006ff */
[----:B------:R-:W-:-:S03]  /*1310*/  FMUL R13, R13, -2 ;  /* 0xc00000000d0d7820 */ /* 0x000fc60000400000 */
[----:B------:R-:W-:Y:S02]  /*1320*/  LOP3.LUT R6, R0, R6, R5, 0x96, !PT ;  /* 0x0000000600067212 */ /* 0x000fe400078e9605 */
[----:B------:R-:W-:Y:S02]  /*1330*/  FSEL R13, R13, +INF , P0 ;  /* 0x7f8000000d0d7808 */ /* 0x000fe40000000000 */
[----:B------:R-:W-:Y:S02]  /*1340*/  LOP3.LUT R28, R6, R23, RZ, 0x3c, !PT ;  /* 0x00000017061c7212 */ /* 0x000fe400078e3cff */
[----:B------:R-:W-:Y:S01]  /*1350*/  IADD3 R5, PT, PT, R13, -0xd000000, RZ ;  /* 0xf30000000d057810 */ /* 0x000fe20007ffe0ff */
[----:B------:R0:W2:Y:S02]  /*1360*/  MUFU.RSQ R2, R13 ;  /* 0x0000000d00027308 */ /* 0x0000a40000001400 */
[----:B------:R-:W-:Y:S01]  /*1370*/  IMAD.IADD R0, R28, 0x1, R25 ;  /* 0x000000011c007824 */ /* 0x000fe200078e0219 */
[----:B------:R-:W-:Y:S01]  /*1380*/  ISETP.GT.U32.AND P0, PT, R5, 0x727fffff, PT ;  /* 0x727fffff0500780c */ /* 0x000fe20003f04070 */
[----:B------:R-:W-:-:S03]  /*1390*/  IMAD.MOV.U32 R5, RZ, RZ, 0x30c90fdb ;  /* 0x30c90fdbff057424 */ /* 0x000fc600078e00ff */
[----:B------:R-:W-:-:S05]  /*13a0*/  I2FP.F32.U32 R0, R0 ;  /* 0x0000000000007245 */ /* 0x000fca0000201000 */
[----:B------:R-:W-:-:S04]  /*13b0*/  FFMA R6, R0, R5, 7.314590599882819788e-10 ;  /* 0x30490fdb00067423 */ /* 0x000fc80000000005 */
[----:B0-----:R-:W-:Y:S05]  /*13c0*/  @!P0 BRA `(.L_x_25) ;  /* 0x0000000000108947 */ /* 0x001fea0003800000 */
[----:B------:R-:W-:Y:S02]  /*13d0*/  MOV R0, R13 ;  /* 0x0000000d00007202 */ /* 0x000fe40000000f00 */
[----:B------:R-:W-:-:S07]  /*13e0*/  MOV R26, 0x1400 ;  /* 0x00001400001a7802 */ /* 0x000fce0000000f00 */
[----:B-12-4-:R-:W-:Y:S05]  /*13f0*/  CALL.REL.NOINC `($__internal_0_$__cuda_sm20_sqrt_rn_f32_slowpath) ;  /* 0x0000002800487944 */ /* 0x016fea0003c00000 */
[----:B------:R-:W-:Y:S05]  /*1400*/  BRA `(.L_x_26) ;  /* 0x0000000000107947 */ /* 0x000fea0003800000 */
.L_x_25:
[----:B--2---:R-:W-:Y:S01]  /*1410*/  FMUL.FTZ R0, R13, R2 ;  /* 0x000000020d007220 */ /* 0x004fe20000410000 */
[----:B------:R-:W-:-:S03]  /*1420*/  FMUL.FTZ R2, R2, 0.5 ;  /* 0x3f00000002027820 */ /* 0x000fc60000410000 */
[----:B------:R-:W-:-:S04]  /*1430*/  FFMA R5, -R0, R0, R13 ;  /* 0x0000000000057223 */ /* 0x000fc8000000010d */
[----:B------:R-:W-:-:S07]  /*1440*/  FFMA R0, R5, R2, R0 ;  /* 0x0000000205007223 */ /* 0x000fce0000000000 */
.L_x_26:
[----:B------:R-:W-:Y:S05]  /*1450*/  BSYNC.RECONVERGENT B2 ;  /* 0x0000000000027941 */ /* 0x000fea0003800200 */
.L_x_24:
[----:B------:R-:W-:Y:S01]  /*1460*/  FMUL.RZ R2, R6, 0.15915493667125701904 ;  /* 0x3e22f98306027820 */ /* 0x000fe2000040c000 */
[----:B------:R-:W-:-:S03]  /*1470*/  IMAD.MOV.U32 R8, RZ, RZ, 0x1 ;  /* 0x00000001ff087424 */ /* 0x000fc600078e00ff */
[----:B------:R-:W0:Y:S08]  /*1480*/  MUFU.SIN R5, R2 ;  /* 0x0000000200057308 */ /* 0x000e300000000400 */
[----:B------:R-:W2:Y:S01]  /*1490*/  MUFU.COS R13, R2 ;  /* 0x00000002000d7308 */ /* 0x000ea20000000000 */
[-C--:B0-----:R-:W-:Y:S01]  /*14a0*/  FMUL R6, R5, R0.reuse ;  /* 0x0000000005067220 */ /* 0x081fe20000400000 */
[----:B------:R-:W-:Y:S01]  /*14b0*/  IMAD.MOV.U32 R5, RZ, RZ, R7 ;  /* 0x000000ffff057224 */ /* 0x000fe200078e0007 */
[----:B------:R-:W-:Y:S01]  /*14c0*/  MOV R7, R23 ;  /* 0x0000001700077202 */ /* 0x000fe20000000f00 */
[----:B--2---:R-:W-:Y:S01]  /*14d0*/  FMUL R0, R13, R0 ;  /* 0x000000000d007220 */ /* 0x004fe20000400000 */
[----:B------:R-:W-:Y:S01]  /*14e0*/  MOV R13, R4 ;  /* 0x00000004000d7202 */ /* 0x000fe20000000f00 */
[----:B------:R-:W-:Y:S01]  /*14f0*/  IMAD.MOV.U32 R4, RZ, RZ, R12 ;  /* 0x000000ffff047224 */ /* 0x000fe200078e000c */
[----:B------:R-:W-:-:S07]  /*1500*/  MOV R12, R28 ;  /* 0x0000001c000c7202 */ /* 0x000fce0000000f00 */
.L_x_23:
[----:B------:R-:W-:Y:S05]  /*1510*/  BSYNC.RECONVERGENT B1 ;  /* 0x0000000000017941 */ /* 0x000fea0003800200 */
.L_x_22:
[----:B-1----:R-:W-:-:S05]  /*1520*/  IMAD.WIDE R22, R21, 0x4, R18 ;  /* 0x0000000415167825 */ /* 0x002fca00078e0212 */
[----:B------:R-:W2:Y:S02]  /*1530*/  LDG.E R27, desc[UR8][R22.64] ;  /* 0x00000008161b7981 */ /* 0x000ea4000c1e1900 */
[----:B--2---:R-:W-:-:S05]  /*1540*/  FFMA R27, R6, 0.10000000149011611938, R27 ;  /* 0x3dcccccd061b7823 */ /* 0x004fca000000001b */
[----:B------:R-:W-:-:S05]  /*1550*/  FMNMX R27, R27, 0.0010000000474974513054, !PT ;  /* 0x3a83126f1b1b7809 */ /* 0x000fca0007800000 */
[----:B------:R0:W-:Y:S02]  /*1560*/  STG.E desc[UR8][R22.64], R27 ;  /* 0x0000001b16007986 */ /* 0x0001e4000c101908 */
.L_x_21:
[----:B------:R-:W-:Y:S05]  /*1570*/  BSYNC.RECONVERGENT B0 ;  /* 0x0000000000007941 */ /* 0x000fea0003800200 */
.L_x_20:
[----:B------:R-:W-:Y:S01]  /*1580*/  SHF.R.U32.HI R2, RZ, 0x2, R13 ;  /* 0x00000002ff027819 */ /* 0x000fe2000001160d */
[----:B------:R-:W-:Y:S01]  /*1590*/  IMAD.SHL.U32 R6, R12, 0x10, RZ ;  /* 0x000000100c067824 */ /* 0x000fe200078e00ff */
[----:B------:R-:W-:Y:S01]  /*15a0*/  BSSY.RECONVERGENT B0, `(.L_x_27) ;  /* 0x000005f000007945 */ /* 0x000fe20003800200 */
[----:B0-----:R-:W-:Y:S01]  /*15b0*/  IMAD.MOV.U32 R27, RZ, RZ, 0x2f800000 ;  /* 0x2f800000ff1b7424 */ /* 0x001fe200078e00ff */
[----:B------:R-:W-:-:S04]  /*15c0*/  LOP3.LUT R2, R2, R13, RZ, 0x3c, !PT ;  /* 0x0000000d02027212 */ /* 0x000fc800078e3cff */
[----:B------:R-:W-:-:S04]  /*15d0*/  SHF.L.U32 R13, R2, 0x1, RZ ;  /* 0x00000001020d7819 */ /* 0x000fc800000006ff */
[----:B------:R-:W-:Y:S01]  /*15e0*/  LOP3.LUT R13, R12, R6, R13, 0x96, !PT ;  /* 0x000000060c0d7212 */ /* 0x000fe200078e960d */
[----:B------:R-:W-:-:S03]  /*15f0*/  VIADD R6, R25, 0x587c5 ;  /* 0x000587c519067836 */ /* 0x000fc60000000000 */
[----:B------:R-:W-:-:S04]  /*1600*/  LOP3.LUT R13, R13, R2, RZ, 0x3c, !PT ;  /* 0x000000020d0d7212 */ /* 0x000fc800078e3cff */
[----:B------:R-:W-:-:S04]  /*1610*/  IADD3 R2, PT, PT, R13, R6, RZ ;  /* 0x000000060d027210 */ /* 0x000fc80007ffe0ff */
[----:B------:R-:W-:-:S05]  /*1620*/  I2FP.F32.U32 R2, R2 ;  /* 0x0000000200027245 */ /* 0x000fca0000201000 */
[----:B------:R-:W-:-:S05]  /*1630*/  FFMA R23, R2, R27, 1.1641532182693481445e-10 ;  /* 0x2f00000002177423 */ /* 0x000fca000000001b */
[----:B------:R-:W-:-:S13]  /*1640*/  FSETP.GEU.AND P0, PT, R23, R20, PT ;  /* 0x000000141700720b */ /* 0x000fda0003f0e000 */
[----:B------:R-:W-:Y:S05]  /*1650*/  @P0 BRA `(.L_x_28) ;  /* 0x00000004004c0947 */ /* 0x000fea0003800000 */
[----:B-----5:R-:W-:Y:S01]  /*1660*/  ISETP.NE.AND P0, PT, R8, 0x1, PT ;  /* 0x000000010800780c */ /* 0x020fe20003f05270 */
[----:B------:R-:W-:Y:S01]  /*1670*/  BSSY.RECONVERGENT B1, `(.L_x_29) ;  /* 0x000004c000017945 */ /* 0x000fe20003800200 */
[----:B------:R-:W-:Y:S01]  /*1680*/  MOV R24, R0 ;  /* 0x0000000000187202 */ /* 0x000fe20000000f00 */
[----:B------:R-:W-:-:S10]  /*1690*/  IMAD.MOV.U32 R8, RZ, RZ, RZ ;  /* 0x000000ffff087224 */ /* 0x000fd400078e00ff */
[----:B------:R-:W-:Y:S05]  /*16a0*/  @!P0 BRA `(.L_x_30) ;  /* 0x0000000400208947 */ /* 0x000fea0003800000 */
[----:B------:R-:W-:Y:S01]  /*16b0*/  SHF.R.U32.HI R0, RZ, 0x2, R5 ;  /* 0x00000002ff007819 */ /* 0x000fe20000011605 */
[----:B------:R-:W-:Y:S01]  /*16c0*/  HFMA2 R23, -RZ, RZ, 1.5048828125, 33.21875 ;  /* 0x3e055027ff177431 */ /* 0x000fe200000001ff */
        /* <DEDUP_REMOVED lines=8> */
[----:B------:R-:W-:Y:S01]  /*1750*/  FFMA R6, R0, R27, 1.1641532182693481445e-10 ;  /* 0x2f00000000067423 */ /* 0x000fe2000000001b */
[----:B------:R-:W-:-:S04]  /*1760*/  IMAD.MOV.U32 R27, RZ, RZ, 0x7f800000 ;  /* 0x7f800000ff1b7424 */ /* 0x000fc800078e00ff */
[----:B------:R-:W-:-:S13]  /*1770*/  FSETP.GEU.AND P0, PT, R6, 1.175494350822287508e-38, PT ;  /* 0x008000000600780b */ /* 0x000fda0003f0e000 */
[----:B------:R-:W-:-:S05]  /*1780*/  @!P0 FMUL R6, R6, 8388608 ;  /* 0x4b00000006068820 */ /* 0x000fca0000400000 */
[----:B------:R-:W-:-:S04]  /*1790*/  IADD3 R0, PT, PT, R6, -0x3f2aaaab, RZ ;  /* 0xc0d5555506007810 */ /* 0x000fc80007ffe0ff */
[----:B------:R-:W-:-:S05]  /*17a0*/  LOP3.LUT R5, R0, 0xff800000, RZ, 0xc0, !PT ;  /* 0xff80000000057812 */ /* 0x000fca00078ec0ff */
[----:B------:R-:W-:Y:S01]  /*17b0*/  IMAD.IADD R0, R6, 0x1, -R5 ;  /* 0x0000000106007824 */ /* 0x000fe200078e0a05 */
        /* <DEDUP_REMOVED lines=9> */
[----:B------:R-:W-:-:S03]  /*1850*/  FFMA R23, R8, R23, 0.13980610668659210205 ;  /* 0x3e0f295508177423 */ /* 0x000fc60000000017 */
[----:B------:R-:W-:Y:S01]  /*1860*/  SHF.L.U32 R4, R5, 0x1, RZ ;  /* 0x0000000105047819 */ /* 0x000fe200000006ff */
[----:B------:R-:W-:-:S04]  /*1870*/  FFMA R23, R8, R23, -0.16684235632419586182 ;  /* 0xbe2ad8b908177423 */ /* 0x000fc80000000017 */
[----:B------:R-:W-:-:S04]  /*1880*/  FFMA R23, R8, R23, 0.20012299716472625732 ;  /* 0x3e4ced0b08177423 */ /* 0x000fc80000000017 */
[----:B------:R-:W-:-:S04]  /*1890*/  FFMA R23, R8, R23, -0.24999669194221496582 ;  /* 0xbe7fff2208177423 */ /* 0x000fc80000000017 */
[----:B------:R-:W-:-:S04]  /*18a0*/  FFMA R23, R8, R23, 0.33333182334899902344 ;  /* 0x3eaaaa7808177423 */ /* 0x000fc80000000017 */
[----:B------:R-:W-:-:S04]  /*18b0*/  FFMA R23, R8, R23, -0.5 ;  /* 0xbf00000008177423 */ /* 0x000fc80000000017 */
[----:B------:R-:W-:-:S04]  /*18c0*/  FMUL R23, R8, R23 ;  /* 0x0000001708177220 */ /* 0x000fc80000400000 */
[----:B------:R-:W-:-:S04]  /*18d0*/  FFMA R23, R8, R23, R8 ;  /* 0x0000001708177223 */ /* 0x000fc80000000008 */
[----:B------:R-:W-:Y:S01]  /*18e0*/  FFMA R23, R0, 0.69314718246459960938, R23 ;  /* 0x3f31721800177823 */ /* 0x000fe20000000017 */
[----:B------:R-:W-:Y:S01]  /*18f0*/  @P0 FFMA R23, R6, R27, +INF ;  /* 0x7f80000006170423 */ /* 0x000fe2000000001b */
[----:B------:R-:W-:Y:S01]  /*1900*/  IMAD.SHL.U32 R0, R2, 0x10, RZ ;  /* 0x0000001002007824 */ /* 0x000fe200078e00ff */
[----:B------:R-:W-:Y:S02]  /*1910*/  FSETP.NEU.AND P0, PT, R6, RZ, PT ;  /* 0x000000ff0600720b */ /* 0x000fe40003f0d000 */
[----:B------:R-:W-:Y:S01]  /*1920*/  FMUL R23, R23, -2 ;  /* 0xc000000017177820 */ /* 0x000fe20000400000 */
[----:B------:R-:W-:Y:S02]  /*1930*/  IADD3 R6, PT, PT, R25, 0x10974f, RZ ;  /* 0x0010974f19067810 */ /* 0x000fe40007ffe0ff */
[----:B------:R-:W-:Y:S02]  /*1940*/  LOP3.LUT R5, R5, R4, R0, 0x96, !PT ;  /* 0x0000000405057212 */ /* 0x000fe400078e9600 */
[----:B------:R-:W-:Y:S01]  /*1950*/  FSEL R27, R23, +INF , P0 ;  /* 0x7f800000171b7808 */ /* 0x000fe20000000000 */
[----:B------:R-:W-:Y:S01]  /*1960*/  IMAD.MOV.U32 R23, RZ, RZ, 0x30c90fdb ;  /* 0x30c90fdbff177424 */ /* 0x000fe200078e00ff */
[----:B------:R-:W-:-:S02]  /*1970*/  LOP3.LUT R25, R5, R2, RZ, 0x3c, !PT ;  /* 0x0000000205197212 */ /* 0x000fc400078e3cff */
[----:B------:R0:W2:Y:S01]  /*1980*/  MUFU.RSQ R4, R27 ;  /* 0x0000001b00047308 */ /* 0x0000a20000001400 */
[----:B------:R-:W-:Y:S01]  /*1990*/  VIADD R5, R27, 0xf3000000 ;  /* 0xf30000001b057836 */ /* 0x000fe20000000000 */
[----:B------:R-:W-:-:S04]  /*19a0*/  IADD3 R0, PT, PT, R25, R6, RZ ;  /* 0x0000000619007210 */ /* 0x000fc80007ffe0ff */
[----:B------:R-:W-:Y:S02]  /*19b0*/  ISETP.GT.U32.AND P0, PT, R5, 0x727fffff, PT ;  /* 0x727fffff0500780c */ /* 0x000fe40003f04070 */
[----:B------:R-:W-:-:S05]  /*19c0*/  I2FP.F32.U32 R0, R0 ;  /* 0x0000000000007245 */ /* 0x000fca0000201000 */
[----:B------:R-:W-:-:S06]  /*19d0*/  FFMA R23, R0, R23, 7.314590599882819788e-10 ;  /* 0x30490fdb00177423 */ /* 0x000fcc0000000017 */
[----:B0-2---:R-:W-:Y:S05]  /*19e0*/  @!P0 BRA `(.L_x_32) ;  /* 0x0000000000108947 */ /* 0x005fea0003800000 */
[----:B------:R-:W-:Y:S02]  /*19f0*/  MOV R0, R27 ;  /* 0x0000001b00007202 */ /* 0x000fe40000000f00 */
[----:B------:R-:W-:-:S07]  /*1a00*/  MOV R26, 0x1a20 ;  /* 0x00001a20001a7802 */ /* 0x000fce0000000f00 */
[----:B-1--4-:R-:W-:Y:S05]  /*1a10*/  CALL.REL.NOINC `($__internal_0_$__cuda_sm20_sqrt_rn_f32_slowpath) ;  /* 0x0000002000c07944 */ /* 0x012fea0003c00000 */
[----:B------:R-:W-:Y:S05]  /*1a20*/  BRA `(.L_x_33) ;  /* 0x0000000000107947 */ /* 0x000fea0003800000 */
.L_x_32:
[----:B------:R-:W-:Y:S01]  /*1a30*/  FMUL.FTZ R0, R27, R4 ;  /* 0x000000041b007220 */ /* 0x000fe20000410000 */
[----:B------:R-:W-:-:S03]  /*1a40*/  FMUL.FTZ R4, R4, 0.5 ;  /* 0x3f00000004047820 */ /* 0x000fc60000410000 */
[----:B------:R-:W-:-:S04]  /*1a50*/  FFMA R5, -R0, R0, R27 ;  /* 0x0000000000057223 */ /* 0x000fc8000000011b */
[----:B------:R-:W-:-:S07]  /*1a60*/  FFMA R0, R5, R4, R0 ;  /* 0x0000000405007223 */ /* 0x000fce0000000000 */
.L_x_33:
[----:B------:R-:W-:Y:S05]  /*1a70*/  BSYNC.RECONVERGENT B2 ;  /* 0x0000000000027941 */ /* 0x000fea0003800200 */
.L_x_31:
[----:B------:R-:W-:Y:S01]  /*1a80*/  FMUL.RZ R22, R23, 0.15915493667125701904 ;  /* 0x3e22f98317167820 */ /* 0x000fe2000040c000 */
[----:B------:R-:W-:Y:S01]  /*1a90*/  IMAD.MOV.U32 R4, RZ, RZ, R12 ;  /* 0x000000ffff047224 */ /* 0x000fe200078e000c */
[----:B------:R-:W-:Y:S01]  /*1aa0*/  MOV R12, R2 ;  /* 0x00000002000c7202 */ /* 0x000fe20000000f00 */
[----:B------:R-:W-:Y:S01]  /*1ab0*/  IMAD.MOV.U32 R8, RZ, RZ, 0x1 ;  /* 0x00000001ff087424 */ /* 0x000fe200078e00ff */
[----:B------:R-:W0:Y:S08]  /*1ac0*/  MUFU.SIN R5, R22 ;  /* 0x0000001600057308 */ /* 0x000e300000000400 */
[----:B------:R-:W2:Y:S01]  /*1ad0*/  MUFU.COS R23, R22 ;  /* 0x0000001600177308 */ /* 0x000ea20000000000 */
[----:B0-----:R-:W-:Y:S01]  /*1ae0*/  FMUL R24, R5, R0 ;  /* 0x0000000005187220 */ /* 0x001fe20000400000 */
[----:B------:R-:W-:-:S02]  /*1af0*/  MOV R5, R7 ;  /* 0x0000000700057202 */ /* 0x000fc40000000f00 */
[----:B------:R-:W-:Y:S01]  /*1b00*/  MOV R7, R13 ;  /* 0x0000000d00077202 */ /* 0x000fe20000000f00 */
[----:B------:R-:W-:Y:S02]  /*1b10*/  IMAD.MOV.U32 R13, RZ, RZ, R25 ;  /* 0x000000ffff0d7224 */ /* 0x000fe400078e0019 */
[----:B--2---:R-:W-:-:S07]  /*1b20*/  FMUL R0, R23, R0 ;  /* 0x0000000017007220 */ /* 0x004fce0000400000 */
.L_x_30:
[----:B------:R-:W-:Y:S05]  /*1b30*/  BSYNC.RECONVERGENT B1 ;  /* 0x0000000000017941 */ /* 0x000fea0003800200 */
.L_x_29:
[----:B----4-:R-:W-:-:S05]  /*1b40*/  IMAD.WIDE R22, R21, 0x4, R16 ;  /* 0x0000000415167825 */ /* 0x010fca00078e0210 */
[----:B------:R-:W2:Y:S02]  /*1b50*/  LDG.E R25, desc[UR8][R22.64] ;  /* 0x0000000816197981 */ /* 0x000ea4000c1e1900 */
[----:B--2---:R-:W-:-:S05]  /*1b60*/  FFMA R25, R24, 0.10000000149011611938, R25 ;  /* 0x3dcccccd18197823 */ /* 0x004fca0000000019 */
[----:B------:R-:W-:-:S05]  /*1b70*/  FMNMX R25, R25, 0.0010000000474974513054, !PT ;  /* 0x3a83126f19197809 */ /* 0x000fca0007800000 */
[----:B------:R0:W-:Y:S02]  /*1b80*/  STG.E desc[UR8][R22.64], R25 ;  /* 0x0000001916007986 */ /* 0x0001e4000c101908 */
.L_x_28:
[----:B------:R-:W-:Y:S05]  /*1b90*/  BSYNC.RECONVERGENT B0 ;  /* 0x0000000000007941 */ /* 0x000fea0003800200 */
.L_x_27:
[----:B------:R-:W-:Y:S01]  /*1ba0*/  SHF.R.U32.HI R2, RZ, 0x2, R5 ;  /* 0x00000002ff027819 */ /* 0x000fe20000011605 */
[----:B0-----:R-:W-:Y:S01]  /*1bb0*/  IMAD.SHL.U32 R22, R13, 0x10, RZ ;  /* 0x000000100d167824 */ /* 0x001fe200078e00ff */
[----:B------:R-:W-:Y:S01]  /*1bc0*/  BSSY.RECONVERGENT B0, `(.L_x_34) ;  /* 0x0000060000007945 */ /* 0x000fe20003800200 */
[----:B------:R-:W-:Y:S01]  /*1bd0*/  IMAD.MOV.U32 R25, RZ, RZ, 0x2f800000 ;  /* 0x2f800000ff197424 */ /* 0x000fe200078e00ff */
        /* <DEDUP_REMOVED lines=17> */
[----:B------:R-:W-:Y:S01]  /*1cf0*/  SHF.L.U32 R0, R5, 0x4, RZ ;  /* 0x0000000405007819 */ /* 0x000fe200000006ff */
[----:B------:R-:W-:Y:S01]  /*1d00*/  BSSY.RECONVERGENT B2, `(.L_x_38) ;  /* 0x0000039000027945 */ /* 0x000fe20003800200 */
[----:B------:R-:W-:-:S05]  /*1d10*/  LOP3.LUT R23, R23, R4, RZ, 0x3c, !PT ;  /* 0x0000000417177212 */ /* 0x000fca00078e3cff */
[----:B------:R-:W-:-:S05]  /*1d20*/  IMAD.SHL.U32 R2, R23, 0x2, RZ ;  /* 0x0000000217027824 */ /* 0x000fca00078e00ff */
[----:B------:R-:W-:-:S04]  /*1d30*/  LOP3.LUT R0, R23, R2, R0, 0x96, !PT ;  /* 0x0000000217007212 */ /* 0x000fc800078e9600 */
[----:B------:R-:W-:-:S04]  /*1d40*/  LOP3.LUT R23, R0, R5, RZ, 0x3c, !PT ;  /* 0x0000000500177212 */ /* 0x000fc800078e3cff */
[----:B------:R-:W-:-:S04]  /*1d50*/  IADD3 R0, PT, PT, R6, 0xb0f8a, R23 ;  /* 0x000b0f8a06007810 */ /* 0x000fc80007ffe017 */
[----:B------:R-:W-:-:S05]  /*1d60*/  I2FP.F32.U32 R0, R0 ;  /* 0x0000000000007245 */ /* 0x000fca0000201000 */
[----:B------:R-:W-:-:S05]  /*1d70*/  FFMA R4, R0, R25, 1.1641532182693481445e-10 ;  /* 0x2f00000000047423 */ /* 0x000fca0000000019 */
        /* <DEDUP_REMOVED lines=26> */
[----:B------:R-:W-:Y:S02]  /*1f20*/  FSETP.NEU.AND P0, PT, R4, RZ, PT ;  /* 0x000000ff0400720b */ /* 0x000fe40003f0d000 */
[----:B------:R-:W-:Y:S01]  /*1f30*/  SHF.L.U32 R2, R0, 0x1, RZ ;  /* 0x0000000100027819 */ /* 0x000fe200000006ff */
[----:B------:R-:W-:-:S03]  /*1f40*/  FMUL R25, R25, -2 ;  /* 0xc000000019197820 */ /* 0x000fc60000400000 */
[----:B------:R-:W-:Y:S01]  /*1f50*/  LOP3.LUT R0, R0, R2, R7, 0x96, !PT ;  /* 0x0000000200007212 */ /* 0x000fe200078e9607 */
[----:B------:R-:W-:Y:S01]  /*1f60*/  IMAD.MOV.U32 R7, RZ, RZ, 0x30c90fdb ;  /* 0x30c90fdbff077424 */ /* 0x000fe200078e00ff */
[----:B------:R-:W-:Y:S02]  /*1f70*/  FSEL R25, R25, +INF , P0 ;  /* 0x7f80000019197808 */ /* 0x000fe40000000000 */
[----:B------:R-:W-:Y:S02]  /*1f80*/  IADD3 R2, PT, PT, R6, 0x10974f, RZ ;  /* 0x0010974f06027810 */ /* 0x000fe40007ffe0ff */
[----:B------:R-:W-:Y:S01]  /*1f90*/  LOP3.LUT R31, R0, R23, RZ, 0x3c, !PT ;  /* 0x00000017001f7212 */ /* 0x000fe200078e3cff */
[----:B------:R-:W-:Y:S01]  /*1fa0*/  VIADD R6, R25, 0xf3000000 ;  /* 0xf300000019067836 */ /* 0x000fe20000000000 */
[----:B------:R0:W2:Y:S02]  /*1fb0*/  MUFU.RSQ R4, R25 ;  /* 0x0000001900047308 */ /* 0x0000a40000001400 */
[----:B------:R-:W-:-:S02]  /*1fc0*/  IADD3 R0, PT, PT, R31, R2, RZ ;  /* 0x000000021f007210 */ /* 0x000fc40007ffe0ff */
        /* <DEDUP_REMOVED lines=8> */
.L_x_39:
[----:B------:R-:W-:Y:S01]  /*2050*/  FMUL.FTZ R0, R25, R4 ;  /* 0x0000000419007220 */ /* 0x000fe20000410000 */
[----:B------:R-:W-:-:S03]  /*2060*/  FMUL.FTZ R4, R4, 0.5 ;  /* 0x3f00000004047820 */ /* 0x000fc60000410000 */
[----:B------:R-:W-:-:S04]  /*2070*/  FFMA R7, -R0, R0, R25 ;  /* 0x0000000000077223 */ /* 0x000fc80000000119 */
[----:B------:R-:W-:-:S07]  /*2080*/  FFMA R0, R7, R4, R0 ;  /* 0x0000000407007223 */ /* 0x000fce0000000000 */
.L_x_40:
[----:B------:R-:W-:Y:S05]  /*2090*/  BSYNC.RECONVERGENT B2 ;  /* 0x0000000000027941 */ /* 0x000fea0003800200 */
.L_x_38:
[----:B------:R-:W-:Y:S01]  /*20a0*/  FMUL.RZ R6, R6, 0.15915493667125701904 ;  /* 0x3e22f98306067820 */ /* 0x000fe2000040c000 */
[----:B------:R-:W-:Y:S01]  /*20b0*/  MOV R4, R12 ;  /* 0x0000000c00047202 */ /* 0x000fe20000000f00 */
[----:B------:R-:W-:Y:S02]  /*20c0*/  HFMA2 R8, -RZ, RZ, 0, 5.9604644775390625e-08 ;  /* 0x00000001ff087431 */ /* 0x000fe400000001ff */
[----:B------:R-:W-:Y:S01]  /*20d0*/  IMAD.MOV.U32 R7, RZ, RZ, R13 ;  /* 0x000000ffff077224 */ /* 0x000fe200078e000d */
[----:B------:R-:W0:Y:S01]  /*20e0*/  MUFU.SIN R25, R6 ;  /* 0x0000000600197308 */ /* 0x000e220000000400 */
[----:B------:R-:W-:Y:S01]  /*20f0*/  IMAD.MOV.U32 R12, RZ, RZ, R5 ;  /* 0x000000ffff0c7224 */ /* 0x000fe200078e0005 */
[----:B------:R-:W-:Y:S01]  /*2100*/  MOV R13, R23 ;  /* 0x00000017000d7202 */ /* 0x000fe20000000f00 */
[----:B------:R-:W-:-:S05]  /*2110*/  IMAD.MOV.U32 R5, RZ, RZ, R31 ;  /* 0x000000ffff057224 */ /* 0x000fca00078e001f */
[----:B------:R-:W2:Y:S01]  /*2120*/  MUFU.COS R27, R6 ;  /* 0x00000006001b7308 */ /* 0x000ea20000000000 */
[-C--:B0-----:R-:W-:Y:S01]  /*2130*/  FMUL R24, R25, R0.reuse ;  /* 0x0000000019187220 */ /* 0x081fe20000400000 */
[----:B--2---:R-:W-:-:S07]  /*2140*/  FMUL R0, R27, R0 ;  /* 0x000000001b007220 */ /* 0x004fce0000400000 */
.L_x_37:
[----:B------:R-:W-:Y:S05]  /*2150*/  BSYNC.RECONVERGENT B1 ;  /* 0x0000000000017941 */ /* 0x000fea0003800200 */
.L_x_36:
[----:B------:R-:W0:Y:S02]  /*2160*/  LDC.64 R22, c[0x0][0x3c8] ;  /* 0x0000f200ff167b82 */ /* 0x000e240000000a00 */
[----:B0-----:R-:W-:-:S05]  /*2170*/  IMAD.WIDE R22, R21, 0x4, R22 ;  /* 0x0000000415167825 */ /* 0x001fca00078e0216 */
[----:B------:R-:W2:Y:S02]  /*2180*/  LDG.E R25, desc[UR8][R22.64] ;  /* 0x0000000816197981 */ /* 0x000ea4000c1e1900 */
[----:B--2---:R-:W-:-:S05]  /*2190*/  FFMA R25, R24, 0.10000000149011611938, R25 ;  /* 0x3dcccccd18197823 */ /* 0x004fca0000000019 */
[----:B------:R-:W-:-:S05]  /*21a0*/  FMNMX R25, R25, 0.0010000000474974513054, !PT ;  /* 0x3a83126f19197809 */ /* 0x000fca0007800000 */
[----:B------:R0:W-:Y:S02]  /*21b0*/  STG.E desc[UR8][R22.64], R25 ;  /* 0x0000001916007986 */ /* 0x0001e4000c101908 */
.L_x_35:
[----:B------:R-:W-:Y:S05]  /*21c0*/  BSYNC.RECONVERGENT B0 ;  /* 0x0000000000007941 */ /* 0x000fea0003800200 */
.L_x_34:
[----:B0-----:R-:W-:Y:S01]  /*21d0*/  SHF.R.U32.HI R23, RZ, 0x2, R4 ;  /* 0x00000002ff177819 */ /* 0x001fe20000011604 */
[----:B------:R-:W-:Y:S01]  /*21e0*/  IMAD.SHL.U32 R6, R5, 0x10, RZ ;  /* 0x0000001005067824 */ /* 0x000fe200078e00ff */
[----:B------:R-:W-:Y:S01]  /*21f0*/  BSSY.RECONVERGENT B0, `(.L_x_41) ;  /* 0x0000060000007945 */ /* 0x000fe20003800200 */
[----:B------:R-:W-:Y:S01]  /*2200*/  VIADD R25, R2, 0x587c5 ;  /* 0x000587c502197836 */ /* 0x000fe20000000000 */
[----:B------:R-:W-:Y:S01]  /*2210*/  LOP3.LUT R23, R23, R4, RZ, 0x3c, !PT ;  /* 0x0000000417177212 */ /* 0x000fe200078e3cff */
[----:B------:R-:W-:-:S03]  /*2220*/  IMAD.MOV.U32 R27, RZ, RZ, 0x2f800000 ;  /* 0x2f800000ff1b7424 */ /* 0x000fc600078e00ff */
[----:B------:R-:W-:-:S04]  /*2230*/  SHF.L.U32 R4, R23, 0x1, RZ ;  /* 0x0000000117047819 */ /* 0x000fc800000006ff */
[----:B------:R-:W-:-:S04]  /*2240*/  LOP3.LUT R4, R5, R6, R4, 0x96, !PT ;  /* 0x0000000605047212 */ /* 0x000fc800078e9604 */
        /* <DEDUP_REMOVED lines=37> */
[----:B------:R-:W-:-:S04]  /*24a0*/  FFMA R25, R6, R25, 0.13980610668659210205 ;  /* 0x3e0f295506197423 */ /* 0x000fc80000000019 */
[----:B------:R-:W-:-:S04]  /*24b0*/  FFMA R25, R6, R25, -0.16684235632419586182 ;  /* 0xbe2ad8b906197423 */ /* 0x000fc80000000019 */
[----:B------:R-:W-:-:S04]  /*24c0*/  FFMA R25, R6, R25, 0.20012299716472625732 ;  /* 0x3e4ced0b06197423 */ /* 0x000fc80000000019 */
[----:B------:R-:W-:-:S04]  /*24d0*/  FFMA R25, R6, R25, -0.24999669194221496582 ;  /* 0xbe7fff2206197423 */ /* 0x000fc80000000019 */
[----:B------:R-:W-:-:S04]  /*24e0*/  FFMA R25, R6, R25, 0.33333182334899902344 ;  /* 0x3eaaaa7806197423 */ /* 0x000fc80000000019 */
[----:B------:R-:W-:-:S04]  /*24f0*/  FFMA R25, R6, R25, -0.5 ;  /* 0xbf00000006197423 */ /* 0x000fc80000000019 */
[----:B------:R-:W-:-:S04]  /*2500*/  FMUL R25, R6, R25 ;  /* 0x0000001906197220 */ /* 0x000fc80000400000 */
[----:B------:R-:W-:Y:S01]  /*2510*/  FFMA R25, R6, R25, R6 ;  /* 0x0000001906197223 */ /* 0x000fe20000000006 */
[----:B------:R-:W-:-:S03]  /*2520*/  SHF.L.U32 R6, R7, 0x1, RZ ;  /* 0x0000000107067819 */ /* 0x000fc600000006ff */
[----:B------:R-:W-:Y:S01]  /*2530*/  FFMA R25, R0, 0.69314718246459960938, R25 ;  /* 0x3f31721800197823 */ /* 0x000fe20000000019 */
[C---:B------:R-:W-:Y:S01]  /*2540*/  @P0 FFMA R25, R8.reuse, R27, +INF ;  /* 0x7f80000008190423 */ /* 0x040fe2000000001b */
[----:B------:R-:W-:Y:S01]  /*2550*/  IMAD.SHL.U32 R0, R23, 0x10, RZ ;  /* 0x0000001017007824 */ /* 0x000fe200078e00ff */
[----:B------:R-:W-:Y:S01]  /*2560*/  FSETP.NEU.AND P0, PT, R8, RZ, PT ;  /* 0x000000ff0800720b */ /* 0x000fe20003f0d000 */
[----:B------:R-:W-:Y:S02]  /*2570*/  IMAD.MOV.U32 R27, RZ, RZ, 0x30c90fdb ;  /* 0x30c90fdbff1b7424 */ /* 0x000fe400078e00ff */
[----:B------:R-:W-:Y:S01]  /*2580*/  FMUL R25, R25, -2 ;  /* 0xc000000019197820 */ /* 0x000fe20000400000 */
[----:B------:R-:W-:-:S04]  /*2590*/  LOP3.LUT R0, R7, R6, R0, 0x96, !PT ;  /* 0x0000000607007212 */ /* 0x000fc800078e9600 */
[----:B------:R-:W-:Y:S02]  /*25a0*/  FSEL R7, R25, +INF , P0 ;  /* 0x7f80000019077808 */ /* 0x000fe40000000000 */
[----:B------:R-:W-:Y:S02]  /*25b0*/  IADD3 R25, PT, PT, R2, 0x10974f, RZ ;  /* 0x0010974f02197810 */ /* 0x000fe40007ffe0ff */
[----:B------:R-:W-:Y:S01]  /*25c0*/  LOP3.LUT R28, R0, R23, RZ, 0x3c, !PT ;  /* 0x00000017001c7212 */ /* 0x000fe200078e3cff */
[----:B------:R-:W-:Y:S01]  /*25d0*/  VIADD R6, R7, 0xf3000000 ;  /* 0xf300000007067836 */ /* 0x000fe20000000000 */
[----:B------:R0:W2:Y:S02]  /*25e0*/  MUFU.RSQ R2, R7 ;  /* 0x0000000700027308 */ /* 0x0000a40000001400 */
[----:B------:R-:W-:Y:S02]  /*25f0*/  IADD3 R0, PT, PT, R28, R25, RZ ;  /* 0x000000191c007210 */ /* 0x000fe40007ffe0ff */
[----:B------:R-:W-:-:S02]  /*2600*/  ISETP.GT.U32.AND P0, PT, R6, 0x727fffff, PT ;  /* 0x727fffff0600780c */ /* 0x000fc40003f04070 */
[----:B------:R-:W-:-:S05]  /*2610*/  I2FP.F32.U32 R0, R0 ;  /* 0x0000000000007245 */ /* 0x000fca0000201000 */
[----:B------:R-:W-:-:S06]  /*2620*/  FFMA R6, R0, R27, 7.314590599882819788e-10 ;  /* 0x30490fdb00067423 */ /* 0x000fcc000000001b */
[----:B0-2---:R-:W-:Y:S05]  /*2630*/  @!P0 BRA `(.L_x_46) ;  /* 0x0000000000108947 */ /* 0x005fea0003800000 */
[----:B------:R-:W-:Y:S02]  /*2640*/  MOV R0, R7 ;  /* 0x0000000700007202 */ /* 0x000fe40000000f00 */
[----:B------:R-:W-:-:S07]  /*2650*/  MOV R26, 0x2670 ;  /* 0x00002670001a7802 */ /* 0x000fce0000000f00 */
[----:B-1--4-:R-:W-:Y:S05]  /*2660*/  CALL.REL.NOINC `($__internal_0_$__cuda_sm20_sqrt_rn_f32_slowpath) ;  /* 0x0000001400ac7944 */ /* 0x012fea0003c00000 */
[----:B------:R-:W-:Y:S05]  /*2670*/  BRA `(.L_x_47) ;  /* 0x0000000000107947 */ /* 0x000fea0003800000 */
.L_x_46:
[----:B------:R-:W-:Y:S01]  /*2680*/  FMUL.FTZ R0, R7, R2 ;  /* 0x0000000207007220 */ /* 0x000fe20000410000 */
[----:B------:R-:W-:-:S03]  /*2690*/  FMUL.FTZ R2, R2, 0.5 ;  /* 0x3f00000002027820 */ /* 0x000fc60000410000 */
[----:B------:R-:W-:-:S04]  /*26a0*/  FFMA R7, -R0, R0, R7 ;  /* 0x0000000000077223 */ /* 0x000fc80000000107 */
[----:B------:R-:W-:-:S07]  /*26b0*/  FFMA R0, R7, R2, R0 ;  /* 0x0000000207007223 */ /* 0x000fce0000000000 */
.L_x_47:
[----:B------:R-:W-:Y:S05]  /*26c0*/  BSYNC.RECONVERGENT B2 ;  /* 0x0000000000027941 */ /* 0x000fea0003800200 */
.L_x_45:
[----:B------:R-:W-:Y:S01]  /*26d0*/  FMUL.RZ R2, R6, 0.15915493667125701904 ;  /* 0x3e22f98306027820 */ /* 0x000fe2000040c000 */
[----:B------:R-:W-:Y:S02]  /*26e0*/  IMAD.MOV.U32 R7, RZ, RZ, R13 ;  /* 0x000000ffff077224 */ /* 0x000fe400078e000d */
[----:B------:R-:W-:Y:S01]  /*26f0*/  HFMA2 R8, -RZ, RZ, 0, 5.9604644775390625e-08 ;  /* 0x00000001ff087431 */ /* 0x000fe200000001ff */
[----:B------:R-:W-:Y:S01]  /*2700*/  MOV R13, R4 ;  /* 0x00000004000d7202 */ /* 0x000fe20000000f00 */
[----:B------:R-:W0:Y:S01]  /*2710*/  MUFU.SIN R27, R2 ;  /* 0x00000002001b7308 */ /* 0x000e220000000400 */
[----:B------:R-:W-:Y:S01]  /*2720*/  IMAD.MOV.U32 R12, RZ, RZ, R5 ;  /* 0x000000ffff0c7224 */ /* 0x000fe200078e0005 */
[----:B------:R-:W-:Y:S01]  /*2730*/  MOV R5, R23 ;  /* 0x0000001700057202 */ /* 0x000fe20000000f00 */
[----:B------:R-:W-:-:S05]  /*2740*/  IMAD.MOV.U32 R4, RZ, RZ, R28 ;  /* 0x000000ffff047224 */ /* 0x000fca00078e001c */
[----:B------:R-:W2:Y:S01]  /*2750*/  MUFU.COS R29, R2 ;  /* 0x00000002001d7308 */ /* 0x000ea20000000000 */
[-C--:B0-----:R-:W-:Y:S01]  /*2760*/  FMUL R6, R27, R0.reuse ;  /* 0x000000001b067220 */ /* 0x081fe20000400000 */
[----:B--2---:R-:W-:-:S07]  /*2770*/  FMUL R0, R29, R0 ;  /* 0x000000001d007220 */ /* 0x004fce0000400000 */
.L_x_44:
[----:B------:R-:W-:Y:S05]  /*2780*/  BSYNC.RECONVERGENT B1 ;  /* 0x0000000000017941 */ /* 0x000fea0003800200 */
.L_x_43:
[----:B------:R-:W0:Y:S02]  /*2790*/  LDC.64 R22, c[0x0][0x3d0] ;  /* 0x0000f400ff167b82 */ /* 0x000e240000000a00 */
[----:B0-----:R-:W-:-:S05]  /*27a0*/  IMAD.WIDE R22, R21, 0x4, R22 ;  /* 0x0000000415167825 */ /* 0x001fca00078e0216 */
[----:B------:R-:W2:Y:S02]  /*27b0*/  LDG.E R27, desc[UR8][R22.64] ;  /* 0x00000008161b7981 */ /* 0x000ea4000c1e1900 */
[----:B--2---:R-:W-:-:S05]  /*27c0*/  FFMA R27, R6, 0.10000000149011611938, R27 ;  /* 0x3dcccccd061b7823 */ /* 0x004fca000000001b */
[----:B------:R-:W-:-:S05]  /*27d0*/  FMNMX R27, R27, 0.0010000000474974513054, !PT ;  /* 0x3a83126f1b1b7809 */ /* 0x000fca0007800000 */
[----:B------:R0:W-:Y:S02]  /*27e0*/  STG.E desc[UR8][R22.64], R27 ;  /* 0x0000001b16007986 */ /* 0x0001e4000c101908 */
.L_x_42:
[----:B------:R-:W-:Y:S05]  /*27f0*/  BSYNC.RECONVERGENT B0 ;  /* 0x0000000000007941 */ /* 0x000fea0003800200 */
.L_x_41:
[----:B------:R-:W-:Y:S01]  /*2800*/  SHF.R.U32.HI R2, RZ, 0x2, R7 ;  /* 0x00000002ff027819 */ /* 0x000fe20000011607 */
[----:B------:R-:W-:Y:S01]  /*2810*/  IMAD.SHL.U32 R6, R4, 0x10, RZ ;  /* 0x0000001004067824 */ /* 0x000fe200078e00ff */
[----:B------:R-:W-:Y:S01]  /*2820*/  BSSY.RECONVERGENT B0, `(.L_x_48) ;  /* 0x0000061000007945 */ /* 0x000fe20003800200 */
[----:B0-----:R-:W-:Y:S01]  /*2830*/  IMAD.MOV.U32 R27, RZ, RZ, 0x2f800000 ;  /* 0x2f800000ff1b7424 */ /* 0x001fe200078e00ff */
[----:B------:R-:W-:Y:S01]  /*2840*/  LOP3.LUT R7, R2, R7, RZ, 0x3c, !PT ;  /* 0x0000000702077212 */ /* 0x000fe200078e3cff */
[----:B------:R-:W-:-:S03]  /*2850*/  VIADD R2, R25, 0x587c5 ;  /* 0x000587c519027836 */ /* 0x000fc60000000000 */
        /* <DEDUP_REMOVED lines=14> */
[----:B------:R-:W-:Y:S01]  /*2940*/  BSSY.RECONVERGENT B2, `(.L_x_52) ;  /* 0x000003b000027945 */ /* 0x000fe20003800200 */
[----:B------:R-:W-:Y:S02]  /*2950*/  SHF.L.U32 R6, R7, 0x4, RZ ;  /* 0x0000000407067819 */ /* 0x000fe400000006ff */
[----:B------:R-:W-:-:S05]  /*2960*/  LOP3.LUT R23, R23, R12, RZ, 0x3c, !PT ;  /* 0x0000000c17177212 */ /* 0x000fca00078e3cff */
[----:B------:R-:W-:-:S05]  /*2970*/  IMAD.SHL.U32 R0, R23, 0x2, RZ ;  /* 0x0000000217007824 */ /* 0x000fca00078e00ff */
[----:B------:R-:W-:-:S04]  /*2980*/  LOP3.LUT R6, R23, R0, R6, 0x96, !PT ;  /* 0x0000000017067212 */ /* 0x000fc800078e9606 */
[----:B------:R-:W-:-:S04]  /*2990*/  LOP3.LUT R6, R6, R7, RZ, 0x3c, !PT ;  /* 0x0000000706067212 */ /* 0x000fc800078e3cff */
[----:B------:R-:W-:-:S04]  /*29a0*/  IADD3 R0, PT, PT, R25, 0xb0f8a, R6 ;  /* 0x000b0f8a19007810 */ /* 0x000fc80007ffe006 */
[----:B------:R-:W-:-:S05]  /*29b0*/  I2FP.F32.U32 R0, R0 ;  /* 0x0000000000007245 */ /* 0x000fca0000201000 */
[----:B------:R-:W-:Y:S01]  /*29c0*/  FFMA R2, R0, R27, 1.1641532182693481445e-10 ;  /* 0x2f00000000027423 */ /* 0x000fe2000000001b */
[----:B------:R-:W-:-:S04]  /*29d0*/  HFMA2 R27, -RZ, RZ, 1.5048828125, 33.21875 ;  /* 0x3e055027ff1b7431 */ /* 0x000fc800000001ff */
        /* <DEDUP_REMOVED lines=11> */
[----:B------:R-:W-:Y:S02]  /*2a90*/  IMAD.MOV.U32 R23, RZ, RZ, 0x7f800000 ;  /* 0x7f800000ff177424 */ /* 0x000fe400078e00ff */
[----:B------:R-:W-:-:S04]  /*2aa0*/  FFMA R27, R8, R27, -0.12148627638816833496 ;  /* 0xbdf8cdcc081b7423 */ /* 0x000fc8000000001b */
        /* <DEDUP_REMOVED lines=8> */
[----:B------:R-:W-:-:S03]  /*2b30*/  SHF.R.U32.HI R8, RZ, 0x2, R13 ;  /* 0x00000002ff087819 */ /* 0x000fc6000001160d */
[----:B------:R-:W-:Y:S01]  /*2b40*/  FFMA R27, R0, 0.69314718246459960938, R27 ;  /* 0x3f317218001b7823 */ /* 0x000fe2000000001b */
[C---:B------:R-:W-:Y:S01]  /*2b50*/  @P0 FFMA R27, R2.reuse, R23, +INF ;  /* 0x7f800000021b0423 */ /* 0x040fe20000000017 */
[----:B------:R-:W-:Y:S01]  /*2b60*/  FSETP.NEU.AND P0, PT, R2, RZ, PT ;  /* 0x000000ff0200720b */ /* 0x000fe20003f0d000 */
[----:B------:R-:W-:Y:S01]  /*2b70*/  IMAD.SHL.U32 R0, R6, 0x10, RZ ;  /* 0x0000001006007824 */ /* 0x000fe200078e00ff */
[----:B------:R-:W-:Y:S01]  /*2b80*/  LOP3.LUT R13, R8, R13, RZ, 0x3c, !PT ;  /* 0x0000000d080d7212 */ /* 0x000fe200078e3cff */
[----:B------:R-:W-:Y:S01]  /*2b90*/  FMUL R27, R27, -2 ;  /* 0xc00000001b1b7820 */ /* 0x000fe20000400000 */
[----:B------:R-:W-:Y:S01]  /*2ba0*/  IADD3 R2, PT, PT, R25, 0x10974f, RZ ;  /* 0x0010974f19027810 */ /* 0x000fe20007ffe0ff */
[----:B------:R-:W-:Y:S01]  /*2bb0*/  IMAD.MOV.U32 R25, RZ, RZ, 0x30c90fdb ;  /* 0x30c90fdbff197424 */ /* 0x000fe200078e00ff */
[----:B------:R-:W-:Y:S02]  /*2bc0*/  SHF.L.U32 R8, R13, 0x1, RZ ;  /* 0x000000010d087819 */ /* 0x000fe400000006ff */
[----:B------:R-:W-:-:S02]  /*2bd0*/  FSEL R27, R27, +INF , P0 ;  /* 0x7f8000001b1b7808 */ /* 0x000fc40000000000 */
[----:B------:R-:W-:Y:S02]  /*2be0*/  LOP3.LUT R13, R13, R8, R0, 0x96, !PT ;  /* 0x000000080d0d7212 */ /* 0x000fe400078e9600 */
[----:B------:R0:W2:Y:S01]  /*2bf0*/  MUFU.RSQ R8, R27 ;  /* 0x0000001b00087308 */ /* 0x0000a20000001400 */
[----:B------:R-:W-:Y:S01]  /*2c00*/  VIADD R12, R27, 0xf3000000 ;  /* 0xf30000001b0c7836 */ /* 0x000fe20000000000 */
[----:B------:R-:W-:-:S04]  /*2c10*/  LOP3.LUT R31, R13, R6, RZ, 0x3c, !PT ;  /* 0x000000060d1f7212 */ /* 0x000fc800078e3cff */
[----:B------:R-:W-:Y:S02]  /*2c20*/  ISETP.GT.U32.AND P0, PT, R12, 0x727fffff, PT ;  /* 0x727fffff0c00780c */ /* 0x000fe40003f04070 */
[----:B------:R-:W-:-:S04]  /*2c30*/  IADD3 R0, PT, PT, R31, R2, RZ ;  /* 0x000000021f007210 */ /* 0x000fc80007ffe0ff */
[----:B------:R-:W-:-:S05]  /*2c40*/  I2FP.F32.U32 R0, R0 ;  /* 0x0000000000007245 */ /* 0x000fca0000201000 */
[----:B------:R-:W-:Y:S02]  /*2c50*/  FFMA R25, R0, R25, 7.314590599882819788e-10 ;  /* 0x30490fdb00197423 */ /* 0x000fe40000000019 */
[----:B0-2---:R-:W-:Y:S05]  /*2c60*/  @!P0 BRA `(.L_x_53) ;  /* 0x0000000000108947 */ /* 0x005fea0003800000 */
[----:B------:R-:W-:Y:S02]  /*2c70*/  MOV R0, R27 ;  /* 0x0000001b00007202 */ /* 0x000fe40000000f00 */
[----:B------:R-:W-:-:S07]  /*2c80*/  MOV R26, 0x2ca0 ;  /* 0x00002ca0001a7802 */ /* 0x000fce0000000f00 */
[----:B-1--4-:R-:W-:Y:S05]  /*2c90*/  CALL.REL.NOINC `($__internal_0_$__cuda_sm20_sqrt_rn_f32_slowpath) ;  /* 0x0000001000207944 */ /* 0x012fea0003c00000 */
[----:B------:R-:W-:Y:S05]  /*2ca0*/  BRA `(.L_x_54) ;  /* 0x0000000000107947 */ /* 0x000fea0003800000 */
.L_x_53:
[----:B------:R-:W-:Y:S01]  /*2cb0*/  FMUL.FTZ R0, R27, R8 ;  /* 0x000000081b007220 */ /* 0x000fe20000410000 */
[----:B------:R-:W-:-:S03]  /*2cc0*/  FMUL.FTZ R8, R8, 0.5 ;  /* 0x3f00000008087820 */ /* 0x000fc60000410000 */
[----:B------:R-:W-:-:S04]  /*2cd0*/  FFMA R13, -R0, R0, R27 ;  /* 0x00000000000d7223 */ /* 0x000fc8000000011b */
[----:B------:R-:W-:-:S07]  /*2ce0*/  FFMA R0, R13, R8, R0 ;  /* 0x000000080d007223 */ /* 0x000fce0000000000 */
.L_x_54:
[----:B------:R-:W-:Y:S05]  /*2cf0*/  BSYNC.RECONVERGENT B2 ;  /* 0x0000000000027941 */ /* 0x000fea0003800200 */
.L_x_52:
[----:B------:R-:W-:Y:S01]  /*2d00*/  FMUL.RZ R25, R25, 0.15915493667125701904 ;  /* 0x3e22f98319197820 */ /* 0x000fe2000040c000 */
[----:B------:R-:W-:Y:S02]  /*2d10*/  IMAD.MOV.U32 R22, RZ, RZ, R7 ;  /* 0x000000ffff167224 */ /* 0x000fe400078e0007 */
[----:B------:R-:W-:Y:S02]  /*2d20*/  HFMA2 R8, -RZ, RZ, 0, 5.9604644775390625e-08 ;  /* 0x00000001ff087431 */ /* 0x000fe400000001ff */
[----:B------:R-:W-:Y:S01]  /*2d30*/  IMAD.MOV.U32 R12, RZ, RZ, R5 ;  /* 0x000000ffff0c7224 */ /* 0x000fe200078e0005 */
[----:B------:R-:W0:Y:S01]  /*2d40*/  MUFU.SIN R13, R25 ;  /* 0x00000019000d7308 */ /* 0x000e220000000400 */
[----:B------:R-:W-:Y:S02]  /*2d50*/  IMAD.MOV.U32 R7, RZ, RZ, R31 ;  /* 0x000000ffff077224 */ /* 0x000fe400078e001f */
[----:B------:R-:W-:-:S05]  /*2d60*/  IMAD.MOV.U32 R5, RZ, RZ, R22 ;  /* 0x000000ffff057224 */ /* 0x000fca00078e0016 */
[----:B------:R-:W2:Y:S01]  /*2d70*/  MUFU.COS R23, R25 ;  /* 0x0000001900177308 */ /* 0x000ea20000000000 */
[----:B0-----:R-:W-:Y:S01]  /*2d80*/  FMUL R24, R13, R0 ;  /* 0x000000000d187220 */ /* 0x001fe20000400000 */
[----:B------:R-:W-:Y:S02]  /*2d90*/  MOV R13, R4 ;  /* 0x00000004000d7202 */ /* 0x000fe40000000f00 */
[----:B------:R-:W-:Y:S01]  /*2da0*/  MOV R4, R6 ;  /* 0x0000000600047202 */ /* 0x000fe20000000f00 */
[----:B--2---:R-:W-:-:S07]  /*2db0*/  FMUL R0, R23, R0 ;  /* 0x0000000017007220 */ /* 0x004fce0000400000 */
.L_x_51:
[----:B------:R-:W-:Y:S05]  /*2dc0*/  BSYNC.RECONVERGENT B1 ;  /* 0x0000000000017941 */ /* 0x000fea0003800200 */
.L_x_50:
[----:B------:R-:W0:Y:S02]  /*2dd0*/  LDC.64 R22, c[0x0][0x3d8] ;  /* 0x0000f600ff167b82 */ /* 0x000e240000000a00 */
[----:B0-----:R-:W-:-:S05]  /*2de0*/  IMAD.WIDE R22, R21, 0x4, R22 ;  /* 0x0000000415167825 */ /* 0x001fca00078e0216 */
[----:B------:R-:W2:Y:S02]  /*2df0*/  LDG.E R25, desc[UR8][R22.64] ;  /* 0x0000000816197981 */ /* 0x000ea4000c1e1900 */
[----:B--2---:R-:W-:-:S05]  /*2e00*/  FFMA R25, R24, 0.10000000149011611938, R25 ;  /* 0x3dcccccd18197823 */ /* 0x004fca0000000019 */
[----:B------:R-:W-:-:S05]  /*2e10*/  FMNMX R25, R25, 0.0010000000474974513054, !PT ;  /* 0x3a83126f19197809 */ /* 0x000fca0007800000 */
[----:B------:R0:W-:Y:S02]  /*2e20*/  STG.E desc[UR8][R22.64], R25 ;  /* 0x0000001916007986 */ /* 0x0001e4000c101908 */
.L_x_49:
[----:B------:R-:W-:Y:S05]  /*2e30*/  BSYNC.RECONVERGENT B0 ;  /* 0x0000000000007941 */ /* 0x000fea0003800200 */
.L_x_48:
[----:B------:R-:W-:Y:S01]  /*2e40*/  IADD3 R21, PT, PT, R21, 0x1, RZ ;  /* 0x0000000115157810 */ /* 0x000fe20007ffe0ff */
[----:B------:R-:W-:Y:S06]  /*2e50*/  BRA.U UP0, `(.L_x_55) ;  /* 0xffffffe100387547 */ /* 0x000fec000b83ffff */
.L_x_16:
[----:B------:R-:W2:Y:S01]  /*2e60*/  LDCU.S8 UR4, c[0x0][0x3fd] ;  /* 0x00007fa0ff0477ac */ /* 0x000ea20008000200 */
[----:B----4-:R-:W-:Y:S01]  /*2e70*/  IMAD.MOV.U32 R17, RZ, RZ, R7 ;  /* 0x000000ffff117224 */ /* 0x010fe200078e0007 */
[----:B------:R-:W-:Y:S01]  /*2e80*/  MOV R16, R4 ;  /* 0x0000000400107202 */ /* 0x000fe20000000f00 */
[----:B-1----:R-:W-:Y:S01]  /*2e90*/  IMAD.MOV.U32 R19, RZ, RZ, R5 ;  /* 0x000000ffff137224 */ /* 0x002fe200078e0005 */
[----:B------:R-:W-:Y:S01]  /*2ea0*/  MOV R18, R13 ;  /* 0x0000000d00127202 */ /* 0x000fe20000000f00 */
[----:B--2---:R-:W-:-:S09]  /*2eb0*/  UISETP.NE.AND UP0, UPT, UR4, URZ, UPT ;  /* 0x000000ff0400728c */ /* 0x004fd2000bf05270 */
[----:B------:R-:W-:Y:S05]  /*2ec0*/  BRA.U !UP0, `(.L_x_56) ;  /* 0x0000000d08587547 */ /* 0x000fea000b800000 */
[----:B------:R-:W-:Y:S01]  /*2ed0*/  SHF.R.U32.HI R17, RZ, 0x2, R12 ;  /* 0x00000002ff117819 */ /* 0x000fe2000001160c */
[----:B0-----:R-:W0:Y:S01]  /*2ee0*/  LDC R22, c[0x3][0x4c] ;  /* 0x00c01300ff167b82 */ /* 0x001e220000000800 */
[----:B------:R-:W-:Y:S01]  /*2ef0*/  IMAD.SHL.U32 R6, R7, 0x10, RZ ;  /* 0x0000001007067824 */ /* 0x000fe200078e00ff */
[----:B------:R-:W-:Y:S01]  /*2f00*/  BSSY.RECONVERGENT B0, `(.L_x_56) ;  /* 0x00000d2000007945 */ /* 0x000fe20003800200 */
[----:B------:R-:W-:Y:S01]  /*2f10*/  LOP3.LUT R17, R17, R12, RZ, 0x3c, !PT ;  /* 0x0000000c11117212 */ /* 0x000fe200078e3cff */
[----:B------:R-:W-:Y:S01]  /*2f20*/  VIADD R2, R2, 0x587c5 ;  /* 0x000587c502027836 */ /* 0x000fe20000000000 */
[----:B------:R-:W-:Y:S01]  /*2f30*/  MOV R16, R7 ;  /* 0x0000000700107202 */ /* 0x000fe20000000f00 */
[----:B------:R-:W-:Y:S01]  /*2f40*/  IMAD.MOV.U32 R21, RZ, RZ, 0x2f800000 ;  /* 0x2f800000ff157424 */ /* 0x000fe200078e00ff */
[----:B------:R-:W-:Y:S01]  /*2f50*/  SHF.L.U32 R12, R17, 0x1, RZ ;  /* 0x00000001110c7819 */ /* 0x000fe200000006ff */
[----:B------:R-:W-:Y:S01]  /*2f60*/  IMAD.MOV.U32 R19, RZ, RZ, R4 ;  /* 0x000000ffff137224 */ /* 0x000fe200078e0004 */
[----:B------:R-:W-:-:S02]  /*2f70*/  MOV R18, R5 ;  /* 0x0000000500127202 */ /* 0x000fc40000000f00 */
[----:B------:R-:W-:Y:S01]  /*2f80*/  LOP3.LUT R6, R7, R6, R12, 0x96, !PT ;  /* 0x0000000607067212 */ /* 0x000fe200078e960c */
[----:B------:R-:W-:-:S03]  /*2f90*/  IMAD.MOV.U32 R12, RZ, RZ, R13 ;  /* 0x000000ffff0c7224 */ /* 0x000fc600078e000d */
[----:B------:R-:W-:-:S04]  /*2fa0*/  LOP3.LUT R17, R6, R17, RZ, 0x3c, !PT ;  /* 0x0000001106117212 */ /* 0x000fc800078e3cff */
[----:B------:R-:W-:-:S04]  /*2fb0*/  IADD3 R6, PT, PT, R17, R2, RZ ;  /* 0x0000000211067210 */ /* 0x000fc80007ffe0ff */
[----:B------:R-:W-:Y:S02]  /*2fc0*/  I2FP.F32.U32 R6, R6 ;  /* 0x0000000600067245 */ /* 0x000fe40000201000 */
[----:B0-----:R-:W-:-:S03]  /*2fd0*/  ISETP.GE.AND P0, PT, R22, 0x1, PT ;  /* 0x000000011600780c */ /* 0x001fc60003f06270 */
[----:B------:R-:W-:-:S05]  /*2fe0*/  FFMA R6, R6, R21, 1.1641532182693481445e-10 ;  /* 0x2f00000006067423 */ /* 0x000fca0000000015 */
[----:B------:R-:W-:-:S13]  /*2ff0*/  FSETP.GEU.OR P0, PT, R6, 0.30000001192092895508, !P0 ;  /* 0x3e99999a0600780b */ /* 0x000fda000470e400 */
[----:B------:R-:W-:Y:S05]  /*3000*/  @P0 BRA `(.L_x_57) ;  /* 0x0000000c00040947 */ /* 0x000fea0003800000 */
[C---:B------:R-:W-:Y:S01]  /*3010*/  ISETP.GE.U32.AND P1, PT, R22.reuse, 0x2, PT ;  /* 0x000000021600780c */ /* 0x040fe20003f26070 */
[----:B------:R-:W-:Y:S01]  /*3020*/  HFMA2 R20, -RZ, RZ, 0, 0 ;  /* 0x00000000ff147431 */ /* 0x000fe200000001ff */
[----:B------:R-:W-:Y:S01]  /*3030*/  LOP3.LUT R6, R22, 0x1, RZ, 0xc0, !PT ;  /* 0x0000000116067812 */ /* 0x000fe200078ec0ff */
[----:B------:R-:W-:Y:S01]  /*3040*/  IMAD.MOV.U32 R12, RZ, RZ, R13 ;  /* 0x000000ffff0c7224 */ /* 0x000fe200078e000d */
[----:B------:R-:W-:Y:S01]  /*3050*/  MOV R18, R5 ;  /* 0x0000000500127202 */ /* 0x000fe20000000f00 */
[----:B------:R-:W-:Y:S01]  /*3060*/  IMAD.MOV.U32 R19, RZ, RZ, R4 ;  /* 0x000000ffff137224 */ /* 0x000fe200078e0004 */
[----:B------:R-:W-:Y:S02]  /*3070*/  ISETP.NE.U32.AND P0, PT, R6, 0x1, PT ;  /* 0x000000010600780c */ /* 0x000fe40003f05070 */
[----:B------:R-:W-:-:S05]  /*3080*/  MOV R16, R7 ;  /* 0x0000000700107202 */ /* 0x000fca0000000f00 */
[----:B------:R-:W-:Y:S06]  /*3090*/  @!P1 BRA `(.L_x_58) ;  /* 0x0000000400e49947 */ /* 0x000fec0003800000 */
[----:B------:R-:W-:Y:S01]  /*30a0*/  LOP3.LUT R20, R22, 0x7ffffffe, RZ, 0xc0, !PT ;  /* 0x7ffffffe16147812 */ /* 0x000fe200078ec0ff */
[----:B------:R-:W-:Y:S01]  /*30b0*/  IMAD.MOV.U32 R12, RZ, RZ, R13 ;  /* 0x000000ffff0c7224 */ /* 0x000fe200078e000d */
[----:B------:R-:W-:Y:S01]  /*30c0*/  MOV R18, R5 ;  /* 0x0000000500127202 */ /* 0x000fe20000000f00 */
[----:B------:R-:W-:Y:S01]  /*30d0*/  IMAD.MOV.U32 R19, RZ, RZ, R4 ;  /* 0x000000ffff137224 */ /* 0x000fe200078e0004 */
[----:B------:R-:W-:Y:S01]  /*30e0*/  MOV R16, R7 ;  /* 0x0000000700107202 */ /* 0x000fe20000000f00 */
[----:B------:R-:W-:-:S06]  /*30f0*/  UMOV UR4, URZ ;  /* 0x000000ff00047c82 */ /* 0x000fcc0008000000 */
.L_x_59:
[----:B0-----:R-:W-:Y:S01]  /*3100*/  SHF.R.U32.HI R5, RZ, 0x2, R12 ;  /* 0x00000002ff057819 */ /* 0x001fe2000001160c */
[----:B------:R-:W-:Y:S01]  /*3110*/  IMAD.SHL.U32 R4, R17, 0x10, RZ ;  /* 0x0000001011047824 */ /* 0x000fe200078e00ff */
[----:B------:R-:W-:Y:S01]  /*3120*/  SHF.R.U32.HI R7, RZ, 0x2, R16 ;  /* 0x00000002ff077819 */ /* 0x000fe20000011610 */
[----:B------:R-:W0:Y:S01]  /*3130*/  LDC.64 R26, c[0x0][0x3b8] ;  /* 0x0000ee00ff1a7b82 */ /* 0x000e220000000a00 */
[----:B------:R-:W-:Y:S02]  /*3140*/  LOP3.LUT R23, R5, R12, RZ, 0x3c, !PT ;  /* 0x0000000c05177212 */ /* 0x000fe400078e3cff */
[----:B------:R-:W-:Y:S02]  /*3150*/  SHF.R.U32.HI R5, RZ, 0x2, R18 ;  /* 0x00000002ff057819 */ /* 0x000fe40000011612 */
[----:B------:R-:W-:Y:S02]  /*3160*/  SHF.L.U32 R6, R23, 0x1, RZ ;  /* 0x0000000117067819 */ /* 0x000fe400000006ff */
[----:B------:R-:W-:Y:S01]  /*3170*/  LOP3.LUT R5, R5, R18, RZ, 0x3c, !PT ;  /* 0x0000001205057212 */ /* 0x000fe200078e3cff */
[----:B------:R-:W1:Y:S01]  /*3180*/  LDC.64 R28, c[0x0][0x3c0] ;  /* 0x0000f000ff1c7b82 */ /* 0x000e620000000a00 */
[----:B------:R-:W-:-:S02]  /*3190*/  LOP3.LUT R4, R17, R4, R6, 0x96, !PT ;  /* 0x0000000411047212 */ /* 0x000fc400078e9606 */
[----:B------:R-:W-:Y:S01]  /*31a0*/  SHF.R.U32.HI R12, RZ, 0x2, R19 ;  /* 0x00000002ff0c7819 */ /* 0x000fe20000011613 */
[----:B------:R-:W-:Y:S01]  /*31b0*/  IMAD.SHL.U32 R6, R5, 0x2, RZ ;  /* 0x0000000205067824 */ /* 0x000fe200078e00ff */
[----:B------:R-:W-:Y:S02]  /*31c0*/  LOP3.LUT R23, R4, R23, RZ, 0x3c, !PT ;  /* 0x0000001704177212 */ /* 0x000fe400078e3cff */
[----:B------:R-:W-:Y:S01]  /*31d0*/  LOP3.LUT R12, R12, R19, RZ, 0x3c, !PT ;  /* 0x000000130c0c7212 */ /* 0x000fe200078e3cff */
[----:B------:R-:W2:Y:S01]  /*31e0*/  LDC.64 R24, c[0x0][0x3c8] ;  /* 0x0000f200ff187b82 */ /* 0x000ea20000000a00 */
[----:B------:R-:W-:Y:S02]  /*31f0*/  SHF.L.U32 R4, R23, 0x4, RZ ;  /* 0x0000000417047819 */ /* 0x000fe400000006ff */
[----:B------:R-:W-:Y:S02]  /*3200*/  LOP3.LUT R7, R7, R16, RZ, 0x3c, !PT ;  /* 0x0000001007077212 */ /* 0x000fe400078e3cff */
[----:B------:R-:W-:-:S02]  /*3210*/  LOP3.LUT R4, R5, R6, R4, 0x96, !PT ;  /* 0x0000000605047212 */ /* 0x000fc400078e9604 */
[----:B------:R-:W-:Y:S02]  /*3220*/  SHF.R.U32.HI R6, RZ, 0x2, R17 ;  /* 0x00000002ff067819 */ /* 0x000fe40000011611 */
[----:B------:R-:W-:Y:S01]  /*3230*/  LOP3.LUT R33, R4, R23, RZ, 0x3c, !PT ;  /* 0x0000001704217212 */ /* 0x000fe200078e3cff */
[----:B------:R-:W-:Y:S01]  /*3240*/  IMAD.SHL.U32 R4, R12, 0x2, RZ ;  /* 0x000000020c047824 */ /* 0x000fe200078e00ff */
[----:B------:R-:W-:Y:S02]  /*3250*/  LOP3.LUT R6, R6, R17, RZ, 0x3c, !PT ;  /* 0x0000001106067212 */ /* 0x000fe400078e3cff */
[----:B------:R-:W-:-:S04]  /*3260*/  SHF.L.U32 R5, R33, 0x4, RZ ;  /* 0x0000000421057819 */ /* 0x000fc800000006ff */
[----:B------:R-:W-:Y:S01]  /*3270*/  LOP3.LUT R4, R12, R4, R5, 0x96, !PT ;  /* 0x000000040c047212 */ /* 0x000fe200078e9605 */
[----:B------:R-:W-:Y:S01]  /*3280*/  IMAD.SHL.U32 R5, R7, 0x2, RZ ;  /* 0x0000000207057824 */ /* 0x000fe200078e00ff */
[----:B------:R-:W-:Y:S02]  /*3290*/  SHF.R.U32.HI R12, RZ, 0x2, R23 ;  /* 0x00000002ff0c7819 */ /* 0x000fe40000011617 */
[----:B------:R-:W-:Y:S02]  /*32a0*/  LOP3.LUT R37, R4, R33, RZ, 0x3c, !PT ;  /* 0x0000002104257212 */ /* 0x000fe400078e3cff */
[----:B------:R-:W-:Y:S02]  /*32b0*/  LOP3.LUT R12, R12, R23, RZ, 0x3c, !PT ;  /* 0x000000170c0c7212 */ /* 0x000fe400078e3cff */
[----:B------:R-:W-:Y:S02]  /*32c0*/  SHF.L.U32 R4, R37, 0x4, RZ ;  /* 0x0000000425047819 */ /* 0x000fe400000006ff */
[----:B------:R-:W-:-:S02]  /*32d0*/  SHF.R.U32.HI R16, RZ, 0x2, R37 ;  /* 0x00000002ff107819 */ /* 0x000fc40000011625 */
[----:B------:R-:W-:Y:S02]  /*32e0*/  LOP3.LUT R4, R7, R5, R4, 0x96, !PT ;  /* 0x0000000507047212 */ /* 0x000fe400078e9604 */
[-C--:B------:R-:W-:Y:S02]  /*32f0*/  LOP3.LUT R16, R16, R37.reuse, RZ, 0x3c, !PT ;  /* 0x0000002510107212 */ /* 0x080fe400078e3cff */
[----:B------:R-:W-:Y:S01]  /*3300*/  LOP3.LUT R31, R4, R37, RZ, 0x3c, !PT ;  /* 0x00000025041f7212 */ /* 0x000fe200078e3cff */
[----:B------:R-:W-:Y:S01]  /*3310*/  IMAD.SHL.U32 R4, R6, 0x2, RZ ;  /* 0x0000000206047824 */ /* 0x000fe200078e00ff */
[C---:B------:R-:W-:Y:S02]  /*3320*/  IADD3 R23, PT, PT, R2.reuse, 0x587c5, R23 ;  /* 0x000587c502177810 */ /* 0x040fe40007ffe017 */
[----:B------:R-:W-:Y:S02]  /*3330*/  SHF.L.U32 R5, R31, 0x4, RZ ;  /* 0x000000041f057819 */ /* 0x000fe400000006ff */
[----:B------:R-:W-:-:S02]  /*3340*/  IADD3 R37, PT, PT, R2, 0x10974f, R37 ;  /* 0x0010974f02257810 */ /* 0x000fc40007ffe025 */
[----:B------:R-:W-:Y:S01]  /*3350*/  LOP3.LUT R4, R6, R4, R5, 0x96, !PT ;  /* 0x0000000406047212 */ /* 0x000fe200078e9605 */
[----:B------:R-:W-:Y:S01]  /*3360*/  IMAD.SHL.U32 R5, R12, 0x2, RZ ;  /* 0x000000020c057824 */ /* 0x000fe200078e00ff */
[--C-:B------:R-:W-:Y:S02]  /*3370*/  SHF.R.U32.HI R6, RZ, 0x2, R33.reuse ;  /* 0x00000002ff067819 */ /* 0x100fe40000011621 */
[----:B------:R-:W-:Y:S02]  /*3380*/  LOP3.LUT R35, R4, R31, RZ, 0x3c, !PT ;  /* 0x0000001f04237212 */ /* 0x000fe400078e3cff */
[----:B------:R-:W-:Y:S02]  /*3390*/  LOP3.LUT R6, R6, R33, RZ, 0x3c, !PT ;  /* 0x0000002106067212 */ /* 0x000fe400078e3cff */
[----:B------:R-:W-:Y:S02]  /*33a0*/  SHF.L.U32 R4, R35, 0x4, RZ ;  /* 0x0000000423047819 */ /* 0x000fe400000006ff */
[----:B------:R-:W-:-:S02]  /*33b0*/  IADD3 R33, PT, PT, R2, 0xb0f8a, R33 ;  /* 0x000b0f8a02217810 */ /* 0x000fc40007ffe021 */
[----:B------:R-:W-:Y:S01]  /*33c0*/  LOP3.LUT R5, R35, R4, R5, 0x96, !PT ;  /* 0x0000000423057212 */ /* 0x000fe200078e9605 */
[----:B------:R-:W-:Y:S01]  /*33d0*/  IMAD.SHL.U32 R4, R6, 0x2, RZ ;  /* 0x0000000206047824 */ /* 0x000fe200078e00ff */
[----:B------:R-:W-:Y:S02]  /*33e0*/  I2FP.F32.U32 R32, R33 ;  /* 0x0000002100207245 */ /* 0x000fe40000201000 */
[----:B------:R-:W-:Y:S02]  /*33f0*/  LOP3.LUT R12, R5, R12, RZ, 0x3c, !PT ;  /* 0x0000000c050c7212 */ /* 0x000fe400078e3cff */
[----:B------:R-:W-:Y:S01]  /*3400*/  I2FP.F32.U32 R34, R37 ;  /* 0x0000002500227245 */ /* 0x000fe20000201000 */
[----:B------:R-:W-:Y:S01]  /*3410*/  FFMA R33, R32, R21, 1.1641532182693481445e-10 ;  /* 0x2f00000020217423 */ /* 0x000fe20000000015 */
[----:B------:R-:W-:-:S03]  /*3420*/  SHF.L.U32 R5, R12, 0x4, RZ ;  /* 0x000000040c057819 */ /* 0x000fc600000006ff */
[----:B------:R-:W-:Y:S01]  /*3430*/  FFMA R37, R34, R21, 1.1641532182693481445e-10 ;  /* 0x2f00000022257423 */ /* 0x000fe20000000015 */
        /* <DEDUP_REMOVED lines=13> */
[----:B------:R-:W-:Y:S01]  /*3510*/  IADD3 R35, PT, PT, R2, 0x1ba6d9, R35 ;  /* 0x001ba6d902237810 */ /* 0x000fe20007ffe023 */
[----:B------:R-:W-:Y:S01]  /*3520*/  IMAD.SHL.U32 R13, R17, 0x2, RZ ;  /* 0x00000002110d7824 */ /* 0x000fe200078e00ff */
[----:B------:R-:W-:-:S02]  /*3530*/  LOP3.LUT R4, R6, R4, R5, 0x96, !PT ;  /* 0x0000000406047212 */ /* 0x000fc400078e9605 */
[----:B------:R-:W3:Y:S01]  /*3540*/  LDC.64 R6, c[0x0][0x3d0] ;  /* 0x0000f400ff067b82 */ /* 0x000ee20000000a00 */
[----:B------:R-:W-:Y:S02]  /*3550*/  I2FP.F32.U32 R32, R35 ;  /* 0x0000002300207245 */ /* 0x000fe40000201000 */
[----:B------:R-:W-:-:S04]  /*3560*/  LOP3.LUT R16, R4, R19, RZ, 0x3c, !PT ;  /* 0x0000001304107212 */ /* 0x000fc800078e3cff */
[----:B------:R-:W-:Y:S01]  /*3570*/  SHF.L.U32 R30, R16, 0x4, RZ ;  /* 0x00000004101e7819 */ /* 0x000fe200000006ff */
[----:B------:R-:W4:Y:S03]  /*3580*/  LDC.64 R4, c[0x0][0x3d8] ;  /* 0x0000f600ff047b82 */ /* 0x000f260000000a00 */
[----:B------:R-:W-:Y:S01]  /*3590*/  LOP3.LUT R17, R17, R13, R30, 0x96, !PT ;  /* 0x0000000d11117212 */ /* 0x000fe200078e961e */
[----:B------:R-:W-:Y:S01]  /*35a0*/  IMAD R13, R3, R22, UR4 ;  /* 0x00000004030d7e24 */ /* 0x000fe2000f8e0216 */
[----:B------:R-:W-:Y:S01]  /*35b0*/  I2FP.F32.U32 R30, R23 ;  /* 0x00000017001e7245 */ /* 0x000fe20000201000 */
[----:B------:R-:W-:Y:S01]  /*35c0*/  UIADD3 UR4, UPT, UPT, UR4, 0x2, URZ ;  /* 0x0000000204047890 */ /* 0x000fe2000fffe0ff */
[----:B------:R-:W-:Y:S01]  /*35d0*/  LOP3.LUT R17, R17, R16, RZ, 0x3c, !PT ;  /* 0x0000001011117212 */ /* 0x000fe200078e3cff */
[----:B0-----:R-:W-:-:S04]  /*35e0*/  IMAD.WIDE R26, R13, 0x4, R26 ;  /* 0x000000040d1a7825 */ /* 0x001fc800078e021a */
[----:B------:R-:W-:Y:S01]  /*35f0*/  FFMA R23, R30, R21, 1.1641532182693481445e-10 ;  /* 0x2f0000001e177423 */ /* 0x000fe20000000015 */
[----:B------:R-:W-:Y:S01]  /*3600*/  I2FP.F32.U32 R30, R31 ;  /* 0x0000001f001e7245 */ /* 0x000fe20000201000 */
[----:B-1----:R-:W-:-:S04]  /*3610*/  IMAD.WIDE R28, R13, 0x4, R28 ;  /* 0x000000040d1c7825 */ /* 0x002fc800078e021c */
[----:B------:R-:W-:Y:S01]  /*3620*/  FFMA R31, R32, R21, 1.1641532182693481445e-10 ;  /* 0x2f000000201f7423 */ /* 0x000fe20000000015 */
[----:B------:R-:W-:Y:S01]  /*3630*/  IADD3 R32, PT, PT, R2, 0x26b663, R18 ;  /* 0x0026b66302207810 */ /* 0x000fe20007ffe012 */
[----:B------:R0:W-:Y:S01]  /*3640*/  STG.E desc[UR8][R26.64], R23 ;  /* 0x000000171a007986 */ /* 0x0001e2000c101908 */
[C---:B--2---:R-:W-:Y:S01]  /*3650*/  IMAD.WIDE R24, R13.reuse, 0x4, R24 ;  /* 0x000000040d187825 */ /* 0x044fe200078e0218 */
[----:B------:R-:W-:Y:S02]  /*3660*/  ISETP.NE.AND P1, PT, R20, UR4, PT ;  /* 0x0000000414007c0c */ /* 0x000fe4000bf25270 */
[----:B------:R1:W-:Y:S01]  /*3670*/  STG.E desc[UR8][R28.64], R33 ;  /* 0x000000211c007986 */ /* 0x0003e2000c101908 */
[C---:B---3--:R-:W-:Y:S01]  /*3680*/  IMAD.WIDE R6, R13.reuse, 0x4, R6 ;  /* 0x000000040d067825 */ /* 0x048fe200078e0206 */
[----:B------:R-:W-:Y:S02]  /*3690*/  I2FP.F32.U32 R32, R32 ;  /* 0x0000002000207245 */ /* 0x000fe40000201000 */
[----:B------:R-:W-:Y:S01]  /*36a0*/  STG.E desc[UR8][R24.64], R37 ;  /* 0x0000002518007986 */ /* 0x000fe2000c101908 */
[----:B----4-:R-:W-:-:S04]  /*36b0*/  IMAD.WIDE R4, R13, 0x4, R4 ;  /* 0x000000040d047825 */ /* 0x010fc800078e0204 */
[----:B------:R-:W-:Y:S01]  /*36c0*/  FFMA R13, R30, R21, 1.1641532182693481445e-10 ;  /* 0x2f0000001e0d7423 */ /* 0x000fe20000000015 */
[C---:B------:R-:W-:Y:S02]  /*36d0*/  IADD3 R30, PT, PT, R2.reuse, 0x212e9e, R12 ;  /* 0x00212e9e021e7810 */ /* 0x040fe40007ffe00c */
[C---:B0-----:R-:W-:Y:S02]  /*36e0*/  IADD3 R23, PT, PT, R2.reuse, 0x2c3e28, R19 ;  /* 0x002c3e2802177810 */ /* 0x041fe40007ffe013 */
[----:B------:R-:W-:Y:S01]  /*36f0*/  I2FP.F32.U32 R30, R30 ;  /* 0x0000001e001e7245 */ /* 0x000fe20000201000 */
[----:B------:R0:W-:Y:S01]  /*3700*/  STG.E desc[UR8][R6.64], R13 ;  /* 0x0000000d06007986 */ /* 0x0001e2000c101908 */
[C---:B-1----:R-:W-:Y:S01]  /*3710*/  IADD3 R33, PT, PT, R2.reuse, 0x31c5ed, R16 ;  /* 0x0031c5ed02217810 */ /* 0x042fe20007ffe010 */
[----:B------:R-:W-:Y:S01]  /*3720*/  VIADD R2, R2, 0x374db2 ;  /* 0x00374db202027836 */ /* 0x000fe20000000000 */
[----:B------:R-:W-:Y:S01]  /*3730*/  I2FP.F32.U32 R34, R23 ;  /* 0x0000001700227245 */ /* 0x000fe20000201000 */
[----:B------:R-:W-:Y:S01]  /*3740*/  FFMA R23, R30, R21, 1.1641532182693481445e-10 ;  /* 0x2f0000001e177423 */ /* 0x000fe20000000015 */
[----:B------:R-:W-:Y:S01]  /*3750*/  I2FP.F32.U32 R36, R33 ;  /* 0x0000002100247245 */ /* 0x000fe20000201000 */
[----:B------:R-:W-:Y:S01]  /*3760*/  FFMA R33, R32, R21, 1.1641532182693481445e-10 ;  /* 0x2f00000020217423 */ /* 0x000fe20000000015 */
[----:B------:R-:W-:Y:S01]  /*3770*/  IADD3 R35, PT, PT, R17, R2, RZ ;  /* 0x0000000211237210 */ /* 0x000fe20007ffe0ff */
[----:B------:R1:W-:Y:S03]  /*3780*/  STG.E desc[UR8][R4.64], R31 ;  /* 0x0000001f04007986 */ /* 0x0003e6000c101908 */
[----:B------:R-:W-:Y:S01]  /*3790*/  I2FP.F32.U32 R38, R35 ;  /* 0x0000002300267245 */ /* 0x000fe20000201000 */
[-C--:B------:R-:W-:Y:S01]  /*37a0*/  FFMA R35, R34, R21.reuse, 1.1641532182693481445e-10 ;  /* 0x2f00000022237423 */ /* 0x080fe20000000015 */
[-C--:B0-----:R-:W-:Y:S01]  /*37b0*/  FFMA R13, R36, R21.reuse, 1.1641532182693481445e-10 ;  /* 0x2f000000240d7423 */ /* 0x081fe20000000015 */
[----:B------:R0:W-:Y:S04]  /*37c0*/  STG.E desc[UR8][R26.64+0x4], R23 ;  /* 0x000004171a007986 */ /* 0x0001e8000c101908 */
[----:B------:R0:W-:Y:S01]  /*37d0*/  STG.E desc[UR8][R28.64+0x4], R33 ;  /* 0x000004211c007986 */ /* 0x0001e2000c101908 */
[----:B-1----:R-:W-:-:S03]  /*37e0*/  FFMA R31, R38, R21, 1.1641532182693481445e-10 ;  /* 0x2f000000261f7423 */ /* 0x002fc60000000015 */
[----:B------:R0:W-:Y:S04]  /*37f0*/  STG.E desc[UR8][R24.64+0x4], R35 ;  /* 0x0000042318007986 */ /* 0x0001e8000c101908 */
[----:B------:R0:W-:Y:S04]  /*3800*/  STG.E desc[UR8][R6.64+0x4], R13 ;  /* 0x0000040d06007986 */ /* 0x0001e8000c101908 */
[----:B------:R0:W-:Y:S01]  /*3810*/  STG.E desc[UR8][R4.64+0x4], R31 ;  /* 0x0000041f04007986 */ /* 0x0001e2000c101908 */
[----:B------:R-:W-:Y:S05]  /*3820*/  @P1 BRA `(.L_x_59) ;  /* 0xfffffff800341947 */ /* 0x000fea000383ffff */
.L_x_58:
[----:B------:R-:W-:Y:S05]  /*3830*/  @P0 BRA `(.L_x_57) ;  /* 0x0000000000f80947 */ /* 0x000fea0003800000 */
[----:B0-----:R-:W-:Y:S01]  /*3840*/  SHF.R.U32.HI R5, RZ, 0x2, R12 ;  /* 0x00000002ff057819 */ /* 0x001fe2000001160c */
[----:B------:R-:W-:Y:S01]  /*3850*/  IMAD.SHL.U32 R4, R17, 0x10, RZ ;  /* 0x0000001011047824 */ /* 0x000fe200078e00ff */
[----:B------:R-:W0:Y:S01]  /*3860*/  LDC.64 R28, c[0x0][0x3b8] ;  /* 0x0000ee00ff1c7b82 */ /* 0x000e220000000a00 */
[----:B------:R-:W-:Y:S01]  /*3870*/  IMAD R13, R3, R22, R20 ;  /* 0x00000016030d7224 */ /* 0x000fe200078e0214 */
[----:B------:R-:W-:Y:S02]  /*3880*/  LOP3.LUT R7, R5, R12, RZ, 0x3c, !PT ;  /* 0x0000000c05077212 */ /* 0x000fe400078e3cff */
[----:B------:R-:W-:Y:S02]  /*3890*/  SHF.R.U32.HI R5, RZ, 0x2, R18 ;  /* 0x00000002ff057819 */ /* 0x000fe40000011612 */
[----:B------:R-:W-:Y:S02]  /*38a0*/  SHF.L.U32 R6, R7, 0x1, RZ ;  /* 0x0000000107067819 */ /* 0x000fe400000006ff */
[----:B------:R-:W-:Y:S01]  /*38b0*/  LOP3.LUT R5, R5, R18, RZ, 0x3c, !PT ;  /* 0x0000001205057212 */ /* 0x000fe200078e3cff */
[----:B------:R-:W1:Y:S01]  /*38c0*/  LDC.64 R26, c[0x0][0x3c0] ;  /* 0x0000f000ff1a7b82 */ /* 0x000e620000000a00 */
[----:B------:R-:W-:-:S02]  /*38d0*/  LOP3.LUT R4, R17, R4, R6, 0x96, !PT ;  /* 0x0000000411047212 */ /* 0x000fc400078e9606 */
[----:B------:R-:W-:Y:S01]  /*38e0*/  SHF.R.U32.HI R18, RZ, 0x2, R19 ;  /* 0x00000002ff127819 */ /* 0x000fe20000011613 */
[C---:B------:R-:W-:Y:S01]  /*38f0*/  IMAD.SHL.U32 R6, R5.reuse, 0x2, RZ ;  /* 0x0000000205067824 */ /* 0x040fe200078e00ff */
[----:B------:R-:W-:Y:S02]  /*3900*/  LOP3.LUT R12, R4, R7, RZ, 0x3c, !PT ;  /* 0x00000007040c7212 */ /* 0x000fe400078e3cff */
[----:B------:R-:W-:Y:S01]  /*3910*/  LOP3.LUT R19, R18, R19, RZ, 0x3c, !PT ;  /* 0x0000001312137212 */ /* 0x000fe200078e3cff */
[----:B------:R-:W2:Y:S01]  /*3920*/  LDC.64 R24, c[0x0][0x3c8] ;  /* 0x0000f200ff187b82 */ /* 0x000ea20000000a00 */
[----:B------:R-:W-:Y:S02]  /*3930*/  SHF.L.U32 R4, R12, 0x4, RZ ;  /* 0x000000040c047819 */ /* 0x000fe400000006ff */
[----:B------:R-:W-:Y:S02]  /*3940*/  SHF.R.U32.HI R7, RZ, 0x2, R16 ;  /* 0x00000002ff077819 */ /* 0x000fe40000011610 */
[----:B------:R-:W-:-:S02]  /*3950*/  LOP3.LUT R5, R5, R6, R4, 0x96, !PT ;  /* 0x0000000605057212 */ /* 0x000fc400078e9604 */
[----:B------:R-:W-:Y:S01]  /*3960*/  LOP3.LUT R7, R7, R16, RZ, 0x3c, !PT ;  /* 0x0000001007077212 */ /* 0x000fe200078e3cff */
[----:B0-----:R-:W-:Y:S01]  /*3970*/  IMAD.WIDE R28, R13, 0x4, R28 ;  /* 0x000000040d1c7825 */ /* 0x001fe200078e021c */
[----:B------:R-:W-:Y:S02]  /*3980*/  LOP3.LUT R18, R5, R12, RZ, 0x3c, !PT ;  /* 0x0000000c05127212 */ /* 0x000fe400078e3cff */
[----:B------:R-:W-:Y:S01]  /*3990*/  SHF.R.U32.HI R6, RZ, 0x2, R17 ;  /* 0x00000002ff067819 */ /* 0x000fe20000011611 */
[----:B------:R-:W-:Y:S01]  /*39a0*/  IMAD.SHL.U32 R5, R19, 0x2, RZ ;  /* 0x0000000213057824 */ /* 0x000fe200078e00ff */
[----:B------:R-:W-:Y:S02]  /*39b0*/  SHF.L.U32 R4, R18, 0x4, RZ ;  /* 0x0000000412047819 */ /* 0x000fe400000006ff */
[----:B------:R-:W-:Y:S01]  /*39c0*/  LOP3.LUT R6, R6, R17, RZ, 0x3c, !PT ;  /* 0x0000001106067212 */ /* 0x000fe200078e3cff */
[----:B-1----:R-:W-:Y:S01]  /*39d0*/  IMAD.WIDE R26, R13, 0x4, R26 ;  /* 0x000000040d1a7825 */ /* 0x002fe200078e021a */
[----:B------:R-:W-:-:S02]  /*39e0*/  LOP3.LUT R5, R19, R5, R4, 0x96, !PT ;  /* 0x0000000513057212 */ /* 0x000fc400078e9604 */
[C---:B------:R-:W-:Y:S02]  /*39f0*/  IADD3 R23, PT, PT, R2.reuse, 0x587c5, R12 ;  /* 0x000587c502177810 */ /* 0x040fe40007ffe00c */
[----:B------:R-:W-:Y:S01]  /*3a00*/  LOP3.LUT R19, R5, R18, RZ, 0x3c, !PT ;  /* 0x0000001205137212 */ /* 0x000fe200078e3cff */
[----:B------:R-:W-:Y:S01]  /*3a10*/  IMAD.SHL.U32 R5, R7, 0x2, RZ ;  /* 0x0000000207057824 */ /* 0x000fe200078e00ff */
[C---:B------:R-:W-:Y:S01]  /*3a20*/  IADD3 R30, PT, PT, R2.reuse, 0xb0f8a, R18 ;  /* 0x000b0f8a021e7810 */ /* 0x040fe20007ffe012 */
[----:B--2---:R-:W-:Y:S01]  /*3a30*/  IMAD.WIDE R24, R13, 0x4, R24 ;  /* 0x000000040d187825 */ /* 0x004fe200078e0218 */
[----:B------:R-:W-:Y:S02]  /*3a40*/  SHF.L.U32 R4, R19, 0x4, RZ ;  /* 0x0000000413047819 */ /* 0x000fe400000006ff */
[----:B------:R-:W-:Y:S02]  /*3a50*/  IADD3 R31, PT, PT, R2, 0x10974f, R19 ;  /* 0x0010974f021f7810 */ /* 0x000fe40007ffe013 */
[----:B------:R-:W-:-:S02]  /*3a60*/  LOP3.LUT R4, R7, R5, R4, 0x96, !PT ;  /* 0x0000000507047212 */ /* 0x000fc400078e9604 */
[----:B------:R-:W-:Y:S02]  /*3a70*/  I2FP.F32.U32 R20, R23 ;  /* 0x0000001700147245 */ /* 0x000fe40000201000 */
[----:B------:R-:W-:Y:S01]  /*3a80*/  LOP3.LUT R16, R4, R19, RZ, 0x3c, !PT ;  /* 0x0000001304107212 */ /* 0x000fe200078e3cff */
[----:B------:R-:W-:Y:S01]  /*3a90*/  IMAD.SHL.U32 R4, R6, 0x2, RZ ;  /* 0x0000000206047824 */ /* 0x000fe200078e00ff */
[----:B------:R-:W-:Y:S02]  /*3aa0*/  I2FP.F32.U32 R30, R30 ;  /* 0x0000001e001e7245 */ /* 0x000fe40000201000 */
[----:B------:R-:W-:Y:S02]  /*3ab0*/  SHF.L.U32 R5, R16, 0x4, RZ ;  /* 0x0000000410057819 */ /* 0x000fe400000006ff */
[C---:B------:R-:W-:Y:S01]  /*3ac0*/  IADD3 R32, PT, PT, R2.reuse, 0x161f14, R16 ;  /* 0x00161f1402207810 */ /* 0x040fe20007ffe010 */
[----:B------:R-:W-:Y:S01]  /*3ad0*/  VIADD R2, R2, 0x1ba6d9 ;  /* 0x001ba6d902027836 */ /* 0x000fe20000000000 */
[----:B------:R-:W-:-:S02]  /*3ae0*/  LOP3.LUT R17, R6, R4, R5, 0x96, !PT ;  /* 0x0000000406117212 */ /* 0x000fc400078e9605 */
[----:B------:R-:W0:Y:S01]  /*3af0*/  LDC.64 R6, c[0x0][0x3d0] ;  /* 0x0000f400ff067b82 */ /* 0x000e220000000a00 */
[----:B------:R-:W-:Y:S01]  /*3b00*/  I2FP.F32.U32 R22, R31 ;  /* 0x0000001f00167245 */ /* 0x000fe20000201000 */
[-C--:B------:R-:W-:Y:S01]  /*3b10*/  FFMA R31, R30, R21.reuse, 1.1641532182693481445e-10 ;  /* 0x2f0000001e1f7423 */ /* 0x080fe20000000015 */
[----:B------:R-:W-:Y:S02]  /*3b20*/  LOP3.LUT R17, R17, R16, RZ, 0x3c, !PT ;  /* 0x0000001011117212 */ /* 0x000fe400078e3cff */
[----:B------:R-:W-:Y:S01]  /*3b30*/  I2FP.F32.U32 R32, R32 ;  /* 0x0000002000207245 */ /* 0x000fe20000201000 */
[-C--:B------:R-:W-:Y:S01]  /*3b40*/  FFMA R33, R22, R21.reuse, 1.1641532182693481445e-10 ;  /* 0x2f00000016217423 */ /* 0x080fe20000000015 */
[----:B------:R-:W-:Y:S01]  /*3b50*/  IADD3 R23, PT, PT, R17, R2, RZ ;  /* 0x0000000211177210 */ /* 0x000fe20007ffe0ff */
[----:B------:R-:W1:Y:S02]  /*3b60*/  LDC.64 R4, c[0x0][0x3d8] ;  /* 0x0000f600ff047b82 */ /* 0x000e640000000a00 */
[----:B------:R-:W-:Y:S01]  /*3b70*/  FFMA R35, R32, R21, 1.1641532182693481445e-10 ;  /* 0x2f00000020237423 */ /* 0x000fe20000000015 */
[----:B------:R-:W-:Y:S01]  /*3b80*/  I2FP.F32.U32 R34, R23 ;  /* 0x0000001700227245 */ /* 0x000fe20000201000 */
[----:B------:R-:W-:-:S04]  /*3b90*/  FFMA R23, R20, R21, 1.1641532182693481445e-10 ;  /* 0x2f00000014177423 */ /* 0x000fc80000000015 */
[----:B------:R-:W-:Y:S01]  /*3ba0*/  FFMA R21, R34, R21, 1.1641532182693481445e-10 ;  /* 0x2f00000022157423 */ /* 0x000fe20000000015 */
[----:B------:R2:W-:Y:S04]  /*3bb0*/  STG.E desc[UR8][R28.64], R23 ;  /* 0x000000171c007986 */ /* 0x0005e8000c101908 */
[----:B------:R2:W-:Y:S01]  /*3bc0*/  STG.E desc[UR8][R26.64], R31 ;  /* 0x0000001f1a007986 */ /* 0x0005e2000c101908 */
[----:B0-----:R-:W-:-:S03]  /*3bd0*/  IMAD.WIDE R6, R13, 0x4, R6 ;  /* 0x000000040d067825 */ /* 0x001fc600078e0206 */
[----:B------:R2:W-:Y:S04]  /*3be0*/  STG.E desc[UR8][R24.64], R33 ;  /* 0x0000002118007986 */ /* 0x0005e8000c101908 */
[----:B------:R2:W-:Y:S01]  /*3bf0*/  STG.E desc[UR8][R6.64], R35 ;  /* 0x0000002306007986 */ /* 0x0005e2000c101908 */
[----:B-1----:R-:W-:-:S05]  /*3c00*/  IMAD.WIDE R4, R13, 0x4, R4 ;  /* 0x000000040d047825 */ /* 0x002fca00078e0204 */
[----:B------:R2:W-:Y:S02]  /*3c10*/  STG.E desc[UR8][R4.64], R21 ;  /* 0x0000001504007986 */ /* 0x0005e4000c101908 */
.L_x_57:
[----:B------:R-:W-:Y:S05]  /*3c20*/  BSYNC.RECONVERGENT B0 ;  /* 0x0000000000007941 */ /* 0x000fea0003800200 */
.L_x_56:
[----:B0-2---:R-:W0:Y:S01]  /*3c30*/  LDC.64 R4, c[0x0][0x3e0] ;  /* 0x0000f800ff047b82 */ /* 0x005e220000000a00 */
[----:B------:R-:W1:Y:S02]  /*3c40*/  LDCU.64 UR4, c[0x0][0x3e8] ;  /* 0x00007d00ff0477ac */ /* 0x000e640008000a00 */
[----:B-1----:R-:W-:-:S04]  /*3c50*/  IADD3 R6, P0, PT, R3, UR4, RZ ;  /* 0x0000000403067c10 */ /* 0x002fc8000ff1e0ff */
[C---:B------:R-:W-:Y:S01]  /*3c60*/  LEA.HI.X.SX32 R7, R3.reuse, UR5, 0x1, P0 ;  /* 0x0000000503077c11 */ /* 0x040fe200080f0eff */
[----:B0-----:R-:W-:-:S04]  /*3c70*/  IMAD.WIDE R4, R3, 0x4, R4 ;  /* 0x0000000403047825 */ /* 0x001fc800078e0204 */
[----:B------:R-:W-:Y:S01]  /*3c80*/  IMAD.MOV.U32 R3, RZ, RZ, R12 ;  /* 0x000000ffff037224 */ /* 0x000fe200078e000c */
[----:B------:R-:W-:Y:S04]  /*3c90*/  STG.E desc[UR8][R4.64], RZ ;  /* 0x000000ff04007986 */ /* 0x000fe8000c101908 */
[----:B------:R-:W-:Y:S04]  /*3ca0*/  STG.E.U8 desc[UR8][R6.64], RZ ;  /* 0x000000ff06007986 */ /* 0x000fe8000c101108 */
[----:B------:R-:W-:Y:S04]  /*3cb0*/  STG.E.64 desc[UR8][R14.64], R2 ;  /* 0x000000020e007986 */ /* 0x000fe8000c101b08 */
[----:B------:R-:W-:Y:S04]  /*3cc0*/  STG.E.64 desc[UR8][R14.64+0x8], R18 ;  /* 0x000008120e007986 */ /* 0x000fe8000c101b08 */
[----:B------:R-:W-:Y:S04]  /*3cd0*/  STG.E.64 desc[UR8][R14.64+0x10], R16 ;  /* 0x000010100e007986 */ /* 0x000fe8000c101b08 */
[----:B-----5:R-:W-:Y:S04]  /*3ce0*/  STG.E.64 desc[UR8][R14.64+0x18], R8 ;  /* 0x000018080e007986 */ /* 0x020fe8000c101b08 */
[----:B------:R-:W-:Y:S04]  /*3cf0*/  STG.E.64 desc[UR8][R14.64+0x28], R10 ;  /* 0x0000280a0e007986 */ /* 0x000fe8000c101b08 */
[----:B------:R-:W-:Y:S01]  /*3d00*/  STG.E desc[UR8][R14.64+0x20], R0 ;  /* 0x000020000e007986 */ /* 0x000fe2000c101908 */
[----:B------:R-:W-:Y:S05]  /*3d10*/  EXIT ;  /* 0x000000000000794d */ /* 0x000fea0003800000 */
        .weak           $__internal_0_$__cuda_sm20_sqrt_rn_f32_slowpath
        .type           $__internal_0_$__cuda_sm20_sqrt_rn_f32_slowpath,@function
        .size           $__internal_0_$__cuda_sm20_sqrt_rn_f32_slowpath,(.L_x_148 - $__internal_0_$__cuda_sm20_sqrt_rn_f32_slowpath)
$__internal_0_$__cuda_sm20_sqrt_rn_f32_slowpath:
[----:B------:R-:W-:-:S13]  /*3d20*/  LOP3.LUT P0, RZ, R0, 0x7fffffff, RZ, 0xc0, !PT ;  /* 0x7fffffff00ff7812 */ /* 0x000fda000780c0ff */
[----:B------:R-:W-:Y:S01]  /*3d30*/  @!P0 MOV R8, R0 ;  /* 0x0000000000088202 */ /* 0x000fe20000000f00 */
[----:B------:R-:W-:Y:S06]  /*3d40*/  @!P0 BRA `(.L_x_60) ;  /* 0x0000000000408947 */ /* 0x000fec0003800000 */
[----:B------:R-:W-:-:S13]  /*3d50*/  FSETP.GEU.FTZ.AND P0, PT, R0, RZ, PT ;  /* 0x000000ff0000720b */ /* 0x000fda0003f1e000 */
[----:B------:R-:W-:Y:S01]  /*3d60*/  @!P0 IMAD.MOV.U32 R8, RZ, RZ, 0x7fffffff ;  /* 0x7fffffffff088424 */ /* 0x000fe200078e00ff */
[----:B------:R-:W-:Y:S06]  /*3d70*/  @!P0 BRA `(.L_x_60) ;  /* 0x0000000000348947 */ /* 0x000fec0003800000 */
[----:B------:R-:W-:-:S13]  /*3d80*/  FSETP.GTU.FTZ.AND P0, PT, |R0|, +INF , PT ;  /* 0x7f8000000000780b */ /* 0x000fda0003f1c200 */
[----:B------:R-:W-:Y:S01]  /*3d90*/  @P0 FADD.FTZ R8, R0, 1 ;  /* 0x3f80000000080421 */ /* 0x000fe20000010000 */
[----:B------:R-:W-:Y:S06]  /*3da0*/  @P0 BRA `(.L_x_60) ;  /* 0x0000000000280947 */ /* 0x000fec0003800000 */
[----:B------:R-:W-:-:S13]  /*3db0*/  FSETP.NEU.FTZ.AND P0, PT, |R0|, +INF , PT ;  /* 0x7f8000000000780b */ /* 0x000fda0003f1d200 */
[----:B------:R-:W-:-:S04]  /*3dc0*/  @P0 FFMA R22, R0, 1.84467440737095516160e+19, RZ ;  /* 0x5f80000000160823 */ /* 0x000fc800000000ff */
[----:B------:R-:W0:Y:S02]  /*3dd0*/  @P0 MUFU.RSQ R27, R22 ;  /* 0x00000016001b0308 */ /* 0x000e240000001400 */
[----:B0-----:R-:W-:Y:S01]  /*3de0*/  @P0 FMUL.FTZ R29, R22, R27 ;  /* 0x0000001b161d0220 */ /* 0x001fe20000410000 */
[----:B------:R-:W-:-:S03]  /*3df0*/  @P0 FMUL.FTZ R27, R27, 0.5 ;  /* 0x3f0000001b1b0820 */ /* 0x000fc60000410000 */
[----:B------:R-:W-:-:S04]  /*3e00*/  @P0 FADD.FTZ R8, -R29, -RZ ;  /* 0x800000ff1d080221 */ /* 0x000fc80000010100 */
[----:B------:R-:W-:Y:S01]  /*3e10*/  @P0 FFMA R24, R29, R8, R22 ;  /* 0x000000081d180223 */ /* 0x000fe20000000016 */
[----:B------:R-:W-:-:S03]  /*3e20*/  @!P0 MOV R8, R0 ;  /* 0x0000000000088202 */ /* 0x000fc60000000f00 */
[----:B------:R-:W-:-:S04]  /*3e30*/  @P0 FFMA R24, R24, R27, R29 ;  /* 0x0000001b18180223 */ /* 0x000fc8000000001d */
[----:B------:R-:W-:-:S07]  /*3e40*/  @P0 FMUL.FTZ R8, R24, 2.3283064365386962891e-10 ;  /* 0x2f80000018080820 */ /* 0x000fce0000410000 */
.L_x_60:
[----:B------:R-:W-:Y:S02]  /*3e50*/  HFMA2 R27, -RZ, RZ, 0, 0 ;  /* 0x00000000ff1b7431 */ /* 0x000fe400000001ff */
[----:B------:R-:W-:Y:S02]  /*3e60*/  IMAD.MOV.U32 R0, RZ, RZ, R8 ;  /* 0x000000ffff007224 */ /* 0x000fe400078e0008 */
[----:B------:R-:W-:Y:S05]  /*3e70*/  RET.REL.NODEC R26 `(_Z29adaptiveGAOperationsOptimized13PopulationSoAS_P17curandStateXORWOWfbb) ;  /* 0xffffffc01a607950 */ /* 0x000fea0003c3ffff */
.L_x_61:
        /* <DEDUP_REMOVED lines=16> */
.L_x_148:


//--------------------- .text._Z25evaluateFullGameOptimized13PopulationSoAPmPib --------------------------
	.section	.text._Z25evaluateFullGameOptimized13PopulationSoAPmPib,"ax",@progbits
	.align	128
        .global         _Z25evaluateFullGameOptimized13PopulationSoAPmPib
        .type           _Z25evaluateFullGameOptimized13PopulationSoAPmPib,@function
        .size           _Z25evaluateFullGameOptimized13PopulationSoAPmPib,(.L_x_152 - _Z25evaluateFullGameOptimized13PopulationSoAPmPib)
        .other          _Z25evaluateFullGameOptimized13PopulationSoAPmPib,@"STO_CUDA_ENTRY STV_DEFAULT"
_Z25evaluateFullGameOptimized13PopulationSoAPmPib:
.text._Z25evaluateFullGameOptimized13PopulationSoAPmPib:
[----:B------:R-:W0:Y:S01]  /*0000*/  LDC R1, c[0x0][0x37c] ;  /* 0x0000df00ff017b82 */ /* 0x000e220000000800 */
[----:B------:R-:W1:Y:S07]  /*0010*/  S2R R2, SR_TID.X ;  /* 0x0000000000027919 */ /* 0x000e6e0000002100 */
[----:B------:R-:W1:Y:S01]  /*0020*/  S2UR UR6, SR_CTAID.Y ;  /* 0x00000000000679c3 */ /* 0x000e620000002600 */
[----:B------:R-:W2:Y:S01]  /*0030*/  LDCU.U8 UR4, c[0x0][0x3c8] ;  /* 0x00007900ff0477ac */ /* 0x000ea20008000000 */
[----:B0-----:R-:W-:Y:S01]  /*0040*/  VIADD R1, R1, 0xffffeab0 ;  /* 0xffffeab001017836 */ /* 0x001fe20000000000 */
[----:B------:R-:W0:Y:S01]  /*0050*/  S2R R0, SR_CTAID.X ;  /* 0x0000000000007919 */ /* 0x000e220000002500 */
[----:B------:R-:W3:Y:S03]  /*0060*/  LDCU UR5, c[0x3][0x48] ;  /* 0x00c00900ff0577ac */ /* 0x000ee60008000800 */
[C---:B------:R-:W-:Y:S01]  /*0070*/  R2UR UR8, R1.reuse ;  /* 0x00000000010872ca */ /* 0x040fe200000e0000 */
[----:B------:R-:W1:Y:S01]  /*0080*/  LDC R3, c[0x0][0x360] ;  /* 0x0000d800ff037b82 */ /* 0x000e620000000800 */
[----:B------:R-:W-:Y:S01]  /*0090*/  R2UR UR15, R1 ;  /* 0x00000000010f72ca */ /* 0x000fe200000e0000 */
[----:B--2---:R-:W-:-:S04]  /*00a0*/  UPRMT UR4, UR4, 0x8880, URZ ;  /* 0x0000888004047896 */ /* 0x004fc800080000ff */
[----:B------:R-:W-:-:S04]  /*00b0*/  UISETP.NE.AND UP0, UPT, UR4, URZ, UPT ;  /* 0x000000ff0400728c */ /* 0x000fc8000bf05270 */
[----:B---3--:R-:W-:Y:S01]  /*00c0*/  USEL UR4, UR5, 0x1, !UP0 ;  /* 0x0000000105047887 */ /* 0x008fe2000c000000 */
[----:B-1----:R-:W-:-:S05]  /*00d0*/  IMAD R3, R3, UR6, R2 ;  /* 0x0000000603037c24 */ /* 0x002fca000f8e0202 */
[----:B------:R-:W-:-:S04]  /*00e0*/  ISETP.GT.U32.AND P0, PT, R3, 0x50f, PT ;  /* 0x0000050f0300780c */ /* 0x000fc80003f04070 */
[----:B0-----:R-:W-:-:S13]  /*00f0*/  ISETP.GE.OR P0, PT, R0, UR4, P0 ;  /* 0x0000000400007c0c */ /* 0x001fda0008706670 */
[----:B------:R-:W-:Y:S05]  /*0100*/  @P0 EXIT ;  /* 0x000000000000094d */ /* 0x000fea0003800000 */
[----:B------:R-:W0:Y:S01]  /*0110*/  LDCU UR7, c[0x3][0x50] ;  /* 0x00c00a00ff0777ac */ /* 0x000e220008000800 */
[----:B------:R-:W1:Y:S01]  /*0120*/  LDCU UR4, c[0x0][0x2f8] ;  /* 0x00005f00ff0477ac */ /* 0x000e620008000800 */
[----:B------:R-:W-:Y:S02]  /*0130*/  UIADD3 UR12, UPT, UPT, UR8, 0x1480, URZ ;  /* 0x00001480080c7890 */ /* 0x000fe4000fffe0ff */
[----:B0-----:R-:W-:Y:S02]  /*0140*/  UISETP.GE.AND UP0, UPT, UR7, 0x1, UPT ;  /* 0x000000010700788c */ /* 0x001fe4000bf06270 */
[----:B-1----:R-:W-:-:S07]  /*0150*/  UIADD3 UR6, UPT, UPT, UR8, UR4, URZ ;  /* 0x0000000408067290 */ /* 0x002fce000fffe0ff */
[----:B------:R-:W-:Y:S05]  /*0160*/  BRA.U !UP0, `(.L_x_62) ;  /* 0x0000000108fc7547 */ /* 0x000fea000b800000 */
[----:B------:R-:W-:Y:S02]  /*0170*/  UISETP.GE.U32.AND UP1, UPT, UR7, 0x10, UPT ;  /* 0x000000100700788c */ /* 0x000fe4000bf26070 */
[----:B------:R-:W-:Y:S01]  /*0180*/  ULOP3.LUT UR9, UR7, 0xf, URZ, 0xc0, !UPT ;  /* 0x0000000f07097892 */ /* 0x000fe2000f8ec0ff */
[----:B------:R-:W-:-:S03]  /*0190*/  UMOV UR4, URZ ;  /* 0x000000ff00047c82 */ /* 0x000fc60008000000 */
[----:B------:R-:W-:-:S03]  /*01a0*/  UISETP.NE.AND UP0, UPT, UR9, URZ, UPT ;  /* 0x000000ff0900728c */ /* 0x000fc6000bf05270 */
[----:B------:R-:W-:Y:S08]  /*01b0*/  BRA.U !UP1, `(.L_x_63) ;  /* 0x0000000109487547 */ /* 0x000ff0000b800000 */
[----:B------:R-:W-:Y:S01]  /*01c0*/  IMAD.MOV.U32 R4, RZ, RZ, -0x1 ;  /* 0xffffffffff047424 */ /* 0x000fe200078e00ff */
[----:B------:R-:W-:Y:S01]  /*01d0*/  ULOP3.LUT UR4, UR7, 0x7ffffff0, URZ, 0xc0, !UPT ;  /* 0x7ffffff007047892 */ /* 0x000fe2000f8ec0ff */
[----:B------:R-:W-:Y:S01]  /*01e0*/  IMAD.MOV.U32 R5, RZ, RZ, -0x1 ;  /* 0xffffffffff057424 */ /* 0x000fe200078e00ff */
[----:B------:R-:W-:-:S10]  /*01f0*/  UMOV UR5, URZ ;  /* 0x000000ff00057c82 */ /* 0x000fd40008000000 */
.L_x_64:
[----:B------:R-:W-:Y:S01]  /*0200*/  ULEA UR10, UR5, UR12, 0x3 ;  /* 0x0000000c050a7291 */ /* 0x000fe2000f8e18ff */
[----:B0-----:R-:W-:Y:S01]  /*0210*/  IMAD.MOV.U32 R6, RZ, RZ, -0x1 ;  /* 0xffffffffff067424 */ /* 0x001fe200078e00ff */
[----:B------:R-:W-:Y:S01]  /*0220*/  UIADD3 UR5, UPT, UPT, UR5, 0x10, URZ ;  /* 0x0000001005057890 */ /* 0x000fe2000fffe0ff */
[----:B------:R-:W-:-:S03]  /*0230*/  IMAD.MOV.U32 R7, RZ, RZ, -0x1 ;  /* 0xffffffffff077424 */ /* 0x000fc600078e00ff */
[----:B------:R-:W-:-:S03]  /*0240*/  UISETP.NE.AND UP1, UPT, UR5, UR4, UPT ;  /* 0x000000040500728c */ /* 0x000fc6000bf25270 */
[----:B------:R0:W-:Y:S04]  /*0250*/  STL.128 [UR10], R4 ;  /* 0x00000004ff007987 */ /* 0x0001e80008100c0a */
[----:B------:R0:W-:Y:S04]  /*0260*/  STL.128 [UR10+0x10], R4 ;  /* 0x00001004ff007987 */ /* 0x0001e80008100c0a */
[----:B------:R0:W-:Y:S04]  /*0270*/  STL.128 [UR10+0x20], R4 ;  /* 0x00002004ff007987 */ /* 0x0001e80008100c0a */
[----:B------:R0:W-:Y:S04]  /*0280*/  STL.128 [UR10+0x30], R4 ;  /* 0x00003004ff007987 */ /* 0x0001e80008100c0a */
[----:B------:R0:W-:Y:S04]  /*0290*/  STL.128 [UR10+0x40], R4 ;  /* 0x00004004ff007987 */ /* 0x0001e80008100c0a */
[----:B------:R0:W-:Y:S04]  /*02a0*/  STL.128 [UR10+0x50], R4 ;  /* 0x00005004ff007987 */ /* 0x0001e80008100c0a */
[----:B------:R0:W-:Y:S04]  /*02b0*/  STL.128 [UR10+0x60], R4 ;  /* 0x00006004ff007987 */ /* 0x0001e80008100c0a */
[----:B------:R0:W-:Y:S01]  /*02c0*/  STL.128 [UR10+0x70], R4 ;  /* 0x00007004ff007987 */ /* 0x0001e20008100c0a */
[----:B------:R-:W-:Y:S05]  /*02d0*/  BRA.U UP1, `(.L_x_64) ;  /* 0xfffffffd01c87547 */ /* 0x000fea000b83ffff */
.L_x_63:
[----:B------:R-:W-:Y:S05]  /*02e0*/  BRA.U !UP0, `(.L_x_62) ;  /* 0x00000001089c7547 */ /* 0x000fea000b800000 */
[----:B------:R-:W-:Y:S02]  /*02f0*/  UISETP.GE.U32.AND UP0, UPT, UR9, 0x8, UPT ;  /* 0x000000080900788c */ /* 0x000fe4000bf06070 */
[----:B------:R-:W-:-:S04]  /*0300*/  ULOP3.LUT UR5, UR7, 0x7, URZ, 0xc0, !UPT ;  /* 0x0000000707057892 */ /* 0x000fc8000f8ec0ff */
[----:B------:R-:W-:-:S03]  /*0310*/  UISETP.NE.AND UP1, UPT, UR5, URZ, UPT ;  /* 0x000000ff0500728c */ /* 0x000fc6000bf25270 */
[----:B------:R-:W-:Y:S08]  /*0320*/  BRA.U !UP0, `(.L_x_65) ;  /* 0x0000000108307547 */ /* 0x000ff0000b800000 */
[----:B------:R-:W-:Y:S01]  /*0330*/  ULEA UR9, UR4, UR12, 0x3 ;  /* 0x0000000c04097291 */ /* 0x000fe2000f8e18ff */
[----:B0-----:R-:W-:Y:S01]  /*0340*/  IMAD.MOV.U32 R4, RZ, RZ, -0x1 ;  /* 0xffffffffff047424 */ /* 0x001fe200078e00ff */
[----:B------:R-:W-:Y:S01]  /*0350*/  UIADD3 UR4, UPT, UPT, UR4, 0x8, URZ ;  /* 0x0000000804047890 */ /* 0x000fe2000fffe0ff */
[----:B------:R-:W-:-:S06]  /*0360*/  IMAD.MOV.U32 R5, RZ, RZ, -0x1 ;  /* 0xffffffffff057424 */ /* 0x000fcc00078e00ff */
[----:B------:R1:W-:Y:S04]  /*0370*/  STL.64 [UR9], R4 ;  /* 0x00000004ff007987 */ /* 0x0003e80008100a09 */
[----:B------:R1:W-:Y:S04]  /*0380*/  STL.64 [UR9+0x8], R4 ;  /* 0x00000804ff007987 */ /* 0x0003e80008100a09 */
[----:B------:R1:W-:Y:S04]  /*0390*/  STL.64 [UR9+0x10], R4 ;  /* 0x00001004ff007987 */ /* 0x0003e80008100a09 */
[----:B------:R1:W-:Y:S04]  /*03a0*/  STL.64 [UR9+0x18], R4 ;  /* 0x00001804ff007987 */ /* 0x0003e80008100a09 */
[----:B------:R1:W-:Y:S04]  /*03b0*/  STL.64 [UR9+0x20], R4 ;  /* 0x00002004ff007987 */ /* 0x0003e80008100a09 */
[----:B------:R1:W-:Y:S04]  /*03c0*/  STL.64 [UR9+0x28], R4 ;  /* 0x00002804ff007987 */ /* 0x0003e80008100a09 */
[----:B------:R1:W-:Y:S04]  /*03d0*/  STL.64 [UR9+0x30], R4 ;  /* 0x00003004ff007987 */ /* 0x0003e80008100a09 */
[----:B------:R1:W-:Y:S02]  /*03e0*/  STL.64 [UR9+0x38], R4 ;  /* 0x00003804ff007987 */ /* 0x0003e40008100a09 */
.L_x_65:
[----:B------:R-:W-:Y:S05]  /*03f0*/  BRA.U !UP1, `(.L_x_62) ;  /* 0x0000000109587547 */ /* 0x000fea000b800000 */
[----:B------:R-:W-:Y:S02]  /*0400*/  UISETP.GE.U32.AND UP0, UPT, UR5, 0x4, UPT ;  /* 0x000000040500788c */ /* 0x000fe4000bf06070 */
[----:B------:R-:W-:-:S04]  /*0410*/  ULOP3.LUT UR9, UR7, 0x3, URZ, 0xc0, !UPT ;  /* 0x0000000307097892 */ /* 0x000fc8000f8ec0ff */
[----:B------:R-:W-:-:S03]  /*0420*/  UISETP.NE.AND UP1, UPT, UR9, URZ, UPT ;  /* 0x000000ff0900728c */ /* 0x000fc6000bf25270 */
[----:B------:R-:W-:Y:S08]  /*0430*/  BRA.U !UP0, `(.L_x_66) ;  /* 0x0000000108207547 */ /* 0x000ff0000b800000 */
[----:B------:R-:W-:Y:S01]  /*0440*/  ULEA UR5, UR4, UR12, 0x3 ;  /* 0x0000000c04057291 */ /* 0x000fe2000f8e18ff */
[----:B01----:R-:W-:Y:S01]  /*0450*/  IMAD.MOV.U32 R4, RZ, RZ, -0x1 ;  /* 0xffffffffff047424 */ /* 0x003fe200078e00ff */
[----:B------:R-:W-:Y:S01]  /*0460*/  UIADD3 UR4, UPT, UPT, UR4, 0x4, URZ ;  /* 0x0000000404047890 */ /* 0x000fe2000fffe0ff */
[----:B------:R-:W-:-:S06]  /*0470*/  IMAD.MOV.U32 R5, RZ, RZ, -0x1 ;  /* 0xffffffffff057424 */ /* 0x000fcc00078e00ff */
[----:B------:R2:W-:Y:S04]  /*0480*/  STL.64 [UR5], R4 ;  /* 0x00000004ff007987 */ /* 0x0005e80008100a05 */
[----:B------:R2:W-:Y:S04]  /*0490*/  STL.64 [UR5+0x8], R4 ;  /* 0x00000804ff007987 */ /* 0x0005e80008100a05 */
[----:B------:R2:W-:Y:S04]  /*04a0*/  STL.64 [UR5+0x10], R4 ;  /* 0x00001004ff007987 */ /* 0x0005e80008100a05 */
[----:B------:R2:W-:Y:S02]  /*04b0*/  STL.64 [UR5+0x18], R4 ;  /* 0x00001804ff007987 */ /* 0x0005e40008100a05 */
.L_x_66:
[----:B------:R-:W-:Y:S05]  /*04c0*/  BRA.U !UP1, `(.L_x_62) ;  /* 0x0000000109247547 */ /* 0x000fea000b800000 */
[----:B012---:R-:W-:Y:S01]  /*04d0*/  IMAD.MOV.U32 R4, RZ, RZ, -0x1 ;  /* 0xffffffffff047424 */ /* 0x007fe200078e00ff */
[----:B------:R-:W-:Y:S01]  /*04e0*/  UMOV UR5, URZ ;  /* 0x000000ff00057c82 */ /* 0x000fe20008000000 */
[----:B------:R-:W-:-:S07]  /*04f0*/  IMAD.MOV.U32 R5, RZ, RZ, -0x1 ;  /* 0xffffffffff057424 */ /* 0x000fce00078e00ff */
.L_x_67:
[----:B------:R-:W-:Y:S02]  /*0500*/  ULEA UR10, UR4, UR12, 0x3 ;  /* 0x0000000c040a7291 */ /* 0x000fe4000f8e18ff */
[----:B------:R-:W-:Y:S02]  /*0510*/  UIADD3 UR5, UPT, UPT, UR5, 0x1, URZ ;  /* 0x0000000105057890 */ /* 0x000fe4000fffe0ff */
[----:B------:R-:W-:Y:S02]  /*0520*/  UIADD3 UR4, UPT, UPT, UR4, 0x1, URZ ;  /* 0x0000000104047890 */ /* 0x000fe4000fffe0ff */
[----:B------:R-:W-:-:S03]  /*0530*/  UISETP.NE.AND UP0, UPT, UR5, UR9, UPT ;  /* 0x000000090500728c */ /* 0x000fc6000bf05270 */
[----:B---3--:R3:W-:Y:S06]  /*0540*/  STL.64 [UR10], R4 ;  /* 0x00000004ff007987 */ /* 0x0087ec0008100a0a */
[----:B------:R-:W-:Y:S05]  /*0550*/  BRA.U UP0, `(.L_x_67) ;  /* 0xfffffffd00e87547 */ /* 0x000fea000b83ffff */
.L_x_62:
[----:B------:R-:W-:Y:S01]  /*0560*/  ULEA UR4, UR7, UR12, 0x3 ;  /* 0x0000000c07047291 */ /* 0x000fe2000f8e18ff */
[----:B0123--:R-:W-:Y:S01]  /*0570*/  IMAD.MOV.U32 R4, RZ, RZ, 0xffff ;  /* 0x0000ffffff047424 */ /* 0x00ffe200078e00ff */
[----:B------:R-:W0:Y:S01]  /*0580*/  LDCU UR5, c[0x3][0x5c] ;  /* 0x00c00b80ff0577ac */ /* 0x000e220008000800 */
[----:B------:R-:W-:Y:S01]  /*0590*/  IMAD.MOV.U32 R5, RZ, RZ, 0x0 ;  /* 0x00000000ff057424 */ /* 0x000fe200078e00ff */
[----:B------:R-:W-:Y:S01]  /*05a0*/  BSSY.RECONVERGENT B0, `(.L_x_68) ;  /* 0x0000601000007945 */ /* 0x000fe20003800200 */
[----:B------:R-:W1:Y:S04]  /*05b0*/  LDCU.64 UR10, c[0x0][0x358] ;  /* 0x00006b00ff0a77ac */ /* 0x000e680008000a00 */
[----:B------:R2:W-:Y:S04]  /*05c0*/  STL.64 [UR4+-0x8], R4 ;  /* 0xfffff804ff007987 */ /* 0x0005e80008100a04 */
[----:B------:R2:W-:Y:S01]  /*05d0*/  STL [R1+0x1540], RZ ;  /* 0x001540ff01007387 */ /* 0x0005e20000100800 */
[----:B0-----:R-:W-:-:S09]  /*05e0*/  UISETP.GE.AND UP0, UPT, UR5, 0x1, UPT ;  /* 0x000000010500788c */ /* 0x001fd2000bf06270 */
[----:B-12---:R-:W-:Y:S05]  /*05f0*/  BRA.U !UP0, `(.L_x_69) ;  /* 0x0000005d08e47547 */ /* 0x006fea000b800000 */
[----:B------:R-:W0:Y:S02]  /*0600*/  LDC.64 R32, c[0x0][0x3c0] ;  /* 0x0000f000ff207b82 */ /* 0x000e240000000a00 */
[----:B0-----:R-:W-:-:S06]  /*0610*/  IMAD.WIDE.U32 R32, R3, 0x4, R32 ;  /* 0x0000000403207825 */ /* 0x001fcc00078e0020 */
[----:B------:R0:W5:Y:S01]  /*0620*/  LDG.E R32, desc[UR10][R32.64] ;  /* 0x0000000a20207981 */ /* 0x000162000c1e1900 */
[----:B------:R-:W1:Y:S01]  /*0630*/  LDCU UR9, c[0x3][0x54] ;  /* 0x00c00a80ff0977ac */ /* 0x000e620008000800 */
[----:B------:R-:W-:Y:S02]  /*0640*/  IMAD.MOV.U32 R2, RZ, RZ, 0x1 ;  /* 0x00000001ff027424 */ /* 0x000fe400078e00ff */
[----:B------:R-:W-:Y:S01]  /*0650*/  IMAD.MOV.U32 R3, RZ, RZ, RZ ;  /* 0x000000ffff037224 */ /* 0x000fe200078e00ff */
[----:B------:R-:W-:Y:S02]  /*0660*/  ULOP3.LUT UR13, UR7, 0x7, URZ, 0xc0, !UPT ;  /* 0x00000007070d7892 */ /* 0x000fe4000f8ec0ff */
[----:B------:R-:W-:Y:S02]  /*0670*/  ULOP3.LUT UR14, UR7, 0x3, URZ, 0xc0, !UPT ;  /* 0x00000003070e7892 */ /* 0x000fe4000f8ec0ff */
[----:B------:R-:W-:Y:S02]  /*0680*/  ULOP3.LUT UR4, UR7, 0x7ffffff8, URZ, 0xc0, !UPT ;  /* 0x7ffffff807047892 */ /* 0x000fe4000f8ec0ff */
[----:B------:R-:W-:Y:S01]  /*0690*/  UIADD3 UR5, UPT, UPT, UR8, 0x1440, URZ ;  /* 0x0000144008057890 */ /* 0x000fe2000fffe0ff */
[----:B01----:R-:W-:-:S11]  /*06a0*/  IMAD.U32 R5, RZ, RZ, UR9 ;  /* 0x00000009ff057e24 */ /* 0x003fd6000f8e00ff */
.L_x_136:
[----:B------:R-:W0:Y:S08]  /*06b0*/  LDC.64 R8, c[0x0][0x3c0] ;  /* 0x0000f000ff087b82 */ /* 0x000e300000000a00 */
[----:B------:R-:W1:Y:S01]  /*06c0*/  LDC R4, c[0x3][0x5c] ;  /* 0x00c01700ff047b82 */ /* 0x000e620000000800 */
[----:B0-----:R-:W-:-:S05]  /*06d0*/  IMAD.WIDE R8, R5, 0x4, R8 ;  /* 0x0000000405087825 */ /* 0x001fca00078e0208 */
[----:B------:R-:W2:Y:S01]  /*06e0*/  LDG.E R13, desc[UR10][R8.64] ;  /* 0x0000000a080d7981 */ /* 0x000ea2000c1e1900 */
[----:B-1----:R-:W-:-:S13]  /*06f0*/  ISETP.GE.AND P0, PT, R3, R4, PT ;  /* 0x000000040300720c */ /* 0x002fda0003f06270 */
[C---:B------:R-:W-:Y:S01]  /*0700*/  @!P0 VIADD R6, R3.reuse, 0x1 ;  /* 0x0000000103068836 */ /* 0x040fe20000000000 */
[----:B------:R-:W-:-:S04]  /*0710*/  @!P0 LEA R10, R3, UR12, 0x2 ;  /* 0x0000000c030a8c11 */ /* 0x000fc8000f8e10ff */
[----:B------:R0:W-:Y:S04]  /*0720*/  @!P0 STL [R1+0x1540], R6 ;  /* 0x0015400601008387 */ /* 0x0001e80000100800 */
[----:B------:R0:W-:Y:S01]  /*0730*/  @!P0 STL [R10+0xa8], R5 ;  /* 0x0000a8050a008387 */ /* 0x0001e20000100800 */
[----:B--2--5:R-:W-:-:S13]  /*0740*/  ISETP.NE.AND P0, PT, R13, R32, PT ;  /* 0x000000200d00720c */ /* 0x024fda0003f05270 */
[----:B0-----:R-:W-:Y:S05]  /*0750*/  @!P0 BRA `(.L_x_70) ;  /* 0x0000005c00948947 */ /* 0x001fea0003800000 */
[C---:B------:R-:W-:Y:S01]  /*0760*/  IMAD.HI R6, R32.reuse, 0x10624dd3, RZ ;  /* 0x10624dd320067827 */ /* 0x040fe200078e02ff */
[----:B------:R-:W-:Y:S03]  /*0770*/  BSSY.RECONVERGENT B1, `(.L_x_71) ;  /* 0x0000061000017945 */ /* 0x000fe60003800200 */
[----:B------:R-:W-:Y:S01]  /*0780*/  IMAD.HI R14, R32, 0x51eb851f, RZ ;  /* 0x51eb851f200e7827 */ /* 0x000fe200078e02ff */
[----:B------:R-:W-:-:S03]  /*0790*/  SHF.R.U32.HI R11, RZ, 0x1f, R6 ;  /* 0x0000001fff0b7819 */ /* 0x000fc60000011606 */
[C---:B------:R-:W-:Y:S01]  /*07a0*/  IMAD.HI R3, R13.reuse, 0x66666667, RZ ;  /* 0x666666670d037827 */ /* 0x040fe200078e02ff */
[----:B------:R-:W-:Y:S02]  /*07b0*/  SHF.R.U32.HI R9, RZ, 0x1f, R14 ;  /* 0x0000001fff097819 */ /* 0x000fe4000001160e */
[----:B------:R-:W-:Y:S01]  /*07c0*/  LEA.HI.SX32 R20, R6, R11, 0x1a ;  /* 0x0000000b06147211 */ /* 0x000fe200078fd2ff */
[----:B------:R-:W-:Y:S01]  /*07d0*/  IMAD.HI R7, R13, 0x51eb851f, RZ ;  /* 0x51eb851f0d077827 */ /* 0x000fe200078e02ff */
[----:B------:R-:W-:Y:S02]  /*07e0*/  LEA.HI.SX32 R14, R14, R9, 0x1b ;  /* 0x000000090e0e7211 */ /* 0x000fe400078fdaff */
[----:B------:R-:W-:Y:S01]  /*07f0*/  SHF.R.U32.HI R6, RZ, 0x1f, R3 ;  /* 0x0000001fff067819 */ /* 0x000fe20000011603 */
[----:B------:R-:W-:Y:S01]  /*0800*/  IMAD.HI R10, R32, 0x66666667, RZ ;  /* 0x66666667200a7827 */ /* 0x000fe200078e02ff */
[----:B------:R-:W-:Y:S02]  /*0810*/  SHF.R.U32.HI R8, RZ, 0x1f, R7 ;  /* 0x0000001fff087819 */ /* 0x000fe40000011607 */
[----:B------:R-:W-:Y:S01]  /*0820*/  LEA.HI.SX32 R6, R3, R6, 0x1e ;  /* 0x0000000603067211 */ /* 0x000fe200078ff2ff */
[----:B------:R-:W-:Y:S01]  /*0830*/  IMAD.HI R9, R13, 0x10624dd3, RZ ;  /* 0x10624dd30d097827 */ /* 0x000fe200078e02ff */
[----:B------:R-:W-:-:S02]  /*0840*/  LEA.HI.SX32 R7, R7, R8, 0x1b ;  /* 0x0000000807077211 */ /* 0x000fc400078fdaff */
[----:B------:R-:W-:Y:S01]  /*0850*/  SHF.R.U32.HI R3, RZ, 0x1f, R10 ;  /* 0x0000001fff037819 */ /* 0x000fe2000001160a */
[----:B------:R-:W-:Y:S01]  /*0860*/  IMAD.HI R11, R14, 0x66666667, RZ ;  /* 0x666666670e0b7827 */ /* 0x000fe200078e02ff */
[----:B------:R-:W-:Y:S02]  /*0870*/  SHF.R.U32.HI R8, RZ, 0x1f, R9 ;  /* 0x0000001fff087819 */ /* 0x000fe40000011609 */
[----:B------:R-:W-:Y:S01]  /*0880*/  LEA.HI.SX32 R15, R10, R3, 0x1e ;  /* 0x000000030a0f7211 */ /* 0x000fe200078ff2ff */
        /* <DEDUP_REMOVED lines=13> */
[----:B------:R-:W-:-:S02]  /*0960*/  SHF.R.U32.HI R8, RZ, 0x1f, R3 ;  /* 0x0000001fff087819 */ /* 0x000fc40000011603 */
[----:B------:R-:W-:Y:S01]  /*0970*/  LEA.HI.SX32 R18, R17, R18, 0x1e ;  /* 0x0000001211127211 */ /* 0x000fe200078ff2ff */
[----:B------:R-:W-:Y:S01]  /*0980*/  IMAD R7, R12, -0xa, R7 ;  /* 0xfffffff60c077824 */ /* 0x000fe200078e0207 */
[----:B------:R-:W-:Y:S01]  /*0990*/  SHF.R.U32.HI R16, RZ, 0x1f, R11 ;  /* 0x0000001fff107819 */ /* 0x000fe2000001160b */
[----:B------:R-:W-:Y:S01]  /*09a0*/  IMAD R10, R15, -0xa, R32 ;  /* 0xfffffff60f0a7824 */ /* 0x000fe200078e0220 */
[----:B------:R-:W-:Y:S01]  /*09b0*/  LEA.HI.SX32 R9, R3, R8, 0x1e ;  /* 0x0000000803097211 */ /* 0x000fe200078ff2ff */
[----:B------:R-:W-:Y:S01]  /*09c0*/  IMAD R3, R6, -0xa, R13 ;  /* 0xfffffff606037824 */ /* 0x000fe200078e020d */
[----:B------:R-:W-:Y:S01]  /*09d0*/  LEA.HI.SX32 R11, R11, R16, 0x1e ;  /* 0x000000100b0b7211 */ /* 0x000fe200078ff2ff */
[----:B------:R-:W-:Y:S01]  /*09e0*/  IMAD R12, R18, -0xa, R15 ;  /* 0xfffffff6120c7824 */ /* 0x000fe200078e020f */
[----:B------:R0:W-:Y:S01]  /*09f0*/  STL [R1], R10 ;  /* 0x0000000a01007387 */ /* 0x0001e20000100800 */
[----:B------:R-:W-:Y:S01]  /*0a00*/  IMAD R6, R9, -0xa, R6 ;  /* 0xfffffff609067824 */ /* 0x000fe200078e0206 */
[----:B------:R-:W-:Y:S01]  /*0a10*/  ISETP.NE.AND P0, PT, R3, R10, PT ;  /* 0x0000000a0300720c */ /* 0x000fe20003f05270 */
[----:B------:R-:W-:Y:S01]  /*0a20*/  IMAD R24, R11, -0xa, R24 ;  /* 0xfffffff60b187824 */ /* 0x000fe200078e0218 */
[----:B------:R1:W-:Y:S01]  /*0a30*/  STL [R1+0x1440], R12 ;  /* 0x0014400c01007387 */ /* 0x0003e20000100800 */
[----:B------:R-:W-:Y:S01]  /*0a40*/  IMAD R14, R19, -0xa, R14 ;  /* 0xfffffff6130e7824 */ /* 0x000fe200078e020e */
[----:B------:R-:W-:Y:S01]  /*0a50*/  ISETP.NE.AND P1, PT, R6, R12, PT ;  /* 0x0000000c0600720c */ /* 0x000fe20003f25270 */
[----:B------:R-:W-:Y:S01]  /*0a60*/  IMAD R15, R21, -0xa, R20 ;  /* 0xfffffff6150f7824 */ /* 0x000fe200078e0214 */
[----:B------:R-:W-:-:S02]  /*0a70*/  CS2R R8, SRZ ;  /* 0x0000000000087805 */ /* 0x000fc4000001ff00 */
[----:B------:R-:W-:Y:S02]  /*0a80*/  ISETP.NE.AND P2, PT, R7, R14, PT ;  /* 0x0000000e0700720c */ /* 0x000fe40003f45270 */
[----:B------:R-:W-:Y:S01]  /*0a90*/  ISETP.NE.AND P3, PT, R24, R15, PT ;  /* 0x0000000f1800720c */ /* 0x000fe20003f65270 */
[----:B------:R2:W-:Y:S02]  /*0aa0*/  STL.64 [R1+0x1478], R14 ;  /* 0x0014780e01007387 */ /* 0x0005e40000100a00 */
[----:B------:R-:W-:Y:S02]  /*0ab0*/  @!P0 IMAD.MOV.U32 R16, RZ, RZ, -0x1 ;  /* 0xffffffffff108424 */ /* 0x000fe400078e00ff */
[----:B------:R-:W-:Y:S02]  /*0ac0*/  @!P0 IMAD.MOV.U32 R3, RZ, RZ, RZ ;  /* 0x000000ffff038224 */ /* 0x000fe400078e00ff */
[----:B------:R-:W-:Y:S01]  /*0ad0*/  @!P1 IMAD.MOV.U32 R18, RZ, RZ, -0x1 ;  /* 0xffffffffff129424 */ /* 0x000fe200078e00ff */
[----:B------:R3:W-:Y:S01]  /*0ae0*/  @!P0 STL [R1], R16 ;  /* 0x0000001001008387 */ /* 0x0007e20000100800 */
[----:B------:R-:W-:-:S02]  /*0af0*/  @!P0 IMAD.MOV.U32 R8, RZ, RZ, 0x1 ;  /* 0x00000001ff088424 */ /* 0x000fc400078e00ff */
[----:B------:R-:W-:Y:S01]  /*0b00*/  @!P2 IMAD.MOV.U32 R20, RZ, RZ, -0x1 ;  /* 0xffffffffff14a424 */ /* 0x000fe200078e00ff */
[----:B------:R3:W-:Y:S01]  /*0b10*/  @!P1 STL [R1+0x1440], R18 ;  /* 0x0014401201009387 */ /* 0x0007e20000100800 */
[----:B------:R-:W-:Y:S02]  /*0b20*/  @!P3 IMAD.MOV.U32 R22, RZ, RZ, -0x1 ;  /* 0xffffffffff16b424 */ /* 0x000fe400078e00ff */
[----:B0-----:R-:W-:Y:S01]  /*0b30*/  @!P0 IMAD.MOV.U32 R10, RZ, RZ, -0x1 ;  /* 0xffffffffff0a8424 */ /* 0x001fe200078e00ff */
[----:B------:R3:W-:Y:S01]  /*0b40*/  @!P2 STL [R1+0x1478], R20 ;  /* 0x001478140100a387 */ /* 0x0007e20000100800 */
[----:B------:R-:W-:Y:S01]  /*0b50*/  ISETP.NE.AND P0, PT, R3, RZ, PT ;  /* 0x000000ff0300720c */ /* 0x000fe20003f05270 */
[----:B------:R-:W-:Y:S02]  /*0b60*/  @!P1 VIADD R8, R8, 0x1 ;  /* 0x0000000108089836 */ /* 0x000fe40000000000 */
[----:B------:R3:W-:Y:S01]  /*0b70*/  @!P3 STL [R1+0x147c], R22 ;  /* 0x00147c160100b387 */ /* 0x0007e20000100800 */
[----:B-1----:R-:W-:-:S02]  /*0b80*/  @!P1 IMAD.MOV.U32 R12, RZ, RZ, -0x1 ;  /* 0xffffffffff0c9424 */ /* 0x002fc400078e00ff */
[----:B------:R-:W-:Y:S02]  /*0b90*/  @!P2 VIADD R8, R8, 0x1 ;  /* 0x000000010808a836 */ /* 0x000fe40000000000 */
[----:B------:R-:W-:Y:S02]  /*0ba0*/  @!P1 IMAD.MOV.U32 R6, RZ, RZ, RZ ;  /* 0x000000ffff069224 */ /* 0x000fe400078e00ff */
[----:B------:R-:W-:Y:S02]  /*0bb0*/  @!P2 IMAD.MOV.U32 R7, RZ, RZ, RZ ;  /* 0x000000ffff07a224 */ /* 0x000fe400078e00ff */
[----:B------:R-:W-:Y:S02]  /*0bc0*/  @!P3 IMAD.MOV.U32 R24, RZ, RZ, RZ ;  /* 0x000000ffff18b224 */ /* 0x000fe400078e00ff */
[----:B--2---:R-:W-:Y:S02]  /*0bd0*/  @!P2 IMAD.MOV.U32 R14, RZ, RZ, -0x1 ;  /* 0xffffffffff0ea424 */ /* 0x004fe400078e00ff */
[----:B------:R-:W-:-:S02]  /*0be0*/  @!P3 IMAD.MOV.U32 R15, RZ, RZ, -0x1 ;  /* 0xffffffffff0fb424 */ /* 0x000fc400078e00ff */
[----:B------:R-:W-:Y:S01]  /*0bf0*/  @!P3 VIADD R8, R8, 0x1 ;  /* 0x000000010808b836 */ /* 0x000fe20000000000 */
[----:B---3--:R-:W-:Y:S06]  /*0c00*/  @!P0 BRA `(.L_x_72) ;  /* 0x00000000005c8947 */ /* 0x008fec0003800000 */
[----:B------:R-:W-:Y:S01]  /*0c10*/  ISETP.NE.AND P0, PT, R3, R10, PT ;  /* 0x0000000a0300720c */ /* 0x000fe20003f05270 */
[----:B------:R-:W-:Y:S01]  /*0c20*/  BSSY.RELIABLE B2, `(.L_x_73) ;  /* 0x0000010000027945 */ /* 0x000fe20003800100 */
[----:B------:R-:W-:-:S11]  /*0c30*/  IMAD.U32 R10, RZ, RZ, UR6 ;  /* 0x00000006ff0a7e24 */ /* 0x000fd6000f8e00ff */
[----:B------:R-:W-:Y:S05]  /*0c40*/  @!P0 BRA `(.L_x_74) ;  /* 0x0000000000348947 */ /* 0x000fea0003800000 */
[----:B------:R-:W-:Y:S01]  /*0c50*/  ISETP.NE.AND P0, PT, R3, R12, PT ;  /* 0x0000000c0300720c */ /* 0x000fe20003f05270 */
[----:B------:R-:W-:-:S06]  /*0c60*/  UIADD3 UR7, UPT, UPT, UR6, 0x1440, URZ ;  /* 0x0000144006077890 */ /* 0x000fcc000fffe0ff */
[----:B------:R-:W-:-:S06]  /*0c70*/  IMAD.U32 R10, RZ, RZ, UR7 ;  /* 0x00000007ff0a7e24 */ /* 0x000fcc000f8e00ff */
[----:B------:R-:W-:Y:S05]  /*0c80*/  @!P0 BRA `(.L_x_74) ;  /* 0x0000000000248947 */ /* 0x000fea0003800000 */
[----:B------:R-:W-:Y:S01]  /*0c90*/  ISETP.NE.AND P0, PT, R3, R14, PT ;  /* 0x0000000e0300720c */ /* 0x000fe20003f05270 */
[----:B------:R-:W-:-:S06]  /*0ca0*/  UIADD3 UR7, UPT, UPT, UR6, 0x1478, URZ ;  /* 0x0000147806077890 */ /* 0x000fcc000fffe0ff */
[----:B------:R-:W-:-:S06]  /*0cb0*/  IMAD.U32 R10, RZ, RZ, UR7 ;  /* 0x00000007ff0a7e24 */ /* 0x000fcc000f8e00ff */
[----:B------:R-:W-:Y:S05]  /*0cc0*/  @!P0 BRA `(.L_x_74) ;  /* 0x0000000000148947 */ /* 0x000fea0003800000 */
[----:B------:R-:W-:-:S13]  /*0cd0*/  ISETP.NE.AND P0, PT, R3, R15, PT ;  /* 0x0000000f0300720c */ /* 0x000fda0003f05270 */
[----:B------:R-:W-:Y:S05]  /*0ce0*/  @P0 BREAK.RELIABLE B2 ;  /* 0x0000000000020942 */ /* 0x000fea0003800100 */
[----:B------:R-:W-:Y:S05]  /*0cf0*/  @P0 BRA `(.L_x_72) ;  /* 0x0000000000200947 */ /* 0x000fea0003800000 */
[----:B------:R-:W-:-:S06]  /*0d00*/  UIADD3 UR7, UPT, UPT, UR6, 0x147c, URZ ;  /* 0x0000147c06077890 */ /* 0x000fcc000fffe0ff */
[----:B------:R-:W-:-:S07]  /*0d10*/  IMAD.U32 R10, RZ, RZ, UR7 ;  /* 0x00000007ff0a7e24 */ /* 0x000fce000f8e00ff */
.L_x_74:
[----:B------:R-:W-:Y:S05]  /*0d20*/  BSYNC.RELIABLE B2 ;  /* 0x0000000000027941 */ /* 0x000fea0003800100 */
.L_x_73:
[----:B------:R-:W0:Y:S01]  /*0d30*/  LDCU UR7, c[0x0][0x2f8] ;  /* 0x00005f00ff0777ac */ /* 0x000e220008000800 */
[----:B------:R-:W-:Y:S02]  /*0d40*/  IMAD.MOV.U32 R12, RZ, RZ, -0x1 ;  /* 0xffffffffff0c7424 */ /* 0x000fe400078e00ff */
[----:B------:R-:W-:Y:S02]  /*0d50*/  IMAD.MOV.U32 R9, RZ, RZ, 0x1 ;  /* 0x00000001ff097424 */ /* 0x000fe400078e00ff */
[----:B0-----:R-:W-:-:S05]  /*0d60*/  VIADD R3, R10, -UR7 ;  /* 0x800000070a037c36 */ /* 0x001fca0008000000 */
[----:B------:R0:W-:Y:S02]  /*0d70*/  STL [R3], R12 ;  /* 0x0000000c03007387 */ /* 0x0001e40000100800 */
.L_x_72:
[----:B------:R-:W-:Y:S05]  /*0d80*/  BSYNC.RECONVERGENT B1 ;  /* 0x0000000000017941 */ /* 0x000fea0003800200 */
.L_x_71:
[----:B------:R-:W-:Y:S01]  /*0d90*/  ISETP.NE.AND P0, PT, R6, RZ, PT ;  /* 0x000000ff0600720c */ /* 0x000fe20003f05270 */
[----:B------:R-:W-:-:S12]  /*0da0*/  BSSY.RECONVERGENT B1, `(.L_x_75) ;  /* 0x000001c000017945 */ /* 0x000fd80003800200 */
[----:B------:R-:W-:Y:S05]  /*0db0*/  @!P0 BRA `(.L_x_76) ;  /* 0x0000000000688947 */ /* 0x000fea0003800000 */
[----:B0-----:R-:W2:Y:S01]  /*0dc0*/  LDL R3, [R1] ;  /* 0x0000000001037983 */ /* 0x001ea20000100800 */
[----:B------:R-:W-:Y:S01]  /*0dd0*/  BSSY.RELIABLE B2, `(.L_x_77) ;  /* 0x0000013000027945 */ /* 0x000fe20003800100 */
[----:B--2---:R-:W-:Y:S01]  /*0de0*/  ISETP.NE.AND P0, PT, R6, R3, PT ;  /* 0x000000030600720c */ /* 0x004fe20003f05270 */
[----:B------:R-:W-:-:S12]  /*0df0*/  IMAD.U32 R3, RZ, RZ, UR6 ;  /* 0x00000006ff037e24 */ /* 0x000fd8000f8e00ff */
[----:B------:R-:W-:Y:S05]  /*0e00*/  @!P0 BRA `(.L_x_78) ;  /* 0x00000000003c8947 */ /* 0x000fea0003800000 */
[----:B------:R-:W2:Y:S01]  /*0e10*/  LDL R3, [R1+0x1440] ;  /* 0x0014400001037983 */ /* 0x000ea20000100800 */
[----:B------:R-:W-:Y:S01]  /*0e20*/  UIADD3 UR7, UPT, UPT, UR6, 0x1440, URZ ;  /* 0x0000144006077890 */ /* 0x000fe2000fffe0ff */
[----:B--2---:R-:W-:-:S05]  /*0e30*/  ISETP.NE.AND P0, PT, R6, R3, PT ;  /* 0x000000030600720c */ /* 0x004fca0003f05270 */
[----:B------:R-:W-:-:S08]  /*0e40*/  IMAD.U32 R3, RZ, RZ, UR7 ;  /* 0x00000007ff037e24 */ /* 0x000fd0000f8e00ff */
[----:B------:R-:W-:Y:S05]  /*0e50*/  @!P0 BRA `(.L_x_78) ;  /* 0x0000000000288947 */ /* 0x000fea0003800000 */
[----:B------:R-:W2:Y:S01]  /*0e60*/  LDL.64 R10, [R1+0x1478] ;  /* 0x00147800010a7983 */ /* 0x000ea20000100a00 */
[----:B------:R-:W-:-:S06]  /*0e70*/  UIADD3 UR7, UPT, UPT, UR6, 0x1478, URZ ;  /* 0x0000147806077890 */ /* 0x000fcc000fffe0ff */
[----:B------:R-:W-:Y:S01]  /*0e80*/  IMAD.U32 R3, RZ, RZ, UR7 ;  /* 0x00000007ff037e24 */ /* 0x000fe2000f8e00ff */
[----:B--2---:R-:W-:-:S13]  /*0e90*/  ISETP.NE.AND P0, PT, R6, R10, PT ;  /* 0x0000000a0600720c */ /* 0x004fda0003f05270 */
[----:B------:R-:W-:Y:S05]  /*0ea0*/  @!P0 BRA `(.L_x_78) ;  /* 0x0000000000148947 */ /* 0x000fea0003800000 */
[----:B------:R-:W-:-:S13]  /*0eb0*/  ISETP.NE.AND P0, PT, R6, R11, PT ;  /* 0x0000000b0600720c */ /* 0x000fda0003f05270 */
[----:B------:R-:W-:Y:S05]  /*0ec0*/  @P0 BREAK.RELIABLE B2 ;  /* 0x0000000000020942 */ /* 0x000fea0003800100 */
[----:B------:R-:W-:Y:S05]  /*0ed0*/  @P0 BRA `(.L_x_76) ;  /* 0x0000000000200947 */ /* 0x000fea0003800000 */
[----:B------:R-:W-:-:S06]  /*0ee0*/  UIADD3 UR7, UPT, UPT, UR6, 0x147c, URZ ;  /* 0x0000147c06077890 */ /* 0x000fcc000fffe0ff */
[----:B------:R-:W-:-:S07]  /*0ef0*/  IMAD.U32 R3, RZ, RZ, UR7 ;  /* 0x00000007ff037e24 */ /* 0x000fce000f8e00ff */
.L_x_78:
[----:B------:R-:W-:Y:S05]  /*0f00*/  BSYNC.RELIABLE B2 ;  /* 0x0000000000027941 */ /* 0x000fea0003800100 */
.L_x_77:
[----:B------:R-:W0:Y:S01]  /*0f10*/  LDCU UR7, c[0x0][0x2f8] ;  /* 0x00005f00ff0777ac */ /* 0x000e220008000800 */
[----:B------:R-:W-:Y:S02]  /*0f20*/  IMAD.MOV.U32 R6, RZ, RZ, -0x1 ;  /* 0xffffffffff067424 */ /* 0x000fe400078e00ff */
[----:B------:R-:W-:Y:S02]  /*0f30*/  VIADD R9, R9, 0x1 ;  /* 0x0000000109097836 */ /* 0x000fe40000000000 */
[----:B0-----:R-:W-:-:S05]  /*0f40*/  VIADD R3, R3, -UR7 ;  /* 0x8000000703037c36 */ /* 0x001fca0008000000 */
[----:B------:R1:W-:Y:S02]  /*0f50*/  STL [R3], R6 ;  /* 0x0000000603007387 */ /* 0x0003e40000100800 */
.L_x_76:
[----:B------:R-:W-:Y:S05]  /*0f60*/  BSYNC.RECONVERGENT B1 ;  /* 0x0000000000017941 */ /* 0x000fea0003800200 */
.L_x_75:
[----:B------:R-:W-:Y:S01]  /*0f70*/  ISETP.NE.AND P0, PT, R7, RZ, PT ;  /* 0x000000ff0700720c */ /* 0x000fe20003f05270 */
[----:B------:R-:W-:-:S12]  /*0f80*/  BSSY.RECONVERGENT B1, `(.L_x_79) ;  /* 0x000001c000017945 */ /* 0x000fd80003800200 */
[----:B------:R-:W-:Y:S05]  /*0f90*/  @!P0 BRA `(.L_x_80) ;  /* 0x0000000000688947 */ /* 0x000fea0003800000 */
[----:B-1----:R-:W2:Y:S01]  /*0fa0*/  LDL R6, [R1] ;  /* 0x0000000001067983 */ /* 0x002ea20000100800 */
[----:B------:R-:W-:Y:S01]  /*0fb0*/  BSSY.RELIABLE B2, `(.L_x_81) ;  /* 0x0000013000027945 */ /* 0x000fe20003800100 */
[----:B0-----:R-:W-:Y:S01]  /*0fc0*/  IMAD.U32 R3, RZ, RZ, UR6 ;  /* 0x00000006ff037e24 */ /* 0x001fe2000f8e00ff */
[----:B--2---:R-:W-:-:S13]  /*0fd0*/  ISETP.NE.AND P0, PT, R7, R6, PT ;  /* 0x000000060700720c */ /* 0x004fda0003f05270 */
[----:B------:R-:W-:Y:S05]  /*0fe0*/  @!P0 BRA `(.L_x_82) ;  /* 0x00000000003c8947 */ /* 0x000fea0003800000 */
[----:B------:R-:W2:Y:S01]  /*0ff0*/  LDL R6, [R1+0x1440] ;  /* 0x0014400001067983 */ /* 0x000ea20000100800 */
[----:B------:R-:W-:-:S06]  /*1000*/  UIADD3 UR7, UPT, UPT, UR6, 0x1440, URZ ;  /* 0x0000144006077890 */ /* 0x000fcc000fffe0ff */
[----:B------:R-:W-:Y:S01]  /*1010*/  IMAD.U32 R3, RZ, RZ, UR7 ;  /* 0x00000007ff037e24 */ /* 0x000fe2000f8e00ff */
[----:B--2---:R-:W-:-:S13]  /*1020*/  ISETP.NE.AND P0, PT, R7, R6, PT ;  /* 0x000000060700720c */ /* 0x004fda0003f05270 */
        /* <DEDUP_REMOVED lines=11> */
.L_x_82:
[----:B------:R-:W-:Y:S05]  /*10e0*/  BSYNC.RELIABLE B2 ;  /* 0x0000000000027941 */ /* 0x000fea0003800100 */
.L_x_81:
[----:B------:R-:W0:Y:S01]  /*10f0*/  LDCU UR7, c[0x0][0x2f8] ;  /* 0x00005f00ff0777ac */ /* 0x000e220008000800 */
[----:B------:R-:W-:Y:S02]  /*1100*/  IMAD.MOV.U32 R6, RZ, RZ, -0x1 ;  /* 0xffffffffff067424 */ /* 0x000fe400078e00ff */
[----:B------:R-:W-:Y:S02]  /*1110*/  VIADD R9, R9, 0x1 ;  /* 0x0000000109097836 */ /* 0x000fe40000000000 */
[----:B0-----:R-:W-:-:S05]  /*1120*/  VIADD R3, R3, -UR7 ;  /* 0x8000000703037c36 */ /* 0x001fca0008000000 */
[----:B------:R2:W-:Y:S02]  /*1130*/  STL [R3], R6 ;  /* 0x0000000603007387 */ /* 0x0005e40000100800 */
.L_x_80:
[----:B------:R-:W-:Y:S05]  /*1140*/  BSYNC.RECONVERGENT B1 ;  /* 0x0000000000017941 */ /* 0x000fea0003800200 */
.L_x_79:
[----:B------:R-:W-:Y:S01]  /*1150*/  ISETP.NE.AND P0, PT, R24, RZ, PT ;  /* 0x000000ff1800720c */ /* 0x000fe20003f05270 */
[----:B------:R-:W-:-:S12]  /*1160*/  BSSY.RECONVERGENT B1, `(.L_x_83) ;  /* 0x000001c000017945 */ /* 0x000fd80003800200 */
[----:B------:R-:W-:Y:S05]  /*1170*/  @!P0 BRA `(.L_x_84) ;  /* 0x0000000000688947 */ /* 0x000fea0003800000 */
[----:B012---:R-:W2:Y:S01]  /*1180*/  LDL R3, [R1] ;  /* 0x0000000001037983 */ /* 0x007ea20000100800 */
        /* <DEDUP_REMOVED lines=19> */
.L_x_86:
[----:B------:R-:W-:Y:S05]  /*12c0*/  BSYNC.RELIABLE B2 ;  /* 0x0000000000027941 */ /* 0x000fea0003800100 */
.L_x_85:
[----:B------:R-:W0:Y:S01]  /*12d0*/  LDCU UR7, c[0x0][0x2f8] ;  /* 0x00005f00ff0777ac */ /* 0x000e220008000800 */
[----:B------:R-:W-:Y:S02]  /*12e0*/  IMAD.MOV.U32 R6, RZ, RZ, -0x1 ;  /* 0xffffffffff067424 */ /* 0x000fe400078e00ff */
[----:B------:R-:W-:Y:S02]  /*12f0*/  VIADD R9, R9, 0x1 ;  /* 0x0000000109097836 */ /* 0x000fe40000000000 */
[----:B0-----:R-:W-:-:S05]  /*1300*/  VIADD R3, R3, -UR7 ;  /* 0x8000000703037c36 */ /* 0x001fca0008000000 */
[----:B------:R3:W-:Y:S02]  /*1310*/  STL [R3], R6 ;  /* 0x0000000603007387 */ /* 0x0007e40000100800 */
.L_x_84:
[----:B------:R-:W-:Y:S05]  /*1320*/  BSYNC.RECONVERGENT B1 ;  /* 0x0000000000017941 */ /* 0x000fea0003800200 */
.L_x_83:
[----:B------:R-:W-:Y:S02]  /*1330*/  I2FP.F32.U32 R8, R8 ;  /* 0x0000000800087245 */ /* 0x000fe40000201000 */
[----:B-123--:R-:W-:-:S03]  /*1340*/  I2FP.F32.U32 R6, R9 ;  /* 0x0000000900067245 */ /* 0x00efc60000201000 */
[----:B0-----:R-:W-:-:S04]  /*1350*/  FMUL R3, R8, -0.5 ;  /* 0xbf00000008037820 */ /* 0x001fc80000400000 */
[----:B------:R-:W-:-:S04]  /*1360*/  FMUL R3, R8, R3 ;  /* 0x0000000308037220 */ /* 0x000fc80000400000 */
[----:B------:R-:W-:-:S04]  /*1370*/  FFMA R3, R8, 5.5, R3 ;  /* 0x40b0000008037823 */ /* 0x000fc80000000003 */
[----:B------:R-:W-:-:S04]  /*1380*/  FADD R3, R3, R6 ;  /* 0x0000000603037221 */ /* 0x000fc80000000000 */
[----:B------:R-:W0:Y:S02]  /*1390*/  F2I.NTZ R6, R3 ;  /* 0x0000000300067305 */ /* 0x000e240000203100 */
[----:B0-----:R-:W-:-:S13]  /*13a0*/  ISETP.NE.AND P0, PT, R6, 0xd, PT ;  /* 0x0000000d0600780c */ /* 0x001fda0003f05270 */
[----:B------:R-:W-:Y:S05]  /*13b0*/  @!P0 BRA `(.L_x_70) ;  /* 0x00000050007c8947 */ /* 0x000fea0003800000 */
[----:B------:R-:W0:Y:S01]  /*13c0*/  LDC R12, c[0x3][0x50] ;  /* 0x00c01400ff0c7b82 */ /* 0x000e220000000800 */
[----:B------:R-:W-:Y:S02]  /*13d0*/  IMAD.U32 R13, RZ, RZ, UR13 ;  /* 0x0000000dff0d7e24 */ /* 0x000fe4000f8e00ff */
[----:B------:R-:W-:Y:S02]  /*13e0*/  IMAD R5, R5, 0xe, R6 ;  /* 0x0000000e05057824 */ /* 0x000fe400078e0206 */
[----:B------:R-:W-:-:S03]  /*13f0*/  VIADD R13, R13, 0xffffffff ;  /* 0xffffffff0d0d7836 */ /* 0x000fc60000000000 */
[----:B------:R-:W1:Y:S01]  /*1400*/  LDC R3, c[0x3][0x50] ;  /* 0x00c01400ff037b82 */ /* 0x000e620000000800 */
[----:B0-----:R-:W-:-:S04]  /*1410*/  ISETP.GE.AND P0, PT, R12, 0x1, PT ;  /* 0x000000010c00780c */ /* 0x001fc80003f06270 */
[----:B------:R-:W-:Y:S02]  /*1420*/  P2R R6, PR, RZ, 0x1 ;  /* 0x00000001ff067803 */ /* 0x000fe40000000000 */
[----:B-1----:R-:W-:-:S07]  /*1430*/  LOP3.LUT R3, R3, 0xf, RZ, 0xc0, !PT ;  /* 0x0000000f03037812 */ /* 0x002fce00078ec0ff */
[----:B------:R-:W-:Y:S05]  /*1440*/  @!P0 BRA `(.L_x_87) ;  /* 0x0000000c00448947 */ /* 0x000fea0003800000 */
[----:B------:R-:W-:Y:S01]  /*1450*/  ISETP.GE.U32.AND P0, PT, R12, 0x10, PT ;  /* 0x000000100c00780c */ /* 0x000fe20003f06070 */
[----:B------:R-:W-:Y:S01]  /*1460*/  IMAD R5, R5, R12, RZ ;  /* 0x0000000c05057224 */ /* 0x000fe200078e02ff */
[----:B------:R-:W-:Y:S01]  /*1470*/  ISETP.NE.AND P2, PT, R3, RZ, PT ;  /* 0x000000ff0300720c */ /* 0x000fe20003f45270 */
[----:B------:R-:W-:-:S03]  /*1480*/  IMAD.MOV.U32 R6, RZ, RZ, RZ ;  /* 0x000000ffff067224 */ /* 0x000fc600078e00ff */
[----:B------:R-:W-:-:S07]  /*1490*/  SHF.R.S32.HI R8, RZ, 0x1f, R5 ;  /* 0x0000001fff087819 */ /* 0x000fce0000011405 */
[----:B------:R-:W-:Y:S05]  /*14a0*/  @!P0 BRA `(.L_x_88) ;  /* 0x0000000400788947 */ /* 0x000fea0003800000 */
[----:B------:R-:W0:Y:S01]  /*14b0*/  LDCU.64 UR8, c[0x0][0x3b8] ;  /* 0x00007700ff0877ac */ /* 0x000e220008000a00 */
[----:B------:R-:W-:Y:S01]  /*14c0*/  LOP3.LUT R6, R12, 0x7ffffff0, RZ, 0xc0, !PT ;  /* 0x7ffffff00c067812 */ /* 0x000fe200078ec0ff */
[----:B------:R-:W-:-:S04]  /*14d0*/  VIADD R7, R1, 0x14c0 ;  /* 0x000014c001077836 */ /* 0x000fc80000000000 */
[----:B------:R-:W-:Y:S01]  /*14e0*/  IMAD.MOV R9, RZ, RZ, -R6 ;  /* 0x000000ffff097224 */ /* 0x000fe200078e0a06 */
[----:B0-----:R-:W-:-:S04]  /*14f0*/  LEA R10, P0, R5, UR8, 0x3 ;  /* 0x00000008050a7c11 */ /* 0x001fc8000f8018ff */
[----:B------:R-:W-:Y:S02]  /*1500*/  IADD3 R10, P1, PT, R10, 0x40, RZ ;  /* 0x000000400a0a7810 */ /* 0x000fe40007f3e0ff */
[----:B------:R-:W-:-:S05]  /*1510*/  LEA.HI.X R11, R5, UR9, R8, 0x3, P0 ;  /* 0x00000009050b7c11 */ /* 0x000fca00080f1c08 */
[----:B------:R-:W-:-:S07]  /*1520*/  IMAD.X R11, RZ, RZ, R11, P1 ;  /* 0x000000ffff0b7224 */ /* 0x000fce00008e060b */
.L_x_89:
[----:B------:R-:W2:Y:S04]  /*1530*/  LDL.64 R24, [R7+-0x38] ;  /* 0xffffc80007187983 */ /* 0x000ea80000100a00 */
[----:B------:R-:W2:Y:S04]  /*1540*/  LDG.E.64 R22, desc[UR10][R10.64+-0x38] ;  /* 0xffffc80a0a167981 */ /* 0x000ea8000c1e1b00 */
[----:B------:R-:W3:Y:S04]  /*1550*/  LDL.64 R18, [R7+-0x40] ;  /* 0xffffc00007127983 */ /* 0x000ee80000100a00 */
[----:B------:R-:W3:Y:S04]  /*1560*/  LDG.E.64 R16, desc[UR10][R10.64+-0x40] ;  /* 0xffffc00a0a107981 */ /* 0x000ee8000c1e1b00 */
[----:B------:R-:W4:Y:S04]  /*1570*/  LDL.64 R14, [R7+-0x30] ;  /* 0xffffd000070e7983 */ /* 0x000f280000100a00 */
[----:B------:R-:W4:Y:S04]  /*1580*/  LDG.E.64 R20, desc[UR10][R10.64+-0x30] ;  /* 0xffffd00a0a147981 */ /* 0x000f28000c1e1b00 */
[----:B------:R-:W5:Y:S04]  /*1590*/  LDG.E.64 R26, desc[UR10][R10.64+-0x20] ;  /* 0xffffe00a0a1a7981 */ /* 0x000f68000c1e1b00 */
[----:B------:R-:W5:Y:S04]  /*15a0*/  LDG.E.64 R34, desc[UR10][R10.64+-0x10] ;  /* 0xfffff00a0a227981 */ /* 0x000f68000c1e1b00 */
[----:B------:R-:W5:Y:S01]  /*15b0*/  LDG.E.64 R30, desc[UR10][R10.64] ;  /* 0x0000000a0a1e7981 */ /* 0x000f62000c1e1b00 */
[----:B--2---:R-:W-:-:S02]  /*15c0*/  LOP3.LUT R36, R24, R22, RZ, 0xc0, !PT ;  /* 0x0000001618247212 */ /* 0x004fc400078ec0ff */
[----:B------:R-:W-:Y:S02]  /*15d0*/  LOP3.LUT R37, R25, R23, RZ, 0xc0, !PT ;  /* 0x0000001719257212 */ /* 0x000fe400078ec0ff */
[----:B------:R-:W2:Y:S01]  /*15e0*/  LDL.64 R22, [R7+-0x18] ;  /* 0xffffe80007167983 */ /* 0x000ea20000100a00 */
[----:B---3--:R-:W-:-:S03]  /*15f0*/  LOP3.LUT R28, R18, R16, RZ, 0xc0, !PT ;  /* 0x00000010121c7212 */ /* 0x008fc600078ec0ff */
[----:B------:R-:W2:Y:S01]  /*1600*/  LDG.E.64 R24, desc[UR10][R10.64+-0x18] ;  /* 0xffffe80a0a187981 */ /* 0x000ea2000c1e1b00 */
[----:B------:R-:W-:-:S03]  /*1610*/  LOP3.LUT R29, R19, R17, RZ, 0xc0, !PT ;  /* 0x00000011131d7212 */ /* 0x000fc600078ec0ff */
[----:B------:R-:W3:Y:S01]  /*1620*/  LDL.64 R16, [R7+-0x28] ;  /* 0xffffd80007107983 */ /* 0x000ee20000100a00 */
[----:B----4-:R-:W-:-:S03]  /*1630*/  LOP3.LUT R14, R14, R20, RZ, 0xc0, !PT ;  /* 0x000000140e0e7212 */ /* 0x010fc600078ec0ff */
[----:B------:R-:W3:Y:S01]  /*1640*/  LDG.E.64 R18, desc[UR10][R10.64+-0x28] ;  /* 0xffffd80a0a127981 */ /* 0x000ee2000c1e1b00 */
[----:B------:R-:W-:-:S03]  /*1650*/  LOP3.LUT R15, R15, R21, RZ, 0xc0, !PT ;  /* 0x000000150f0f7212 */ /* 0x000fc600078ec0ff */
[----:B------:R-:W5:Y:S04]  /*1660*/  LDL.64 R20, [R7+-0x20] ;  /* 0xffffe00007147983 */ /* 0x000f680000100a00 */
[----:B------:R0:W-:Y:S04]  /*1670*/  STL.64 [R7+-0x40], R28 ;  /* 0xffffc01c07007387 */ /* 0x0001e80000100a00 */
[----:B0-----:R-:W4:Y:S01]  /*1680*/  LDG.E.64 R28, desc[UR10][R10.64+-0x8] ;  /* 0xfffff80a0a1c7981 */ /* 0x001f22000c1e1b00 */
[----:B--2---:R-:W-:Y:S02]  /*1690*/  LOP3.LUT R22, R22, R24, RZ, 0xc0, !PT ;  /* 0x0000001816167212 */ /* 0x004fe400078ec0ff */
[----:B------:R-:W-:-:S02]  /*16a0*/  LOP3.LUT R23, R23, R25, RZ, 0xc0, !PT ;  /* 0x0000001917177212 */ /* 0x000fc400078ec0ff */
[----:B------:R-:W4:Y:S01]  /*16b0*/  LDL.64 R24, [R7+-0x8] ;  /* 0xfffff80007187983 */ /* 0x000f220000100a00 */
[----:B---3--:R-:W-:Y:S02]  /*16c0*/  LOP3.LUT R18, R16, R18, RZ, 0xc0, !PT ;  /* 0x0000001210127212 */ /* 0x008fe400078ec0ff */
[----:B------:R-:W-:Y:S02]  /*16d0*/  LOP3.LUT R19, R17, R19, RZ, 0xc0, !PT ;  /* 0x0000001311137212 */ /* 0x000fe400078ec0ff */
[----:B-----5:R-:W-:Y:S01]  /*16e0*/  LOP3.LUT R20, R20, R26, RZ, 0xc0, !PT ;  /* 0x0000001a14147212 */ /* 0x020fe200078ec0ff */
[----:B------:R-:W2:Y:S01]  /*16f0*/  LDL.64 R16, [R7+-0x10] ;  /* 0xfffff00007107983 */ /* 0x000ea20000100a00 */
[----:B------:R-:W-:-:S03]  /*1700*/  LOP3.LUT R21, R21, R27, RZ, 0xc0, !PT ;  /* 0x0000001b15157212 */ /* 0x000fc600078ec0ff */
[----:B------:R-:W3:Y:S04]  /*1710*/  LDL.64 R26, [R7] ;  /* 0x00000000071a7983 */ /* 0x000ee80000100a00 */
[----:B------:R-:W-:Y:S04]  /*1720*/  STL.64 [R7+-0x38], R36 ;  /* 0xffffc82407007387 */ /* 0x000fe80000100a00 */
[----:B------:R0:W-:Y:S04]  /*1730*/  STL.64 [R7+-0x28], R18 ;  /* 0xffffd81207007387 */ /* 0x0001e80000100a00 */
[----:B------:R1:W-:Y:S04]  /*1740*/  STL.64 [R7+-0x20], R20 ;  /* 0xffffe01407007387 */ /* 0x0003e80000100a00 */
[----:B------:R5:W-:Y:S04]  /*1750*/  STL.64 [R7+-0x18], R22 ;  /* 0xffffe81607007387 */ /* 0x000be80000100a00 */
[----:B0-----:R-:W3:Y:S04]  /*1760*/  LDL.64 R18, [R7+0x18] ;  /* 0x0000180007127983 */ /* 0x001ee80000100a00 */
[----:B-1----:R-:W3:Y:S04]  /*1770*/  LDL.64 R20, [R7+0x20] ;  /* 0x0000200007147983 */ /* 0x002ee80000100a00 */
[----:B-----5:R-:W5:Y:S04]  /*1780*/  LDG.E.64 R22, desc[UR10][R10.64+0x20] ;  /* 0x0000200a0a167981 */ /* 0x020f68000c1e1b00 */
[----:B------:R0:W-:Y:S04]  /*1790*/  STL.64 [R7+-0x30], R14 ;  /* 0xffffd00e07007387 */ /* 0x0001e80000100a00 */
[----:B0-----:R-:W5:Y:S01]  /*17a0*/  LDL.64 R14, [R7+0x8] ;  /* 0x00000800070e7983 */ /* 0x001f620000100a00 */
[----:B----4-:R-:W-:-:S02]  /*17b0*/  LOP3.LUT R28, R24, R28, RZ, 0xc0, !PT ;  /* 0x0000001c181c7212 */ /* 0x010fc400078ec0ff */
[----:B------:R-:W-:Y:S02]  /*17c0*/  LOP3.LUT R29, R25, R29, RZ, 0xc0, !PT ;  /* 0x0000001d191d7212 */ /* 0x000fe400078ec0ff */
[----:B------:R-:W4:Y:S01]  /*17d0*/  LDG.E.64 R24, desc[UR10][R10.64+0x18] ;  /* 0x0000180a0a187981 */ /* 0x000f22000c1e1b00 */
[----:B--2---:R-:W-:Y:S02]  /*17e0*/  LOP3.LUT R36, R16, R34, RZ, 0xc0, !PT ;  /* 0x0000002210247212 */ /* 0x004fe400078ec0ff */
[----:B------:R-:W-:Y:S02]  /*17f0*/  LOP3.LUT R37, R17, R35, RZ, 0xc0, !PT ;  /* 0x0000002311257212 */ /* 0x000fe400078ec0ff */
[----:B---3--:R-:W-:Y:S01]  /*1800*/  LOP3.LUT R30, R26, R30, RZ, 0xc0, !PT ;  /* 0x0000001e1a1e7212 */ /* 0x008fe200078ec0ff */
[----:B------:R-:W2:Y:S01]  /*1810*/  LDL.64 R16, [R7+0x10] ;  /* 0x0000100007107983 */ /* 0x000ea20000100a00 */
[----:B------:R-:W-:-:S03]  /*1820*/  LOP3.LUT R31, R27, R31, RZ, 0xc0, !PT ;  /* 0x0000001f1b1f7212 */ /* 0x000fc600078ec0ff */
[----:B------:R-:W2:Y:S04]  /*1830*/  LDG.E.64 R26, desc[UR10][R10.64+0x10] ;  /* 0x0000100a0a1a7981 */ /* 0x000ea8000c1e1b00 */
[----:B------:R-:W3:Y:S04]  /*1840*/  LDG.E.64 R34, desc[UR10][R10.64+0x8] ;  /* 0x0000080a0a227981 */ /* 0x000ee8000c1e1b00 */
[----:B------:R0:W-:Y:S04]  /*1850*/  STL.64 [R7+-0x8], R28 ;  /* 0xfffff81c07007387 */ /* 0x0001e80000100a00 */
[----:B------:R1:W-:Y:S04]  /*1860*/  STL.64 [R7], R30 ;  /* 0x0000001e07007387 */ /* 0x0003e80000100a00 */
[----:B0-----:R-:W3:Y:S01]  /*1870*/  LDG.E.64 R28, desc[UR10][R10.64+0x30] ;  /* 0x0000300a0a1c7981 */ /* 0x001ee2000c1e1b00 */
[----:B-----5:R-:W-:-:S03]  /*1880*/  LOP3.LUT R20, R20, R22, RZ, 0xc0, !PT ;  /* 0x0000001614147212 */ /* 0x020fc600078ec0ff */
[----:B-1----:R-:W5:Y:S01]  /*1890*/  LDL.64 R30, [R7+0x38] ;  /* 0x00003800071e7983 */ /* 0x002f620000100a00 */
[----:B------:R-:W-:-:S03]  /*18a0*/  LOP3.LUT R21, R21, R23, RZ, 0xc0, !PT ;  /* 0x0000001715157212 */ /* 0x000fc600078ec0ff */
[----:B------:R-:W5:Y:S01]  /*18b0*/  LDL.64 R22, [R7+0x28] ;  /* 0x0000280007167983 */ /* 0x000f620000100a00 */
[----:B----4-:R-:W-:Y:S02]  /*18c0*/  LOP3.LUT R18, R18, R24, RZ, 0xc0, !PT ;  /* 0x0000001812127212 */ /* 0x010fe400078ec0ff */
[----:B------:R-:W-:Y:S02]  /*18d0*/  LOP3.LUT R19, R19, R25, RZ, 0xc0, !PT ;  /* 0x0000001913137212 */ /* 0x000fe400078ec0ff */
[----:B------:R-:W5:Y:S01]  /*18e0*/  LDG.E.64 R24, desc[UR10][R10.64+0x28] ;  /* 0x0000280a0a187981 */ /* 0x000f62000c1e1b00 */
[----:B--2---:R-:W-:Y:S02]  /*18f0*/  LOP3.LUT R16, R16, R26, RZ, 0xc0, !PT ;  /* 0x0000001a10107212 */ /* 0x004fe400078ec0ff */
[----:B------:R-:W-:Y:S02]  /*1900*/  LOP3.LUT R17, R17, R27, RZ, 0xc0, !PT ;  /* 0x0000001b11117212 */ /* 0x000fe400078ec0ff */
[----:B---3--:R-:W-:Y:S01]  /*1910*/  LOP3.LUT R14, R14, R34, RZ, 0xc0, !PT ;  /* 0x000000220e0e7212 */ /* 0x008fe200078ec0ff */
[----:B------:R-:W2:Y:S01]  /*1920*/  LDL.64 R26, [R7+0x30] ;  /* 0x00003000071a7983 */ /* 0x000ea20000100a00 */
[----:B------:R-:W-:-:S03]  /*1930*/  LOP3.LUT R15, R15, R35, RZ, 0xc0, !PT ;  /* 0x000000230f0f7212 */ /* 0x000fc600078ec0ff */
[----:B------:R0:W3:Y:S01]  /*1940*/  LDG.E.64 R34, desc[UR10][R10.64+0x38] ;  /* 0x0000380a0a227981 */ /* 0x0000e2000c1e1b00 */
[----:B------:R-:W-:-:S05]  /*1950*/  VIADD R9, R9, 0x10 ;  /* 0x0000001009097836 */ /* 0x000fca0000000000 */
[----:B------:R-:W-:Y:S02]  /*1960*/  ISETP.NE.AND P0, PT, R9, RZ, PT ;  /* 0x000000ff0900720c */ /* 0x000fe40003f05270 */
[----:B0-----:R-:W-:Y:S01]  /*1970*/  IADD3 R10, P1, PT, R10, 0x80, RZ ;  /* 0x000000800a0a7810 */ /* 0x001fe20007f3e0ff */
[----:B------:R-:W-:Y:S04]  /*1980*/  STL.64 [R7+-0x10], R36 ;  /* 0xfffff02407007387 */ /* 0x000fe80000100a00 */
[----:B------:R-:W-:Y:S01]  /*1990*/  STL.64 [R7+0x8], R14 ;  /* 0x0000080e07007387 */ /* 0x000fe20000100a00 */
[----:B------:R-:W-:-:S03]  /*19a0*/  IMAD.X R11, RZ, RZ, R11, P1 ;  /* 0x000000ffff0b7224 */ /* 0x000fc600008e060b */
[----:B------:R-:W-:Y:S04]  /*19b0*/  STL.64 [R7+0x10], R16 ;  /* 0x0000101007007387 */ /* 0x000fe80000100a00 */
[----:B------:R-:W-:Y:S04]  /*19c0*/  STL.64 [R7+0x18], R18 ;  /* 0x0000181207007387 */ /* 0x000fe80000100a00 */
[----:B------:R-:W-:Y:S01]  /*19d0*/  STL.64 [R7+0x20], R20 ;  /* 0x0000201407007387 */ /* 0x000fe20000100a00 */
[----:B-----5:R-:W-:Y:S02]  /*19e0*/  LOP3.LUT R22, R22, R24, RZ, 0xc0, !PT ;  /* 0x0000001816167212 */ /* 0x020fe400078ec0ff */
[----:B------:R-:W-:-:S05]  /*19f0*/  LOP3.LUT R23, R23, R25, RZ, 0xc0, !PT ;  /* 0x0000001917177212 */ /* 0x000fca00078ec0ff */
[----:B------:R-:W-:Y:S01]  /*1a00*/  STL.64 [R7+0x28], R22 ;  /* 0x0000281607007387 */ /* 0x000fe20000100a00 */
[----:B--2---:R-:W-:Y:S02]  /*1a10*/  LOP3.LUT R24, R26, R28, RZ, 0xc0, !PT ;  /* 0x0000001c1a187212 */ /* 0x004fe400078ec0ff */
[----:B------:R-:W-:Y:S02]  /*1a20*/  LOP3.LUT R25, R27, R29, RZ, 0xc0, !PT ;  /* 0x0000001d1b197212 */ /* 0x000fe400078ec0ff */
[----:B---3--:R-:W-:Y:S02]  /*1a30*/  LOP3.LUT R26, R30, R34, RZ, 0xc0, !PT ;  /* 0x000000221e1a7212 */ /* 0x008fe400078ec0ff */
[----:B------:R-:W-:Y:S01]  /*1a40*/  LOP3.LUT R27, R31, R35, RZ, 0xc0, !PT ;  /* 0x000000231f1b7212 */ /* 0x000fe200078ec0ff */
[----:B------:R-:W-:Y:S04]  /*1a50*/  STL.64 [R7+0x30], R24 ;  /* 0x0000301807007387 */ /* 0x000fe80000100a00 */
[----:B------:R0:W-:Y:S02]  /*1a60*/  STL.64 [R7+0x38], R26 ;  /* 0x0000381a07007387 */ /* 0x0001e40000100a00 */
[----:B0-----:R-:W-:Y:S01]  /*1a70*/  VIADD R7, R7, 0x80 ;  /* 0x0000008007077836 */ /* 0x001fe20000000000 */
[----:B------:R-:W-:Y:S06]  /*1a80*/  @P0 BRA `(.L_x_89) ;  /* 0xfffffff800a80947 */ /* 0x000fec000383ffff */
.L_x_88:
[----:B------:R-:W-:Y:S05]  /*1a90*/  @!P2 BRA `(.L_x_87) ;  /* 0x0000000400b0a947 */ /* 0x000fea0003800000 */
[----:B------:R-:W-:Y:S01]  /*1aa0*/  VIADD R7, R3, 0xffffffff ;  /* 0xffffffff03077836 */ /* 0x000fe20000000000 */
[----:B------:R-:W-:-:S04]  /*1ab0*/  UISETP.NE.AND UP0, UPT, UR13, URZ, UPT ;  /* 0x000000ff0d00728c */ /* 0x000fc8000bf05270 */
[----:B------:R-:W-:-:S13]  /*1ac0*/  ISETP.GE.U32.AND P0, PT, R7, 0x7, PT ;  /* 0x000000070700780c */ /* 0x000fda0003f06070 */
[----:B------:R-:W-:Y:S05]  /*1ad0*/  @!P0 BRA `(.L_x_90) ;  /* 0x0000000000bc8947 */ /* 0x000fea0003800000 */
[----:B------:R-:W0:Y:S01]  /*1ae0*/  LDCU.64 UR8, c[0x0][0x3b8] ;  /* 0x00007700ff0877ac */ /* 0x000e220008000a00 */
[----:B------:R-:W-:Y:S02]  /*1af0*/  IADD3 R9, P0, PT, R5, R6, RZ ;  /* 0x0000000605097210 */ /* 0x000fe40007f1e0ff */
[----:B------:R-:W-:-:S03]  /*1b00*/  LEA R7, R6, UR12, 0x3 ;  /* 0x0000000c06077c11 */ /* 0x000fc6000f8e18ff */
[----:B------:R-:W-:Y:S02]  /*1b10*/  IMAD.X R10, RZ, RZ, R8, P0 ;  /* 0x000000ffff0a7224 */ /* 0x000fe400000e0608 */
[----:B------:R-:W2:Y:S04]  /*1b20*/  LDL.64 R34, [R7] ;  /* 0x0000000007227983 */ /* 0x000ea80000100a00 */
[----:B------:R-:W3:Y:S04]  /*1b30*/  LDL.64 R18, [R7+0x10] ;  /* 0x0000100007127983 */ /* 0x000ee80000100a00 */
[----:B------:R-:W4:Y:S01]  /*1b40*/  LDL.64 R20, [R7+0x18] ;  /* 0x0000180007147983 */ /* 0x000f220000100a00 */
[----:B0-----:R-:W-:-:S03]  /*1b50*/  LEA R14, P0, R9, UR8, 0x3 ;  /* 0x00000008090e7c11 */ /* 0x001fc6000f8018ff */
[----:B------:R-:W5:Y:S01]  /*1b60*/  LDL.64 R22, [R7+0x20] ;  /* 0x0000200007167983 */ /* 0x000f620000100a00 */
[----:B------:R-:W-:-:S03]  /*1b70*/  LEA.HI.X R15, R9, UR9, R10, 0x3, P0 ;  /* 0x00000009090f7c11 */ /* 0x000fc600080f1c0a */
[----:B------:R-:W2:Y:S04]  /*1b80*/  LDL.64 R10, [R7+0x8] ;  /* 0x00000800070a7983 */ /* 0x000ea80000100a00 */
[----:B------:R-:W2:Y:S04]  /*1b90*/  LDG.E.64 R30, desc[UR10][R14.64+0x8] ;  /* 0x0000080a0e1e7981 */ /* 0x000ea8000c1e1b00 */
[----:B------:R-:W3:Y:S04]  /*1ba0*/  LDG.E.64 R16, desc[UR10][R14.64] ;  /* 0x0000000a0e107981 */ /* 0x000ee8000c1e1b00 */
[----:B------:R-:W4:Y:S04]  /*1bb0*/  LDG.E.64 R28, desc[UR10][R14.64+0x10] ;  /* 0x0000100a0e1c7981 */ /* 0x000f28000c1e1b00 */
[----:B------:R-:W5:Y:S04]  /*1bc0*/  LDG.E.64 R26, desc[UR10][R14.64+0x18] ;  /* 0x0000180a0e1a7981 */ /* 0x000f68000c1e1b00 */
[----:B------:R-:W5:Y:S04]  /*1bd0*/  LDG.E.64 R24, desc[UR10][R14.64+0x20] ;  /* 0x0000200a0e187981 */ /* 0x000f68000c1e1b00 */
[----:B------:R-:W5:Y:S01]  /*1be0*/  LDL.64 R36, [R7+0x38] ;  /* 0x0000380007247983 */ /* 0x000f620000100a00 */
[----:B--2---:R-:W-:-:S02]  /*1bf0*/  LOP3.LUT R10, R10, R30, RZ, 0xc0, !PT ;  /* 0x0000001e0a0a7212 */ /* 0x004fc400078ec0ff */
[----:B------:R-:W-:Y:S02]  /*1c00*/  LOP3.LUT R11, R11, R31, RZ, 0xc0, !PT ;  /* 0x0000001f0b0b7212 */ /* 0x000fe400078ec0ff */
[----:B---3--:R-:W-:Y:S02]  /*1c10*/  LOP3.LUT R16, R34, R16, RZ, 0xc0, !PT ;  /* 0x0000001022107212 */ /* 0x008fe400078ec0ff */
[----:B------:R-:W-:Y:S02]  /*1c20*/  LOP3.LUT R17, R35, R17, RZ, 0xc0, !PT ;  /* 0x0000001123117212 */ /* 0x000fe400078ec0ff */
[----:B----4-:R-:W-:Y:S01]  /*1c30*/  LOP3.LUT R18, R18, R28, RZ, 0xc0, !PT ;  /* 0x0000001c12127212 */ /* 0x010fe200078ec0ff */
[----:B------:R-:W2:Y:S01]  /*1c40*/  LDG.E.64 R34, desc[UR10][R14.64+0x38] ;  /* 0x0000380a0e227981 */ /* 0x000ea2000c1e1b00 */
[----:B------:R-:W-:Y:S02]  /*1c50*/  LOP3.LUT R19, R19, R29, RZ, 0xc0, !PT ;  /* 0x0000001d13137212 */ /* 0x000fe400078ec0ff */
[----:B-----5:R-:W-:Y:S01]  /*1c60*/  LOP3.LUT R20, R20, R26, RZ, 0xc0, !PT ;  /* 0x0000001a14147212 */ /* 0x020fe200078ec0ff */
[----:B------:R-:W3:Y:S01]  /*1c70*/  LDL.64 R28, [R7+0x28] ;  /* 0x00002800071c7983 */ /* 0x000ee20000100a00 */
[----:B------:R-:W-:-:S02]  /*1c80*/  LOP3.LUT R21, R21, R27, RZ, 0xc0, !PT ;  /* 0x0000001b15157212 */ /* 0x000fc400078ec0ff */
[----:B------:R-:W-:Y:S01]  /*1c90*/  LOP3.LUT R30, R22, R24, RZ, 0xc0, !PT ;  /* 0x00000018161e7212 */ /* 0x000fe200078ec0ff */
[----:B------:R-:W4:Y:S01]  /*1ca0*/  LDL.64 R26, [R7+0x30] ;  /* 0x00003000071a7983 */ /* 0x000f220000100a00 */
[----:B------:R-:W-:-:S03]  /*1cb0*/  LOP3.LUT R31, R23, R25, RZ, 0xc0, !PT ;  /* 0x00000019171f7212 */ /* 0x000fc600078ec0ff */
[----:B------:R-:W3:Y:S04]  /*1cc0*/  LDG.E.64 R24, desc[UR10][R14.64+0x28] ;  /* 0x0000280a0e187981 */ /* 0x000ee8000c1e1b00 */
[----:B------:R2:W4:Y:S04]  /*1cd0*/  LDG.E.64 R22, desc[UR10][R14.64+0x30] ;  /* 0x0000300a0e167981 */ /* 0x000528000c1e1b00 */
[----:B------:R0:W-:Y:S04]  /*1ce0*/  STL.64 [R7], R16 ;  /* 0x0000001007007387 */ /* 0x0001e80000100a00 */
[----:B------:R0:W-:Y:S04]  /*1cf0*/  STL.64 [R7+0x8], R10 ;  /* 0x0000080a07007387 */ /* 0x0001e80000100a00 */
[----:B------:R0:W-:Y:S04]  /*1d00*/  STL.64 [R7+0x10], R18 ;  /* 0x0000101207007387 */ /* 0x0001e80000100a00 */
[----:B------:R0:W-:Y:S04]  /*1d10*/  STL.64 [R7+0x18], R20 ;  /* 0x0000181407007387 */ /* 0x0001e80000100a00 */
[----:B------:R0:W-:Y:S01]  /*1d20*/  STL.64 [R7+0x20], R30 ;  /* 0x0000201e07007387 */ /* 0x0001e20000100a00 */
[----:B------:R-:W-:Y:S01]  /*1d30*/  VIADD R6, R6, 0x8 ;  /* 0x0000000806067836 */ /* 0x000fe20000000000 */
[----:B--2---:R-:W-:-:S02]  /*1d40*/  LOP3.LUT R14, R36, R34, RZ, 0xc0, !PT ;  /* 0x00000022240e7212 */ /* 0x004fc400078ec0ff */
[----:B------:R-:W-:-:S05]  /*1d50*/  LOP3.LUT R15, R37, R35, RZ, 0xc0, !PT ;  /* 0x00000023250f7212 */ /* 0x000fca00078ec0ff */
[----:B------:R0:W-:Y:S01]  /*1d60*/  STL.64 [R7+0x38], R14 ;  /* 0x0000380e07007387 */ /* 0x0001e20000100a00 */
[----:B---3--:R-:W-:Y:S02]  /*1d70*/  LOP3.LUT R24, R28, R24, RZ, 0xc0, !PT ;  /* 0x000000181c187212 */ /* 0x008fe400078ec0ff */
[----:B------:R-:W-:Y:S02]  /*1d80*/  LOP3.LUT R25, R29, R25, RZ, 0xc0, !PT ;  /* 0x000000191d197212 */ /* 0x000fe400078ec0ff */
[----:B----4-:R-:W-:Y:S02]  /*1d90*/  LOP3.LUT R22, R26, R22, RZ, 0xc0, !PT ;  /* 0x000000161a167212 */ /* 0x010fe400078ec0ff */
[----:B------:R-:W-:Y:S01]  /*1da0*/  LOP3.LUT R23, R27, R23, RZ, 0xc0, !PT ;  /* 0x000000171b177212 */ /* 0x000fe200078ec0ff */
[----:B------:R0:W-:Y:S04]  /*1db0*/  STL.64 [R7+0x28], R24 ;  /* 0x0000281807007387 */ /* 0x0001e80000100a00 */
[----:B------:R0:W-:Y:S02]  /*1dc0*/  STL.64 [R7+0x30], R22 ;  /* 0x0000301607007387 */ /* 0x0001e40000100a00 */
.L_x_90:
[----:B------:R-:W-:Y:S05]  /*1dd0*/  BRA.U !UP0, `(.L_x_87) ;  /* 0x0000000108e07547 */ /* 0x000fea000b800000 */
[----:B------:R-:W-:Y:S01]  /*1de0*/  ISETP.GE.U32.AND P0, PT, R13, 0x3, PT ;  /* 0x000000030d00780c */ /* 0x000fe20003f06070 */
[----:B------:R-:W-:-:S12]  /*1df0*/  UISETP.NE.AND UP0, UPT, UR14, URZ, UPT ;  /* 0x000000ff0e00728c */ /* 0x000fd8000bf05270 */
[----:B------:R-:W-:Y:S05]  /*1e00*/  @!P0 BRA `(.L_x_91) ;  /* 0x00000000006c8947 */ /* 0x000fea0003800000 */
[----:B------:R-:W1:Y:S01]  /*1e10*/  LDCU.64 UR8, c[0x0][0x3b8] ;  /* 0x00007700ff0877ac */ /* 0x000e620008000a00 */
[----:B0-----:R-:W-:Y:S02]  /*1e20*/  IADD3 R7, P0, PT, R5, R6, RZ ;  /* 0x0000000605077210 */ /* 0x001fe40007f1e0ff */
[----:B------:R-:W-:-:S03]  /*1e30*/  LEA R9, R6, UR12, 0x3 ;  /* 0x0000000c06097c11 */ /* 0x000fc6000f8e18ff */
[----:B------:R-:W-:Y:S02]  /*1e40*/  IMAD.X R10, RZ, RZ, R8, P0 ;  /* 0x000000ffff0a7224 */ /* 0x000fe400000e0608 */
[----:B------:R-:W2:Y:S04]  /*1e50*/  LDL.64 R14, [R9] ;  /* 0x00000000090e7983 */ /* 0x000ea80000100a00 */
[----:B------:R-:W3:Y:S04]  /*1e60*/  LDL.64 R18, [R9+0x8] ;  /* 0x0000080009127983 */ /* 0x000ee80000100a00 */
[----:B------:R-:W4:Y:S01]  /*1e70*/  LDL.64 R16, [R9+0x10] ;  /* 0x0000100009107983 */ /* 0x000f220000100a00 */
[----:B-1----:R-:W-:-:S04]  /*1e80*/  LEA R20, P0, R7, UR8, 0x3 ;  /* 0x0000000807147c11 */ /* 0x002fc8000f8018ff */
[----:B------:R-:W-:Y:S02]  /*1e90*/  LEA.HI.X R21, R7, UR9, R10, 0x3, P0 ;  /* 0x0000000907157c11 */ /* 0x000fe400080f1c0a */
[----:B------:R-:W5:Y:S04]  /*1ea0*/  LDL.64 R10, [R9+0x18] ;  /* 0x00001800090a7983 */ /* 0x000f680000100a00 */
[----:B------:R-:W2:Y:S04]  /*1eb0*/  LDG.E.64 R22, desc[UR10][R20.64] ;  /* 0x0000000a14167981 */ /* 0x000ea8000c1e1b00 */
[----:B------:R-:W3:Y:S04]  /*1ec0*/  LDG.E.64 R24, desc[UR10][R20.64+0x8] ;  /* 0x0000080a14187981 */ /* 0x000ee8000c1e1b00 */
[----:B------:R-:W4:Y:S04]  /*1ed0*/  LDG.E.64 R26, desc[UR10][R20.64+0x10] ;  /* 0x0000100a141a7981 */ /* 0x000f28000c1e1b00 */
[----:B------:R-:W5:Y:S01]  /*1ee0*/  LDG.E.64 R28, desc[UR10][R20.64+0x18] ;  /* 0x0000180a141c7981 */ /* 0x000f62000c1e1b00 */
[----:B------:R-:W-:Y:S01]  /*1ef0*/  VIADD R6, R6, 0x4 ;  /* 0x0000000406067836 */ /* 0x000fe20000000000 */
[----:B--2---:R-:W-:-:S02]  /*1f00*/  LOP3.LUT R14, R14, R22, RZ, 0xc0, !PT ;  /* 0x000000160e0e7212 */ /* 0x004fc400078ec0ff */
[----:B------:R-:W-:Y:S02]  /*1f10*/  LOP3.LUT R15, R15, R23, RZ, 0xc0, !PT ;  /* 0x000000170f0f7212 */ /* 0x000fe400078ec0ff */
[----:B---3--:R-:W-:Y:S02]  /*1f20*/  LOP3.LUT R18, R18, R24, RZ, 0xc0, !PT ;  /* 0x0000001812127212 */ /* 0x008fe400078ec0ff */
[----:B------:R-:W-:Y:S02]  /*1f30*/  LOP3.LUT R19, R19, R25, RZ, 0xc0, !PT ;  /* 0x0000001913137212 */ /* 0x000fe400078ec0ff */
[----:B----4-:R-:W-:Y:S02]  /*1f40*/  LOP3.LUT R16, R16, R26, RZ, 0xc0, !PT ;  /* 0x0000001a10107212 */ /* 0x010fe400078ec0ff */
[----:B------:R-:W-:Y:S02]  /*1f50*/  LOP3.LUT R17, R17, R27, RZ, 0xc0, !PT ;  /* 0x0000001b11117212 */ /* 0x000fe400078ec0ff */
[----:B-----5:R-:W-:-:S02]  /*1f60*/  LOP3.LUT R10, R10, R28, RZ, 0xc0, !PT ;  /* 0x0000001c0a0a7212 */ /* 0x020fc400078ec0ff */
[----:B------:R-:W-:Y:S01]  /*1f70*/  LOP3.LUT R11, R11, R29, RZ, 0xc0, !PT ;  /* 0x0000001d0b0b7212 */ /* 0x000fe200078ec0ff */
[----:B------:R1:W-:Y:S04]  /*1f80*/  STL.64 [R9], R14 ;  /* 0x0000000e09007387 */ /* 0x0003e80000100a00 */
[----:B------:R1:W-:Y:S04]  /*1f90*/  STL.64 [R9+0x8], R18 ;  /* 0x0000081209007387 */ /* 0x0003e80000100a00 */
[----:B------:R1:W-:Y:S04]  /*1fa0*/  STL.64 [R9+0x10], R16 ;  /* 0x0000101009007387 */ /* 0x0003e80000100a00 */
[----:B------:R1:W-:Y:S02]  /*1fb0*/  STL.64 [R9+0x18], R10 ;  /* 0x0000180a09007387 */ /* 0x0003e40000100a00 */
.L_x_91:
[----:B------:R-:W-:Y:S05]  /*1fc0*/  BRA.U !UP0, `(.L_x_87) ;  /* 0x0000000108647547 */ /* 0x000fea000b800000 */
[----:B------:R-:W1:Y:S01]  /*1fd0*/  LDCU.64 UR8, c[0x0][0x3b8] ;  /* 0x00007700ff0877ac */ /* 0x000e620008000a00 */
[----:B0-----:R-:W-:Y:S02]  /*1fe0*/  IADD3 R7, P0, PT, R5, R6, RZ ;  /* 0x0000000605077210 */ /* 0x001fe40007f1e0ff */
[----:B------:R-:W-:-:S03]  /*1ff0*/  LEA R5, R6, UR12, 0x3 ;  /* 0x0000000c06057c11 */ /* 0x000fc6000f8e18ff */
[----:B------:R-:W-:Y:S01]  /*2000*/  IMAD.X R8, RZ, RZ, R8, P0 ;  /* 0x000000ffff087224 */ /* 0x000fe200000e0608 */
[----:B-1----:R-:W-:-:S04]  /*2010*/  LEA R14, P0, R7, UR8, 0x3 ;  /* 0x00000008070e7c11 */ /* 0x002fc8000f8018ff */
[----:B------:R-:W-:Y:S02]  /*2020*/  LEA.HI.X R15, R7, UR9, R8, 0x3, P0 ;  /* 0x00000009070f7c11 */ /* 0x000fe400080f1c08 */
[----:B------:R-:W2:Y:S04]  /*2030*/  LDL.64 R8, [R5] ;  /* 0x0000000005087983 */ /* 0x000ea80000100a00 */
[----:B------:R-:W2:Y:S01]  /*2040*/  LDG.E.64 R6, desc[UR10][R14.64] ;  /* 0x0000000a0e067981 */ /* 0x000ea2000c1e1b00 */
[----:B------:R-:W-:Y:S01]  /*2050*/  UISETP.NE.AND UP0, UPT, UR14, 0x1, UPT ;  /* 0x000000010e00788c */ /* 0x000fe2000bf05270 */
[----:B--2---:R-:W-:Y:S02]  /*2060*/  LOP3.LUT R6, R8, R6, RZ, 0xc0, !PT ;  /* 0x0000000608067212 */ /* 0x004fe400078ec0ff */
[----:B------:R-:W-:-:S05]  /*2070*/  LOP3.LUT R7, R9, R7, RZ, 0xc0, !PT ;  /* 0x0000000709077212 */ /* 0x000fca00078ec0ff */
[----:B------:R2:W-:Y:S01]  /*2080*/  STL.64 [R5], R6 ;  /* 0x0000000605007387 */ /* 0x0005e20000100a00 */
[----:B------:R-:W-:Y:S05]  /*2090*/  BRA.U !UP0, `(.L_x_87) ;  /* 0x0000000108307547 */ /* 0x000fea000b800000 */
[----:B------:R-:W-:Y:S01]  /*20a0*/  UISETP.NE.AND UP0, UPT, UR14, 0x2, UPT ;  /* 0x000000020e00788c */ /* 0x000fe2000bf05270 */
[----:B--2---:R-:W2:Y:S04]  /*20b0*/  LDG.E.64 R6, desc[UR10][R14.64+0x8] ;  /* 0x0000080a0e067981 */ /* 0x004ea8000c1e1b00 */
[----:B------:R-:W2:Y:S01]  /*20c0*/  LDL.64 R16, [R5+0x8] ;  /* 0x0000080005107983 */ /* 0x000ea20000100a00 */
[----:B------:R-:W-:-:S13]  /*20d0*/  PLOP3.LUT P0, PT, PT, PT, UP0, 0x80, 0x8 ;  /* 0x000000000008781c */ /* 0x000fda0003f0f008 */
[----:B------:R-:W3:Y:S04]  /*20e0*/  @P0 LDG.E.64 R8, desc[UR10][R14.64+0x10] ;  /* 0x0000100a0e080981 */ /* 0x000ee8000c1e1b00 */
[----:B------:R-:W3:Y:S01]  /*20f0*/  @P0 LDL.64 R10, [R5+0x10] ;  /* 0x00001000050a0983 */ /* 0x000ee20000100a00 */
[----:B--2---:R-:W-:Y:S02]  /*2100*/  LOP3.LUT R6, R16, R6, RZ, 0xc0, !PT ;  /* 0x0000000610067212 */ /* 0x004fe400078ec0ff */
[----:B------:R-:W-:-:S05]  /*2110*/  LOP3.LUT R7, R17, R7, RZ, 0xc0, !PT ;  /* 0x0000000711077212 */ /* 0x000fca00078ec0ff */
[----:B------:R4:W-:Y:S01]  /*2120*/  STL.64 [R5+0x8], R6 ;  /* 0x0000080605007387 */ /* 0x0009e20000100a00 */
[----:B---3--:R-:W-:Y:S02]  /*2130*/  @P0 LOP3.LUT R8, R10, R8, RZ, 0xc0, !PT ;  /* 0x000000080a080212 */ /* 0x008fe400078ec0ff */
[----:B------:R-:W-:-:S05]  /*2140*/  @P0 LOP3.LUT R9, R11, R9, RZ, 0xc0, !PT ;  /* 0x000000090b090212 */ /* 0x000fca00078ec0ff */
[----:B------:R4:W-:Y:S02]  /*2150*/  @P0 STL.64 [R5+0x10], R8 ;  /* 0x0000100805000387 */ /* 0x0009e40000100a00 */
.L_x_87:
[----:B------:R-:W-:-:S13]  /*2160*/  ISETP.NE.AND P0, PT, R2, R4, PT ;  /* 0x000000040200720c */ /* 0x000fda0003f05270 */
[----:B------:R-:W-:Y:S05]  /*2170*/  @!P0 BRA `(.L_x_92) ;  /* 0x0000004000f88947 */ /* 0x000fea0003800000 */
[----:B------:R-:W3:Y:S01]  /*2180*/  LDCU.U8 UR7, c[0x0][0x3c8] ;  /* 0x00007900ff0777ac */ /* 0x000ee20008000000 */
[----:B------:R-:W-:Y:S02]  /*2190*/  IMAD.MOV.U32 R40, RZ, RZ, 0x3f800000 ;  /* 0x3f800000ff287424 */ /* 0x000fe400078e00ff */
[----:B------:R-:W-:Y:S02]  /*21a0*/  IMAD.MOV.U32 R39, RZ, RZ, 0x3f800000 ;  /* 0x3f800000ff277424 */ /* 0x000fe400078e00ff */
[----:B------:R-:W-:Y:S02]  /*21b0*/  IMAD.MOV.U32 R38, RZ, RZ, 0x3f800000 ;  /* 0x3f800000ff267424 */ /* 0x000fe400078e00ff */
[----:B------:R-:W-:Y:S02]  /*21c0*/  IMAD.MOV.U32 R37, RZ, RZ, 0x3f800000 ;  /* 0x3f800000ff257424 */ /* 0x000fe400078e00ff */
[----:B------:R-:W-:Y:S02]  /*21d0*/  IMAD.MOV.U32 R36, RZ, RZ, 0x3f800000 ;  /* 0x3f800000ff247424 */ /* 0x000fe400078e00ff */
[----:B------:R-:W-:-:S02]  /*21e0*/  IMAD.MOV.U32 R35, RZ, RZ, 0x3f800000 ;  /* 0x3f800000ff237424 */ /* 0x000fc400078e00ff */
[----:B------:R-:W-:Y:S02]  /*21f0*/  IMAD.MOV.U32 R34, RZ, RZ, 0x3f800000 ;  /* 0x3f800000ff227424 */ /* 0x000fe400078e00ff */
[----:B------:R-:W-:Y:S02]  /*2200*/  IMAD.MOV.U32 R33, RZ, RZ, 0x3f800000 ;  /* 0x3f800000ff217424 */ /* 0x000fe400078e00ff */
[----:B0-----:R-:W-:Y:S01]  /*2210*/  IMAD.MOV.U32 R31, RZ, RZ, 0x3f800000 ;  /* 0x3f800000ff1f7424 */ /* 0x001fe200078e00ff */
[----:B---3--:R-:W-:Y:S01]  /*2220*/  UPRMT UR7, UR7, 0x8880, URZ ;  /* 0x0000888007077896 */ /* 0x008fe200080000ff */
[----:B------:R-:W-:Y:S02]  /*2230*/  IMAD.MOV.U32 R30, RZ, RZ, 0x3f800000 ;  /* 0x3f800000ff1e7424 */ /* 0x000fe400078e00ff */
[----:B------:R-:W-:Y:S01]  /*2240*/  IMAD.MOV.U32 R29, RZ, RZ, 0x3f800000 ;  /* 0x3f800000ff1d7424 */ /* 0x000fe200078e00ff */
[----:B------:R-:W-:Y:S01]  /*2250*/  UISETP.NE.AND UP0, UPT, UR7, URZ, UPT ;  /* 0x000000ff0700728c */ /* 0x000fe2000bf05270 */
[----:B------:R-:W-:-:S02]  /*2260*/  IMAD.MOV.U32 R28, RZ, RZ, 0x3f800000 ;  /* 0x3f800000ff1c7424 */ /* 0x000fc400078e00ff */
[----:B-1----:R-:W-:Y:S02]  /*2270*/  IMAD.MOV.U32 R15, RZ, RZ, 0x3f800000 ;  /* 0x3f800000ff0f7424 */ /* 0x002fe400078e00ff */
[----:B------:R-:W-:-:S04]  /*2280*/  IMAD.MOV.U32 R14, RZ, RZ, 0x3f800000 ;  /* 0x3f800000ff0e7424 */ /* 0x000fc800078e00ff */
[----:B------:R-:W-:Y:S05]  /*2290*/  BRA.U UP0, `(.L_x_93) ;  /* 0x0000000500b07547 */ /* 0x000fea000b800000 */
[----:B------:R-:W-:-:S13]  /*22a0*/  ISETP.GT.AND P0, PT, R2, 0x2, PT ;  /* 0x000000020200780c */ /* 0x000fda0003f04270 */
[----:B------:R-:W-:Y:S05]  /*22b0*/  @P0 BRA `(.L_x_94) ;  /* 0x0000000000b00947 */ /* 0x000fea0003800000 */
[----:B--2-4-:R-:W-:-:S05]  /*22c0*/  IMAD.MOV.U32 R5, RZ, RZ, -0x1 ;  /* 0xffffffffff057424 */ /* 0x014fca00078e00ff */
[----:B------:R-:W-:-:S05]  /*22d0*/  VIADDMNMX.U32 R4, R2, R5, 0x2, PT ;  /* 0x0000000202047446 */ /* 0x000fca0003800005 */
[----:B------:R-:W-:-:S04]  /*22e0*/  IMAD.SHL.U32 R6, R4, 0x4, RZ ;  /* 0x0000000404067824 */ /* 0x000fc800078e00ff */
[----:B------:R-:W0:Y:S02]  /*22f0*/  LDC R4, c[0x2][R6] ;  /* 0x0080000006047b82 */ /* 0x000e240000000800 */
[----:B0-----:R-:W-:-:S04]  /*2300*/  SHF.R.S32.HI R5, RZ, 0x1f, R4 ;  /* 0x0000001fff057819 */ /* 0x001fc80000011404 */
.L_x_139:
[----:B------:R-:W-:Y:S05]  /*2310*/  BRX R4 -0x2320                                                                                  (*"BRANCH_TARGETS .L_x_140,.L_x_141,.L_x_142"*) ;  /* 0xffffffdc04387949 */ /* 0x000fea000383ffff */
.L_x_141:
[----:B------:R-:W0:Y:S01]  /*2320*/  LDC.64 R4, c[0x0][0x388] ;  /* 0x0000e200ff047b82 */ /* 0x000e220000000a00 */
[----:B------:R-:W1:Y:S02]  /*2330*/  LDCU UR7, c[0x3][0x4c] ;  /* 0x00c00980ff0777ac */ /* 0x000e640008000800 */
[----:B-1----:R-:W-:-:S04]  /*2340*/  IMAD R7, R0, UR7, RZ ;  /* 0x0000000700077c24 */ /* 0x002fc8000f8e02ff */
[----:B0-----:R-:W-:-:S05]  /*2350*/  IMAD.WIDE R4, R7, 0x4, R4 ;  /* 0x0000000407047825 */ /* 0x001fca00078e0204 */
[----:B------:R0:W5:Y:S04]  /*2360*/  LDG.E R14, desc[UR10][R4.64] ;  /* 0x0000000a040e7981 */ /* 0x000168000c1e1900 */
        /* <DEDUP_REMOVED lines=12> */
[----:B------:R0:W5:Y:S01]  /*2430*/  LDG.E R40, desc[UR10][R4.64+0x34] ;  /* 0x0000340a04287981 */ /* 0x000162000c1e1900 */
[----:B------:R-:W-:Y:S05]  /*2440*/  BRA `(.L_x_93) ;  /* 0x0000000400447947 */ /* 0x000fea0003800000 */
.L_x_140:
        /* <DEDUP_REMOVED lines=19> */
.L_x_94:
[----:B--2-4-:R-:W-:-:S05]  /*2580*/  IMAD.MOV.U32 R5, RZ, RZ, -0x3 ;  /* 0xfffffffdff057424 */ /* 0x014fca00078e00ff */
[----:B------:R-:W-:-:S05]  /*2590*/  VIADDMNMX.U32 R4, R2, R5, 0x3, PT ;  /* 0x0000000302047446 */ /* 0x000fca0003800005 */
[----:B------:R-:W-:-:S04]  /*25a0*/  IMAD.SHL.U32 R6, R4, 0x4, RZ ;  /* 0x0000000404067824 */ /* 0x000fc800078e00ff */
[----:B------:R-:W0:Y:S02]  /*25b0*/  LDC R4, c[0x2][R6+0xc] ;  /* 0x0080030006047b82 */ /* 0x000e240000000800 */
[----:B0-----:R-:W-:-:S04]  /*25c0*/  SHF.R.S32.HI R5, RZ, 0x1f, R4 ;  /* 0x0000001fff057819 */ /* 0x001fc80000011404 */
.L_x_143:
[----:B------:R-:W-:Y:S05]  /*25d0*/  BRX R4 -0x25e0                                                                                  (*"BRANCH_TARGETS .L_x_144,.L_x_145,.L_x_146,.L_x_142"*) ;  /* 0xffffffd804887949 */ /* 0x000fea000383ffff */
.L_x_146:
        /* <DEDUP_REMOVED lines=19> */
.L_x_144:
        /* <DEDUP_REMOVED lines=19> */
.L_x_145:
        /* <DEDUP_REMOVED lines=17> */
[----:B------:R3:W5:Y:S02]  /*2950*/  LDG.E R40, desc[UR10][R4.64+0x34] ;  /* 0x0000340a04287981 */ /* 0x000764000c1e1900 */
.L_x_93:
[----:B------:R-:W-:Y:S01]  /*2960*/  ISETP.GE.AND P0, PT, R12, 0x1, PT ;  /* 0x000000010c00780c */ /* 0x000fe20003f06270 */
[----:B------:R-:W-:-:S12]  /*2970*/  IMAD.MOV.U32 R41, RZ, RZ, RZ ;  /* 0x000000ffff297224 */ /* 0x000fd800078e00ff */
[----:B------:R-:W-:Y:S05]  /*2980*/  @!P0 BRA `(.L_x_95) ;  /* 0x00000008003c8947 */ /* 0x000fea0003800000 */
[----:B------:R-:W-:Y:S01]  /*2990*/  ISETP.GE.U32.AND P0, PT, R12, 0x10, PT ;  /* 0x000000100c00780c */ /* 0x000fe20003f06070 */
[----:B------:R-:W-:Y:S02]  /*29a0*/  IMAD.MOV.U32 R24, RZ, RZ, RZ ;  /* 0x000000ffff187224 */ /* 0x000fe400078e00ff */
[----:B------:R-:W-:-:S10]  /*29b0*/  IMAD.MOV.U32 R41, RZ, RZ, RZ ;  /* 0x000000ffff297224 */ /* 0x000fd400078e00ff */
[----:B------:R-:W-:Y:S05]  /*29c0*/  @!P0 BRA `(.L_x_96) ;  /* 0x0000000400088947 */ /* 0x000fea0003800000 */
[----:B------:R-:W-:Y:S01]  /*29d0*/  BSSY.RECONVERGENT B1, `(.L_x_97) ;  /* 0x0000040000017945 */ /* 0x000fe20003800200 */
[----:B------:R-:W-:Y:S02]  /*29e0*/  IMAD.MOV.U32 R42, RZ, RZ, RZ ;  /* 0x000000ffff2a7224 */ /* 0x000fe400078e00ff */
[----:B------:R-:W-:-:S07]  /*29f0*/  IMAD.MOV.U32 R41, RZ, RZ, RZ ;  /* 0x000000ffff297224 */ /* 0x000fce00078e00ff */
.L_x_98:
[----:B------:R-:W-:-:S05]  /*2a00*/  LEA R43, R42, UR12, 0x3 ;  /* 0x0000000c2a2b7c11 */ /* 0x000fca000f8e18ff */
[----:B------:R-:W2:Y:S04]  /*2a10*/  LDL.128 R24, [R43] ;  /* 0x000000002b187983 */ /* 0x000ea80000100c00 */
[----:B----4-:R-:W4:Y:S04]  /*2a20*/  LDL.128 R8, [R43+0x10] ;  /* 0x000010002b087983 */ /* 0x010f280000100c00 */
[----:B------:R-:W4:Y:S04]  /*2a30*/  LDL.128 R16, [R43+0x20] ;  /* 0x000020002b107983 */ /* 0x000f280000100c00 */
[----:B------:R-:W4:Y:S04]  /*2a40*/  LDL.128 R20, [R43+0x30] ;  /* 0x000030002b147983 */ /* 0x000f280000100c00 */
[----:B0123--:R-:W2:Y:S01]  /*2a50*/  LDL.128 R4, [R43+0x40] ;  /* 0x000040002b047983 */ /* 0x00fea20000100c00 */
[----:B------:R-:W-:Y:S08]  /*2a60*/  POPC R24, R24 ;  /* 0x0000001800187309 */ /* 0x000ff00000000000 */
[----:B------:R-:W0:Y:S08]  /*2a70*/  POPC R25, R25 ;  /* 0x0000001900197309 */ /* 0x000e300000000000 */
[----:B------:R-:W-:Y:S01]  /*2a80*/  POPC R26, R26 ;  /* 0x0000001a001a7309 */ /* 0x000fe20000000000 */
[----:B0-----:R-:W-:-:S07]  /*2a90*/  IADD3 R41, PT, PT, R41, R24, R25 ;  /* 0x0000001829297210 */ /* 0x001fce0007ffe019 */
[----:B------:R-:W0:Y:S08]  /*2aa0*/  POPC R27, R27 ;  /* 0x0000001b001b7309 */ /* 0x000e300000000000 */
[----:B----4-:R-:W-:Y:S08]  /*2ab0*/  POPC R8, R8 ;  /* 0x0000000800087309 */ /* 0x010ff00000000000 */
[----:B------:R-:W1:Y:S01]  /*2ac0*/  POPC R9, R9 ;  /* 0x0000000900097309 */ /* 0x000e620000000000 */
[----:B0-----:R-:W-:-:S02]  /*2ad0*/  IADD3 R41, PT, PT, R41, R26, R27 ;  /* 0x0000001a29297210 */ /* 0x001fc40007ffe01b */
[----:B------:R-:W3:Y:S05]  /*2ae0*/  LDL.128 R24, [R43+0x70] ;  /* 0x000070002b187983 */ /* 0x000eea0000100c00 */
[----:B------:R-:W-:Y:S08]  /*2af0*/  POPC R10, R10 ;  /* 0x0000000a000a7309 */ /* 0x000ff00000000000 */
[----:B------:R-:W0:Y:S01]  /*2b00*/  POPC R11, R11 ;  /* 0x0000000b000b7309 */ /* 0x000e220000000000 */
[----:B-1----:R-:W-:-:S07]  /*2b10*/  IADD3 R41, PT, PT, R41, R8, R9 ;  /* 0x0000000829297210 */ /* 0x002fce0007ffe009 */
[----:B------:R-:W-:Y:S08]  /*2b20*/  POPC R16, R16 ;  /* 0x0000001000107309 */ /* 0x000ff00000000000 */
[----:B------:R-:W1:Y:S01]  /*2b30*/  POPC R17, R17 ;  /* 0x0000001100117309 */ /* 0x000e620000000000 */
[----:B0-----:R-:W-:Y:S02]  /*2b40*/  IADD3 R41, PT, PT, R41, R10, R11 ;  /* 0x0000000a29297210 */ /* 0x001fe40007ffe00b */
[----:B------:R-:W4:Y:S05]  /*2b50*/  LDL.128 R8, [R43+0x50] ;  /* 0x000050002b087983 */ /* 0x000f2a0000100c00 */
[----:B------:R-:W-:Y:S08]  /*2b60*/  POPC R18, R18 ;  /* 0x0000001200127309 */ /* 0x000ff00000000000 */
[----:B------:R-:W0:Y:S01]  /*2b70*/  POPC R19, R19 ;  /* 0x0000001300137309 */ /* 0x000e220000000000 */
[----:B-1----:R-:W-:-:S04]  /*2b80*/  IADD3 R41, PT, PT, R41, R16, R17 ;  /* 0x0000001029297210 */ /* 0x002fc80007ffe011 */
[----:B0-----:R-:W-:Y:S02]  /*2b90*/  IADD3 R41, PT, PT, R41, R18, R19 ;  /* 0x0000001229297210 */ /* 0x001fe40007ffe013 */
[----:B------:R-:W4:Y:S01]  /*2ba0*/  LDL.128 R16, [R43+0x60] ;  /* 0x000060002b107983 */ /* 0x000f220000100c00 */
[----:B------:R-:W-:Y:S08]  /*2bb0*/  POPC R20, R20 ;  /* 0x0000001400147309 */ /* 0x000ff00000000000 */
[----:B------:R-:W0:Y:S08]  /*2bc0*/  POPC R21, R21 ;  /* 0x0000001500157309 */ /* 0x000e300000000000 */
[----:B------:R-:W-:Y:S08]  /*2bd0*/  POPC R22, R22 ;  /* 0x0000001600167309 */ /* 0x000ff00000000000 */
[----:B------:R-:W1:Y:S01]  /*2be0*/  POPC R23, R23 ;  /* 0x0000001700177309 */ /* 0x000e620000000000 */
[----:B0-----:R-:W-:-:S07]  /*2bf0*/  IADD3 R41, PT, PT, R41, R20, R21 ;  /* 0x0000001429297210 */ /* 0x001fce0007ffe015 */
[----:B--2---:R-:W-:Y:S08]  /*2c00*/  POPC R4, R4 ;  /* 0x0000000400047309 */ /* 0x004ff00000000000 */
[----:B------:R-:W0:Y:S01]  /*2c10*/  POPC R5, R5 ;  /* 0x0000000500057309 */ /* 0x000e220000000000 */
[----:B-1----:R-:W-:-:S07]  /*2c20*/  IADD3 R41, PT, PT, R41, R22, R23 ;  /* 0x0000001629297210 */ /* 0x002fce0007ffe017 */
[----:B------:R-:W-:Y:S08]  /*2c30*/  POPC R6, R6 ;  /* 0x0000000600067309 */ /* 0x000ff00000000000 */
[----:B------:R-:W1:Y:S01]  /*2c40*/  POPC R7, R7 ;  /* 0x0000000700077309 */ /* 0x000e620000000000 */
[----:B0-----:R-:W-:Y:S01]  /*2c50*/  IADD3 R41, PT, PT, R41, R4, R5 ;  /* 0x0000000429297210 */ /* 0x001fe20007ffe005 */
[----:B------:R-:W-:-:S03]  /*2c60*/  VIADD R42, R42, 0x10 ;  /* 0x000000102a2a7836 */ /* 0x000fc60000000000 */
[----:B-1----:R-:W-:Y:S02]  /*2c70*/  IADD3 R41, PT, PT, R41, R6, R7 ;  /* 0x0000000629297210 */ /* 0x002fe40007ffe007 */
[----:B------:R-:W-:-:S04]  /*2c80*/  LOP3.LUT R7, R12, 0x7ffffff0, RZ, 0xc0, !PT ;  /* 0x7ffffff00c077812 */ /* 0x000fc800078ec0ff */
[----:B------:R-:W-:Y:S01]  /*2c90*/  ISETP.NE.AND P0, PT, R42, R7, PT ;  /* 0x000000072a00720c */ /* 0x000fe20003f05270 */
[----:B---3--:R-:W-:Y:S08]  /*2ca0*/  POPC R5, R24 ;  /* 0x0000001800057309 */ /* 0x008ff00000000000 */
[----:B------:R-:W-:Y:S08]  /*2cb0*/  POPC R25, R25 ;  /* 0x0000001900197309 */ /* 0x000ff00000000000 */
[----:B----4-:R-:W-:Y:S08]  /*2cc0*/  POPC R8, R8 ;  /* 0x0000000800087309 */ /* 0x010ff00000000000 */
[----:B------:R-:W0:Y:S08]  /*2cd0*/  POPC R9, R9 ;  /* 0x0000000900097309 */ /* 0x000e300000000000 */
[----:B------:R-:W-:Y:S08]  /*2ce0*/  POPC R10, R10 ;  /* 0x0000000a000a7309 */ /* 0x000ff00000000000 */
[----:B------:R-:W1:Y:S01]  /*2cf0*/  POPC R11, R11 ;  /* 0x0000000b000b7309 */ /* 0x000e620000000000 */
[----:B0-----:R-:W-:-:S07]  /*2d00*/  IADD3 R41, PT, PT, R41, R8, R9 ;  /* 0x0000000829297210 */ /* 0x001fce0007ffe009 */
[----:B------:R-:W-:Y:S08]  /*2d10*/  POPC R16, R16 ;  /* 0x0000001000107309 */ /* 0x000ff00000000000 */
[----:B------:R-:W0:Y:S01]  /*2d20*/  POPC R17, R17 ;  /* 0x0000001100117309 */ /* 0x000e220000000000 */
[----:B-1----:R-:W-:-:S07]  /*2d30*/  IADD3 R41, PT, PT, R41, R10, R11 ;  /* 0x0000000a29297210 */ /* 0x002fce0007ffe00b */
[----:B------:R-:W-:Y:S08]  /*2d40*/  POPC R18, R18 ;  /* 0x0000001200127309 */ /* 0x000ff00000000000 */
[----:B------:R-:W1:Y:S01]  /*2d50*/  POPC R19, R19 ;  /* 0x0000001300137309 */ /* 0x000e620000000000 */
[----:B0-----:R-:W-:-:S07]  /*2d60*/  IADD3 R41, PT, PT, R41, R16, R17 ;  /* 0x0000001029297210 */ /* 0x001fce0007ffe011 */
[----:B------:R-:W-:Y:S08]  /*2d70*/  POPC R26, R26 ;  /* 0x0000001a001a7309 */ /* 0x000ff00000000000 */
[----:B------:R-:W0:Y:S01]  /*2d80*/  POPC R27, R27 ;  /* 0x0000001b001b7309 */ /* 0x000e220000000000 */
[----:B-1----:R-:W-:-:S04]  /*2d90*/  IADD3 R18, PT, PT, R41, R18, R19 ;  /* 0x0000001229127210 */ /* 0x002fc80007ffe013 */
[----:B------:R-:W-:-:S04]  /*2da0*/  IADD3 R5, PT, PT, R18, R5, R25 ;  /* 0x0000000512057210 */ /* 0x000fc80007ffe019 */
[----:B0-----:R-:W-:Y:S01]  /*2db0*/  IADD3 R41, PT, PT, R5, R26, R27 ;  /* 0x0000001a05297210 */ /* 0x001fe20007ffe01b */
[----:B------:R-:W-:Y:S06]  /*2dc0*/  @P0 BRA `(.L_x_98) ;  /* 0xfffffffc000c0947 */ /* 0x000fec000383ffff */
[----:B------:R-:W-:Y:S05]  /*2dd0*/  BSYNC.RECONVERGENT B1 ;  /* 0x0000000000017941 */ /* 0x000fea0003800200 */
.L_x_97:
[----:B------:R-:W-:-:S07]  /*2de0*/  IMAD.MOV.U32 R24, RZ, RZ, R7 ;  /* 0x000000ffff187224 */ /* 0x000fce00078e0007 */
.L_x_96:
[----:B------:R-:W-:-:S13]  /*2df0*/  ISETP.NE.AND P0, PT, R3, RZ, PT ;  /* 0x000000ff0300720c */ /* 0x000fda0003f05270 */
[----:B------:R-:W-:Y:S05]  /*2e00*/  @!P0 BRA `(.L_x_95) ;  /* 0x00000004001c8947 */ /* 0x000fea0003800000 */
[----:B------:R-:W-:Y:S01]  /*2e10*/  VIADD R3, R3, 0xffffffff ;  /* 0xffffffff03037836 */ /* 0x000fe20000000000 */
[----:B------:R-:W-:-:S04]  /*2e20*/  UISETP.NE.AND UP0, UPT, UR13, URZ, UPT ;  /* 0x000000ff0d00728c */ /* 0x000fc8000bf05270 */
[----:B------:R-:W-:-:S13]  /*2e30*/  ISETP.GE.U32.AND P0, PT, R3, 0x7, PT ;  /* 0x000000070300780c */ /* 0x000fda0003f06070 */
[----:B------:R-:W-:Y:S05]  /*2e40*/  @!P0 BRA `(.L_x_99) ;  /* 0x0000000000788947 */ /* 0x000fea0003800000 */
[----:B------:R-:W-:-:S05]  /*2e50*/  LEA R3, R24, UR12, 0x3 ;  /* 0x0000000c18037c11 */ /* 0x000fca000f8e18ff */
[----:B01234-:R-:W2:Y:S04]  /*2e60*/  LDL.128 R4, [R3] ;  /* 0x0000000003047983 */ /* 0x01fea80000100c00 */
[----:B------:R-:W3:Y:S04]  /*2e70*/  LDL.128 R8, [R3+0x10] ;  /* 0x0000100003087983 */ /* 0x000ee80000100c00 */
[----:B------:R-:W4:Y:S04]  /*2e80*/  LDL.128 R16, [R3+0x20] ;  /* 0x0000200003107983 */ /* 0x000f280000100c00 */
[----:B------:R-:W4:Y:S01]  /*2e90*/  LDL.128 R20, [R3+0x30] ;  /* 0x0000300003147983 */ /* 0x000f220000100c00 */
[----:B------:R-:W-:Y:S01]  /*2ea0*/  VIADD R24, R24, 0x8 ;  /* 0x0000000818187836 */ /* 0x000fe20000000000 */
[----:B--2---:R-:W-:Y:S08]  /*2eb0*/  POPC R4, R4 ;  /* 0x0000000400047309 */ /* 0x004ff00000000000 */
[----:B------:R-:W0:Y:S08]  /*2ec0*/  POPC R5, R5 ;  /* 0x0000000500057309 */ /* 0x000e300000000000 */
[----:B------:R-:W-:Y:S01]  /*2ed0*/  POPC R6, R6 ;  /* 0x0000000600067309 */ /* 0x000fe20000000000 */
[----:B0-----:R-:W-:-:S07]  /*2ee0*/  IADD3 R41, PT, PT, R41, R4, R5 ;  /* 0x0000000429297210 */ /* 0x001fce0007ffe005 */
[----:B------:R-:W0:Y:S08]  /*2ef0*/  POPC R7, R7 ;  /* 0x0000000700077309 */ /* 0x000e300000000000 */
[----:B---3--:R-:W-:Y:S01]  /*2f00*/  POPC R8, R8 ;  /* 0x0000000800087309 */ /* 0x008fe20000000000 */
[----:B0-----:R-:W-:-:S07]  /*2f10*/  IADD3 R7, PT, PT, R41, R6, R7 ;  /* 0x0000000629077210 */ /* 0x001fce0007ffe007 */
[----:B------:R-:W0:Y:S08]  /*2f20*/  POPC R9, R9 ;  /* 0x0000000900097309 */ /* 0x000e300000000000 */
[----:B------:R-:W-:Y:S01]  /*2f30*/  POPC R10, R10 ;  /* 0x0000000a000a7309 */ /* 0x000fe20000000000 */
[----:B0-----:R-:W-:-:S07]  /*2f40*/  IADD3 R7, PT, PT, R7, R8, R9 ;  /* 0x0000000807077210 */ /* 0x001fce0007ffe009 */
[----:B------:R-:W0:Y:S08]  /*2f50*/  POPC R11, R11 ;  /* 0x0000000b000b7309 */ /* 0x000e300000000000 */
[----:B----4-:R-:W-:Y:S01]  /*2f60*/  POPC R16, R16 ;  /* 0x0000001000107309 */ /* 0x010fe20000000000 */
[----:B0-----:R-:W-:-:S07]  /*2f70*/  IADD3 R7, PT, PT, R7, R10, R11 ;  /* 0x0000000a07077210 */ /* 0x001fce0007ffe00b */
[----:B------:R-:W0:Y:S08]  /*2f80*/  POPC R17, R17 ;  /* 0x0000001100117309 */ /* 0x000e300000000000 */
[----:B------:R-:W-:Y:S01]  /*2f90*/  POPC R18, R18 ;  /* 0x0000001200127309 */ /* 0x000fe20000000000 */
[----:B0-----:R-:W-:-:S07]  /*2fa0*/  IADD3 R7, PT, PT, R7, R16, R17 ;  /* 0x0000001007077210 */ /* 0x001fce0007ffe011 */
[----:B------:R-:W0:Y:S08]  /*2fb0*/  POPC R19, R19 ;  /* 0x0000001300137309 */ /* 0x000e300000000000 */
[----:B------:R-:W-:Y:S01]  /*2fc0*/  POPC R20, R20 ;  /* 0x0000001400147309 */ /* 0x000fe20000000000 */
[----:B0-----:R-:W-:-:S07]  /*2fd0*/  IADD3 R7, PT, PT, R7, R18, R19 ;  /* 0x0000001207077210 */ /* 0x001fce0007ffe013 */
[----:B------:R-:W0:Y:S08]  /*2fe0*/  POPC R21, R21 ;  /* 0x0000001500157309 */ /* 0x000e300000000000 */
[----:B------:R-:W-:Y:S01]  /*2ff0*/  POPC R22, R22 ;  /* 0x0000001600167309 */ /* 0x000fe20000000000 */
[----:B0-----:R-:W-:-:S07]  /*3000*/  IADD3 R7, PT, PT, R7, R20, R21 ;  /* 0x0000001407077210 */ /* 0x001fce0007ffe015 */
[----:B------:R-:W0:Y:S02]  /*3010*/  POPC R23, R23 ;  /* 0x0000001700177309 */ /* 0x000e240000000000 */
[----:B0-----:R-:W-:-:S07]  /*3020*/  IADD3 R41, PT, PT, R7, R22, R23 ;  /* 0x0000001607297210 */ /* 0x001fce0007ffe017 */
.L_x_99:
[----:B------:R-:W-:Y:S05]  /*3030*/  BRA.U !UP0, `(.L_x_95) ;  /* 0x0000000108907547 */ /* 0x000fea000b800000 */
[----:B------:R-:W-:Y:S01]  /*3040*/  ISETP.GE.U32.AND P0, PT, R13, 0x3, PT ;  /* 0x000000030d00780c */ /* 0x000fe20003f06070 */
[----:B------:R-:W-:-:S12]  /*3050*/  UISETP.NE.AND UP0, UPT, UR14, URZ, UPT ;  /* 0x000000ff0e00728c */ /* 0x000fd8000bf05270 */
[----:B------:R-:W-:Y:S05]  /*3060*/  @!P0 BRA `(.L_x_100) ;  /* 0x0000000000408947 */ /* 0x000fea0003800000 */
[----:B------:R-:W-:-:S05]  /*3070*/  LEA R3, R24, UR12, 0x3 ;  /* 0x0000000c18037c11 */ /* 0x000fca000f8e18ff */
[----:B01234-:R-:W2:Y:S04]  /*3080*/  LDL.128 R4, [R3] ;  /* 0x0000000003047983 */ /* 0x01fea80000100c00 */
[----:B------:R-:W3:Y:S01]  /*3090*/  LDL.128 R8, [R3+0x10] ;  /* 0x0000100003087983 */ /* 0x000ee20000100c00 */
        /* <DEDUP_REMOVED lines=11> */
[----:B------:R-:W0:Y:S02]  /*3150*/  POPC R11, R11 ;  /* 0x0000000b000b7309 */ /* 0x000e240000000000 */
[----:B0-----:R-:W-:-:S07]  /*3160*/  IADD3 R41, PT, PT, R41, R10, R11 ;  /* 0x0000000a29297210 */ /* 0x001fce0007ffe00b */
.L_x_100:
[----:B------:R-:W-:Y:S05]  /*3170*/  BRA.U !UP0, `(.L_x_95) ;  /* 0x0000000108407547 */ /* 0x000fea000b800000 */
[----:B------:R-:W-:-:S05]  /*3180*/  LEA R24, R24, UR12, 0x3 ;  /* 0x0000000c18187c11 */ /* 0x000fca000f8e18ff */
[----:B01234-:R-:W2:Y:S01]  /*3190*/  LDL.128 R4, [R24] ;  /* 0x0000000018047983 */ /* 0x01fea20000100c00 */
[----:B------:R-:W-:Y:S01]  /*31a0*/  UISETP.NE.AND UP0, UPT, UR14, 0x1, UPT ;  /* 0x000000010e00788c */ /* 0x000fe2000bf05270 */
[----:B--2---:R-:W-:Y:S08]  /*31b0*/  POPC R4, R4 ;  /* 0x0000000400047309 */ /* 0x004ff00000000000 */
[----:B------:R-:W0:Y:S02]  /*31c0*/  POPC R5, R5 ;  /* 0x0000000500057309 */ /* 0x000e240000000000 */
[----:B0-----:R-:W-:Y:S01]  /*31d0*/  IADD3 R41, PT, PT, R41, R4, R5 ;  /* 0x0000000429297210 */ /* 0x001fe20007ffe005 */
[----:B------:R-:W-:Y:S06]  /*31e0*/  BRA.U !UP0, `(.L_x_95) ;  /* 0x0000000108247547 */ /* 0x000fec000b800000 */
[----:B------:R-:W-:-:S06]  /*31f0*/  UISETP.NE.AND UP0, UPT, UR14, 0x2, UPT ;  /* 0x000000020e00788c */ /* 0x000fcc000bf05270 */
[----:B------:R-:W-:-:S13]  /*3200*/  PLOP3.LUT P0, PT, PT, PT, UP0, 0x80, 0x8 ;  /* 0x000000000008781c */ /* 0x000fda0003f0f008 */
[----:B------:R-:W2:Y:S01]  /*3210*/  @P0 LDL.64 R4, [R24+0x10] ;  /* 0x0000100018040983 */ /* 0x000ea20000100a00 */
[----:B------:R-:W-:Y:S08]  /*3220*/  POPC R6, R6 ;  /* 0x0000000600067309 */ /* 0x000ff00000000000 */
[----:B------:R-:W0:Y:S02]  /*3230*/  POPC R7, R7 ;  /* 0x0000000700077309 */ /* 0x000e240000000000 */
[----:B0-----:R-:W-:-:S06]  /*3240*/  IADD3 R41, PT, PT, R41, R6, R7 ;  /* 0x0000000629297210 */ /* 0x001fcc0007ffe007 */
[----:B--2---:R-:W-:Y:S08]  /*3250*/  @P0 POPC R4, R4 ;  /* 0x0000000400040309 */ /* 0x004ff00000000000 */
[----:B------:R-:W0:Y:S02]  /*3260*/  @P0 POPC R5, R5 ;  /* 0x0000000500050309 */ /* 0x000e240000000000 */
[----:B0-----:R-:W-:-:S07]  /*3270*/  @P0 IADD3 R41, PT, PT, R41, R4, R5 ;  /* 0x0000000429290210 */ /* 0x001fce0007ffe005 */
.L_x_95:
[----:B------:R-:W-:Y:S01]  /*3280*/  ISETP.GE.U32.AND P0, PT, R41, 0x2, PT ;  /* 0x000000022900780c */ /* 0x000fe20003f06070 */
[----:B------:R-:W-:-:S12]  /*3290*/  BSSY.RELIABLE B1, `(.L_x_101) ;  /* 0x0000320000017945 */ /* 0x000fd80003800100 */
[----:B------:R-:W-:Y:S05]  /*32a0*/  @!P0 BRA `(.L_x_102) ;  /* 0x0000003000248947 */ /* 0x000fea0003800000 */
[----:B------:R0:W5:Y:S01]  /*32b0*/  LDL R3, [R1+0x1540] ;  /* 0x0015400001037983 */ /* 0x0001620000100800 */
[----:B------:R-:W-:Y:S01]  /*32c0*/  BSSY.RECONVERGENT B2, `(.L_x_103) ;  /* 0x000016c000027945 */ /* 0x000fe20003800200 */
[----:B------:R-:W-:Y:S01]  /*32d0*/  I2FP.F32.U32 R22, R41 ;  /* 0x0000002900167245 */ /* 0x000fe20000201000 */
[----:B------:R-:W-:-:S07]  /*32e0*/  IMAD.MOV.U32 R23, RZ, RZ, RZ ;  /* 0x000000ffff177224 */ /* 0x000fce00078e00ff */
.L_x_119:
[----:B-----5:R-:W-:Y:S01]  /*32f0*/  ISETP.GE.AND P0, PT, R3, 0x1, PT ;  /* 0x000000010300780c */ /* 0x020fe20003f06270 */
[----:B------:R-:W-:-:S12]  /*3300*/  BSSY.RECONVERGENT B3, `(.L_x_104) ;  /* 0x0000164000037945 */ /* 0x000fd80003800200 */
[----:B0---4-:R-:W-:Y:S05]  /*3310*/  @!P0 BRA `(.L_x_105) ;  /* 0x0000000000208947 */ /* 0x011fea0003800000 */
[----:B01-3--:R-:W-:-:S07]  /*3320*/  IMAD.MOV.U32 R4, RZ, RZ, RZ ;  /* 0x000000ffff047224 */ /* 0x00bfce00078e00ff */
.L_x_107:
[----:B--2-4-:R-:W-:-:S05]  /*3330*/  LEA R5, R4, UR12, 0x2 ;  /* 0x0000000c04057c11 */ /* 0x014fca000f8e10ff */
[----:B------:R-:W2:Y:S02]  /*3340*/  LDL R6, [R5+0xa8] ;  /* 0x0000a80005067983 */ /* 0x000ea40000100800 */
[----:B--2---:R-:W-:-:S13]  /*3350*/  ISETP.NE.AND P0, PT, R6, R23, PT ;  /* 0x000000170600720c */ /* 0x004fda0003f05270 */
[----:B------:R-:W-:Y:S05]  /*3360*/  @!P0 BRA `(.L_x_106) ;  /* 0x0000001400688947 */ /* 0x000fea0003800000 */
[----:B------:R-:W-:-:S05]  /*3370*/  VIADD R4, R4, 0x1 ;  /* 0x0000000104047836 */ /* 0x000fca0000000000 */
[----:B------:R-:W-:-:S13]  /*3380*/  ISETP.NE.AND P0, PT, R4, R3, PT ;  /* 0x000000030400720c */ /* 0x000fda0003f05270 */
[----:B------:R-:W-:Y:S05]  /*3390*/  @P0 BRA `(.L_x_107) ;  /* 0xfffffffc00e40947 */ /* 0x000fea000383ffff */
.L_x_105:
[----:B------:R-:W-:-:S13]  /*33a0*/  ISETP.GE.AND P0, PT, R12, 0x1, PT ;  /* 0x000000010c00780c */ /* 0x000fda0003f06270 */
[----:B------:R-:W-:Y:S05]  /*33b0*/  @!P0 BRA `(.L_x_108) ;  /* 0x0000000800cc8947 */ /* 0x000fea0003800000 */
[----:B------:R-:W-:Y:S01]  /*33c0*/  BSSY.RECONVERGENT B4, `(.L_x_109) ;  /* 0x000009f000047945 */ /* 0x000fe20003800200 */
[----:B------:R-:W-:-:S07]  /*33d0*/  IMAD.MOV.U32 R10, RZ, RZ, RZ ;  /* 0x000000ffff0a7224 */ /* 0x000fce00078e00ff */
.L_x_116:
[----:B----4-:R-:W4:Y:S01]  /*33e0*/  LDC R9, c[0x3][0x50] ;  /* 0x00c01400ff097b82 */ /* 0x010f220000000800 */
[----:B------:R-:W-:Y:S02]  /*33f0*/  IMAD R8, R23, 0xe, R10 ;  /* 0x0000000e17087824 */ /* 0x000fe400078e020a */
[----:B------:R-:W-:Y:S02]  /*3400*/  IMAD.MOV.U32 R11, RZ, RZ, RZ ;  /* 0x000000ffff0b7224 */ /* 0x000fe400078e00ff */
[----:B------:R-:W-:Y:S02]  /*3410*/  IMAD.MOV.U32 R21, RZ, RZ, RZ ;  /* 0x000000ffff157224 */ /* 0x000fe400078e00ff */
[----:B------:R-:W-:Y:S01]  /*3420*/  IMAD R8, R8, 0x15, RZ ;  /* 0x0000001508087824 */ /* 0x000fe200078e02ff */
[----:B----4-:R-:W-:-:S13]  /*3430*/  ISETP.GE.U32.AND P0, PT, R9, 0x8, PT ;  /* 0x000000080900780c */ /* 0x010fda0003f06070 */
[----:B------:R-:W-:Y:S05]  /*3440*/  @!P0 BRA `(.L_x_110) ;  /* 0x0000000400008947 */ /* 0x000fea0003800000 */
[----:B------:R-:W-:Y:S01]  /*3450*/  BSSY.RECONVERGENT B5, `(.L_x_111) ;  /* 0x000003e000057945 */ /* 0x000fe20003800200 */
[----:B------:R-:W-:Y:S02]  /*3460*/  IMAD.MOV.U32 R11, RZ, RZ, RZ ;  /* 0x000000ffff0b7224 */ /* 0x000fe400078e00ff */
[----:B------:R-:W-:-:S07]  /*3470*/  IMAD.MOV.U32 R21, RZ, RZ, RZ ;  /* 0x000000ffff157224 */ /* 0x000fce00078e00ff */
.L_x_112:
[----:B------:R-:W4:Y:S01]  /*3480*/  LDC.64 R16, c[0x0][0x3b8] ;  /* 0x0000ee00ff107b82 */ /* 0x000f220000000a00 */
[----:B0123--:R-:W-:Y:S01]  /*3490*/  IMAD.IADD R5, R8, 0x1, R11 ;  /* 0x0000000108057824 */ /* 0x00ffe200078e020b */
[----:B------:R-:W-:-:S03]  /*34a0*/  LEA R20, R11, UR12, 0x3 ;  /* 0x0000000c0b147c11 */ /* 0x000fc6000f8e18ff */
[----:B----4-:R-:W-:Y:S02]  /*34b0*/  IMAD.WIDE.U32 R16, R5, 0x8, R16 ;  /* 0x0000000805107825 */ /* 0x010fe400078e0010 */
[----:B------:R-:W2:Y:S04]  /*34c0*/  LDL.128 R4, [R20] ;  /* 0x0000000014047983 */ /* 0x000ea80000100c00 */
[----:B------:R-:W2:Y:S02]  /*34d0*/  LDG.E.64 R18, desc[UR10][R16.64] ;  /* 0x0000000a10127981 */ /* 0x000ea4000c1e1b00 */
[----:B--2---:R-:W-:Y:S02]  /*34e0*/  LOP3.LUT R27, R18, R4, RZ, 0xc0, !PT ;  /* 0x00000004121b7212 */ /* 0x004fe400078ec0ff */
[----:B------:R-:W-:-:S02]  /*34f0*/  LOP3.LUT R43, R19, R5, RZ, 0xc0, !PT ;  /* 0x00000005132b7212 */ /* 0x000fc400078ec0ff */
[----:B------:R-:W2:Y:S01]  /*3500*/  LDG.E.64 R4, desc[UR10][R16.64+0x8] ;  /* 0x0000080a10047981 */ /* 0x000ea2000c1e1b00 */
[----:B------:R-:W-:Y:S08]  /*3510*/  POPC R18, R27 ;  /* 0x0000001b00127309 */ /* 0x000ff00000000000 */
[----:B------:R-:W0:Y:S02]  /*3520*/  POPC R19, R43 ;  /* 0x0000002b00137309 */ /* 0x000e240000000000 */
[----:B0-----:R-:W-:-:S02]  /*3530*/  IADD3 R21, PT, PT, R21, R18, R19 ;  /* 0x0000001215157210 */ /* 0x001fc40007ffe013 */
[----:B------:R-:W3:Y:S01]  /*3540*/  LDG.E.64 R18, desc[UR10][R16.64+0x10] ;  /* 0x0000100a10127981 */ /* 0x000ee2000c1e1b00 */
[----:B--2---:R-:W-:Y:S02]  /*3550*/  LOP3.LUT R41, R4, R6, RZ, 0xc0, !PT ;  /* 0x0000000604297212 */ /* 0x004fe400078ec0ff */
[----:B------:R-:W-:Y:S02]  /*3560*/  LOP3.LUT R42, R5, R7, RZ, 0xc0, !PT ;  /* 0x00000007052a7212 */ /* 0x000fe400078ec0ff */
[----:B------:R-:W3:Y:S01]  /*3570*/  LDL.128 R4, [R20+0x10] ;  /* 0x0000100014047983 */ /* 0x000ee20000100c00 */
[----:B------:R-:W-:Y:S08]  /*3580*/  POPC R24, R41 ;  /* 0x0000002900187309 */ /* 0x000ff00000000000 */
[----:B------:R-:W0:Y:S01]  /*3590*/  POPC R25, R42 ;  /* 0x0000002a00197309 */ /* 0x000e220000000000 */
[----:B---3--:R-:W-:-:S02]  /*35a0*/  LOP3.LUT R26, R18, R4, RZ, 0xc0, !PT ;  /* 0x00000004121a7212 */ /* 0x008fc400078ec0ff */
[----:B------:R-:W-:Y:S02]  /*35b0*/  LOP3.LUT R27, R19, R5, RZ, 0xc0, !PT ;  /* 0x00000005131b7212 */ /* 0x000fe400078ec0ff */
[----:B------:R-:W2:Y:S03]  /*35c0*/  LDG.E.64 R4, desc[UR10][R16.64+0x18] ;  /* 0x0000180a10047981 */ /* 0x000ea6000c1e1b00 */
[----:B------:R-:W-:Y:S08]  /*35d0*/  POPC R18, R26 ;  /* 0x0000001a00127309 */ /* 0x000ff00000000000 */
[----:B------:R-:W1:Y:S01]  /*35e0*/  POPC R19, R27 ;  /* 0x0000001b00137309 */ /* 0x000e620000000000 */
[----:B0-----:R-:W-:-:S04]  /*35f0*/  IADD3 R21, PT, PT, R21, R24, R25 ;  /* 0x0000001815157210 */ /* 0x001fc80007ffe019 */
[----:B-1----:R-:W-:Y:S02]  /*3600*/  IADD3 R21, PT, PT, R21, R18, R19 ;  /* 0x0000001215157210 */ /* 0x002fe40007ffe013 */
[----:B------:R-:W3:Y:S01]  /*3610*/  LDG.E.64 R18, desc[UR10][R16.64+0x20] ;  /* 0x0000200a10127981 */ /* 0x000ee2000c1e1b00 */
[----:B--2---:R-:W-:Y:S02]  /*3620*/  LOP3.LUT R24, R4, R6, RZ, 0xc0, !PT ;  /* 0x0000000604187212 */ /* 0x004fe400078ec0ff */
[----:B------:R-:W-:Y:S02]  /*3630*/  LOP3.LUT R25, R5, R7, RZ, 0xc0, !PT ;  /* 0x0000000705197212 */ /* 0x000fe400078ec0ff */
[----:B------:R-:W3:Y:S02]  /*3640*/  LDL.128 R4, [R20+0x20] ;  /* 0x0000200014047983 */ /* 0x000ee40000100c00 */
[----:B------:R-:W-:Y:S08]  /*3650*/  POPC R24, R24 ;  /* 0x0000001800187309 */ /* 0x000ff00000000000 */
[----:B------:R-:W0:Y:S01]  /*3660*/  POPC R25, R25 ;  /* 0x0000001900197309 */ /* 0x000e220000000000 */
[----:B---3--:R-:W-:-:S02]  /*3670*/  LOP3.LUT R41, R18, R4, RZ, 0xc0, !PT ;  /* 0x0000000412297212 */ /* 0x008fc400078ec0ff */
[----:B------:R-:W-:Y:S02]  /*3680*/  LOP3.LUT R42, R19, R5, RZ, 0xc0, !PT ;  /* 0x00000005132a7212 */ /* 0x000fe400078ec0ff */
[----:B------:R-:W2:Y:S03]  /*3690*/  LDG.E.64 R4, desc[UR10][R16.64+0x28] ;  /* 0x0000280a10047981 */ /* 0x000ea6000c1e1b00 */
[----:B------:R-:W-:Y:S08]  /*36a0*/  POPC R18, R41 ;  /* 0x0000002900127309 */ /* 0x000ff00000000000 */
[----:B------:R-:W1:Y:S01]  /*36b0*/  POPC R19, R42 ;  /* 0x0000002a00137309 */ /* 0x000e620000000000 */
[----:B0-----:R-:W-:-:S02]  /*36c0*/  IADD3 R21, PT, PT, R21, R24, R25 ;  /* 0x0000001815157210 */ /* 0x001fc40007ffe019 */
[----:B------:R-:W3:Y:S02]  /*36d0*/  LDG.E.64 R24, desc[UR10][R16.64+0x38] ;  /* 0x0000380a10187981 */ /* 0x000ee4000c1e1b00 */
[----:B-1----:R-:W-:Y:S02]  /*36e0*/  IADD3 R21, PT, PT, R21, R18, R19 ;  /* 0x0000001215157210 */ /* 0x002fe40007ffe013 */
[----:B------:R-:W4:Y:S01]  /*36f0*/  LDG.E.64 R18, desc[UR10][R16.64+0x30] ;  /* 0x0000300a10127981 */ /* 0x000f22000c1e1b00 */
[----:B--2---:R-:W-:Y:S02]  /*3700*/  LOP3.LUT R26, R4, R6, RZ, 0xc0, !PT ;  /* 0x00000006041a7212 */ /* 0x004fe400078ec0ff */
[----:B------:R-:W-:Y:S02]  /*3710*/  LOP3.LUT R27, R5, R7, RZ, 0xc0, !PT ;  /* 0x00000007051b7212 */ /* 0x000fe400078ec0ff */
[----:B------:R-:W4:Y:S02]  /*3720*/  LDL.128 R4, [R20+0x30] ;  /* 0x0000300014047983 */ /* 0x000f240000100c00 */
[----:B------:R-:W-:Y:S01]  /*3730*/  POPC R26, R26 ;  /* 0x0000001a001a7309 */ /* 0x000fe20000000000 */
[----:B------:R-:W-:-:S07]  /*3740*/  VIADD R11, R11, 0x8 ;  /* 0x000000080b0b7836 */ /* 0x000fce0000000000 */
[----:B------:R-:W0:Y:S01]  /*3750*/  POPC R27, R27 ;  /* 0x0000001b001b7309 */ /* 0x000e220000000000 */
[----:B------:R-:W-:Y:S02]  /*3760*/  ISETP.NE.AND P0, PT, R11, UR4, PT ;  /* 0x000000040b007c0c */ /* 0x000fe4000bf05270 */
[----:B0-----:R-:W-:Y:S02]  /*3770*/  IADD3 R21, PT, PT, R21, R26, R27 ;  /* 0x0000001a15157210 */ /* 0x001fe40007ffe01b */
[----:B----4-:R-:W-:Y:S02]  /*3780*/  LOP3.LUT R4, R18, R4, RZ, 0xc0, !PT ;  /* 0x0000000412047212 */ /* 0x010fe400078ec0ff */
[----:B------:R-:W-:Y:S02]  /*3790*/  LOP3.LUT R5, R19, R5, RZ, 0xc0, !PT ;  /* 0x0000000513057212 */ /* 0x000fe400078ec0ff */
[----:B---3--:R-:W-:Y:S02]  /*37a0*/  LOP3.LUT R6, R24, R6, RZ, 0xc0, !PT ;  /* 0x0000000618067212 */ /* 0x008fe400078ec0ff */
[----:B------:R-:W-:Y:S01]  /*37b0*/  LOP3.LUT R7, R25, R7, RZ, 0xc0, !PT ;  /* 0x0000000719077212 */ /* 0x000fe200078ec0ff */
[----:B------:R-:W-:Y:S08]  /*37c0*/  POPC R4, R4 ;  /* 0x0000000400047309 */ /* 0x000ff00000000000 */
[----:B------:R-:W0:Y:S08]  /*37d0*/  POPC R5, R5 ;  /* 0x0000000500057309 */ /* 0x000e300000000000 */
[----:B------:R-:W-:Y:S08]  /*37e0*/  POPC R6, R6 ;  /* 0x0000000600067309 */ /* 0x000ff00000000000 */
[----:B------:R-:W1:Y:S01]  /*37f0*/  POPC R7, R7 ;  /* 0x0000000700077309 */ /* 0x000e620000000000 */
[----:B0-----:R-:W-:-:S04]  /*3800*/  IADD3 R21, PT, PT, R21, R4, R5 ;  /* 0x0000000415157210 */ /* 0x001fc80007ffe005 */
[----:B-1----:R-:W-:Y:S01]  /*3810*/  IADD3 R21, PT, PT, R21, R6, R7 ;  /* 0x0000000615157210 */ /* 0x002fe20007ffe007 */
[----:B------:R-:W-:Y:S06]  /*3820*/  @P0 BRA `(.L_x_112) ;  /* 0xfffffffc00140947 */ /* 0x000fec000383ffff */
[----:B------:R-:W-:Y:S05]  /*3830*/  BSYNC.RECONVERGENT B5 ;  /* 0x0000000000057941 */ /* 0x000fea0003800200 */
.L_x_111:
[----:B------:R-:W-:-:S07]  /*3840*/  IMAD.U32 R11, RZ, RZ, UR4 ;  /* 0x00000004ff0b7e24 */ /* 0x000fce000f8e00ff */
.L_x_110:
[----:B------:R-:W-:-:S09]  /*3850*/  UISETP.NE.AND UP0, UPT, UR13, URZ, UPT ;  /* 0x000000ff0d00728c */ /* 0x000fd2000bf05270 */
[----:B------:R-:W-:Y:S05]  /*3860*/  BRA.U !UP0, `(.L_x_113) ;  /* 0x00000005083c7547 */ /* 0x000fea000b800000 */
[----:B------:R-:W-:Y:S01]  /*3870*/  ISETP.GE.U32.AND P0, PT, R13, 0x3, PT ;  /* 0x000000030d00780c */ /* 0x000fe20003f06070 */
[----:B------:R-:W-:-:S12]  /*3880*/  UISETP.NE.AND UP0, UPT, UR14, URZ, UPT ;  /* 0x000000ff0e00728c */ /* 0x000fd8000bf05270 */
[----:B------:R-:W-:Y:S05]  /*3890*/  @!P0 BRA `(.L_x_114) ;  /* 0x0000000000908947 */ /* 0x000fea0003800000 */
[----:B0123--:R-:W0:Y:S01]  /*38a0*/  LDC.64 R4, c[0x0][0x3b8] ;  /* 0x0000ee00ff047b82 */ /* 0x00fe220000000a00 */
[----:B------:R-:W-:Y:S01]  /*38b0*/  IMAD.IADD R19, R8, 0x1, R11 ;  /* 0x0000000108137824 */ /* 0x000fe200078e020b */
[----:B------:R-:W-:Y:S01]  /*38c0*/  LEA R24, R11, UR12, 0x3 ;  /* 0x0000000c0b187c11 */ /* 0x000fe2000f8e18ff */
[----:B------:R-:W1:Y:S02]  /*38d0*/  LDCU.64 UR8, c[0x0][0x3b8] ;  /* 0x00007700ff0877ac */ /* 0x000e640008000a00 */
[----:B0-----:R-:W-:Y:S02]  /*38e0*/  IMAD.WIDE.U32 R18, R19, 0x8, R4 ;  /* 0x0000000813127825 */ /* 0x001fe400078e0004 */
[----:B------:R-:W2:Y:S04]  /*38f0*/  LDL.128 R4, [R24] ;  /* 0x0000000018047983 */ /* 0x000ea80000100c00 */
[----:B------:R-:W2:Y:S02]  /*3900*/  LDG.E.64 R16, desc[UR10][R18.64] ;  /* 0x0000000a12107981 */ /* 0x000ea4000c1e1b00 */
[----:B--2---:R-:W-:-:S02]  /*3910*/  LOP3.LUT R41, R16, R4, RZ, 0xc0, !PT ;  /* 0x0000000410297212 */ /* 0x004fc400078ec0ff */
[----:B------:R-:W-:Y:S02]  /*3920*/  IADD3 R4, P0, PT, R8, R11, RZ ;  /* 0x0000000b08047210 */ /* 0x000fe40007f1e0ff */
[----:B------:R-:W-:-:S03]  /*3930*/  LOP3.LUT R42, R17, R5, RZ, 0xc0, !PT ;  /* 0x00000005112a7212 */ /* 0x000fc600078ec0ff */
[----:B------:R-:W-:Y:S01]  /*3940*/  IMAD.X R5, RZ, RZ, RZ, P0 ;  /* 0x000000ffff057224 */ /* 0x000fe200000e06ff */
[----:B-1----:R-:W-:-:S04]  /*3950*/  LEA R16, P0, R4, UR8, 0x3 ;  /* 0x0000000804107c11 */ /* 0x002fc8000f8018ff */
[----:B------:R-:W-:-:S05]  /*3960*/  LEA.HI.X R17, R4, UR9, R5, 0x3, P0 ;  /* 0x0000000904117c11 */ /* 0x000fca00080f1c05 */
[----:B------:R-:W2:Y:S01]  /*3970*/  LDG.E.64 R4, desc[UR10][R16.64+0x8] ;  /* 0x0000080a10047981 */ /* 0x000ea2000c1e1b00 */
[----:B------:R-:W-:Y:S03]  /*3980*/  POPC R20, R41 ;  /* 0x0000002900147309 */ /* 0x000fe60000000000 */
[----:B------:R-:W3:Y:S05]  /*3990*/  LDG.E.64 R18, desc[UR10][R16.64+0x10] ;  /* 0x0000100a10127981 */ /* 0x000eea000c1e1b00 */
[----:B------:R-:W0:Y:S02]  /*39a0*/  POPC R25, R42 ;  /* 0x0000002a00197309 */ /* 0x000e240000000000 */
[----:B0-----:R-:W-:-:S02]  /*39b0*/  IADD3 R25, PT, PT, R21, R20, R25 ;  /* 0x0000001415197210 */ /* 0x001fc40007ffe019 */
[----:B------:R-:W4:Y:S01]  /*39c0*/  LDG.E.64 R20, desc[UR10][R16.64+0x18] ;  /* 0x0000180a10147981 */ /* 0x000f22000c1e1b00 */
[----:B--2---:R-:W-:Y:S02]  /*39d0*/  LOP3.LUT R26, R4, R6, RZ, 0xc0, !PT ;  /* 0x00000006041a7212 */ /* 0x004fe400078ec0ff */
[----:B------:R-:W-:Y:S02]  /*39e0*/  LOP3.LUT R27, R5, R7, RZ, 0xc0, !PT ;  /* 0x00000007051b7212 */ /* 0x000fe400078ec0ff */
[----:B------:R-:W3:Y:S02]  /*39f0*/  LDL.128 R4, [R24+0x10] ;  /* 0x0000100018047983 */ /* 0x000ee40000100c00 */
[----:B------:R-:W-:Y:S08]  /*3a00*/  POPC R26, R26 ;  /* 0x0000001a001a7309 */ /* 0x000ff00000000000 */
[----:B------:R-:W0:Y:S01]  /*3a10*/  POPC R27, R27 ;  /* 0x0000001b001b7309 */ /* 0x000e220000000000 */
[----:B------:R-:W-:Y:S01]  /*3a20*/  VIADD R11, R11, 0x4 ;  /* 0x000000040b0b7836 */ /* 0x000fe20000000000 */
[----:B0-----:R-:W-:-:S02]  /*3a30*/  IADD3 R25, PT, PT, R25, R26, R27 ;  /* 0x0000001a19197210 */ /* 0x001fc40007ffe01b */
[----:B---3--:R-:W-:Y:S02]  /*3a40*/  LOP3.LUT R5, R19, R5, RZ, 0xc0, !PT ;  /* 0x0000000513057212 */ /* 0x008fe400078ec0ff */
[----:B------:R-:W-:Y:S02]  /*3a50*/  LOP3.LUT R18, R18, R4, RZ, 0xc0, !PT ;  /* 0x0000000412127212 */ /* 0x000fe400078ec0ff */
[----:B----4-:R-:W-:Y:S02]  /*3a60*/  LOP3.LUT R19, R20, R6, RZ, 0xc0, !PT ;  /* 0x0000000614137212 */ /* 0x010fe400078ec0ff */
[----:B------:R-:W-:Y:S01]  /*3a70*/  POPC R4, R18 ;  /* 0x0000001200047309 */ /* 0x000fe20000000000 */
[----:B------:R-:W-:-:S07]  /*3a80*/  LOP3.LUT R6, R21, R7, RZ, 0xc0, !PT ;  /* 0x0000000715067212 */ /* 0x000fce00078ec0ff */
[----:B------:R-:W0:Y:S08]  /*3a90*/  POPC R5, R5 ;  /* 0x0000000500057309 */ /* 0x000e300000000000 */
[----:B------:R-:W-:Y:S08]  /*3aa0*/  POPC R19, R19 ;  /* 0x0000001300137309 */ /* 0x000ff00000000000 */
[----:B------:R-:W1:Y:S01]  /*3ab0*/  POPC R21, R6 ;  /* 0x0000000600157309 */ /* 0x000e620000000000 */
[----:B0-----:R-:W-:-:S04]  /*3ac0*/  IADD3 R4, PT, PT, R25, R4, R5 ;  /* 0x0000000419047210 */ /* 0x001fc80007ffe005 */
[----:B-1----:R-:W-:-:S07]  /*3ad0*/  IADD3 R21, PT, PT, R4, R19, R21 ;  /* 0x0000001304157210 */ /* 0x002fce0007ffe015 */
.L_x_114:
[----:B------:R-:W-:Y:S05]  /*3ae0*/  BRA.U !UP0, `(.L_x_113) ;  /* 0x00000001089c7547 */ /* 0x000fea000b800000 */
[----:B------:R-:W-:Y:S01]  /*3af0*/  UISETP.NE.AND UP0, UPT, UR14, 0x1, UPT ;  /* 0x000000010e00788c */ /* 0x000fe2000bf05270 */
[----:B------:R-:W-:-:S04]  /*3b00*/  LOP3.LUT R9, R9, 0x1, RZ, 0xc0, !PT ;  /* 0x0000000109097812 */ /* 0x000fc800078ec0ff */
[----:B------:R-:W-:-:S04]  /*3b10*/  ISETP.NE.U32.AND P0, PT, R9, 0x1, PT ;  /* 0x000000010900780c */ /* 0x000fc80003f05070 */
[----:B------:R-:W-:Y:S09]  /*3b20*/  BRA.U !UP0, `(.L_x_115) ;  /* 0x00000001085c7547 */ /* 0x000ff2000b800000 */
[----:B------:R-:W4:Y:S01]  /*3b30*/  LDC.64 R16, c[0x0][0x3b8] ;  /* 0x0000ee00ff107b82 */ /* 0x000f220000000a00 */
[----:B0123--:R-:W-:Y:S01]  /*3b40*/  IMAD.IADD R5, R8, 0x1, R11 ;  /* 0x0000000108057824 */ /* 0x00ffe200078e020b */
[----:B------:R-:W-:Y:S01]  /*3b50*/  LEA R6, R11, UR12, 0x3 ;  /* 0x0000000c0b067c11 */ /* 0x000fe2000f8e18ff */
[----:B------:R-:W0:Y:S02]  /*3b60*/  LDCU.64 UR8, c[0x0][0x3b8] ;  /* 0x00007700ff0877ac */ /* 0x000e240008000a00 */
[----:B----4-:R-:W-:-:S03]  /*3b70*/  IMAD.WIDE.U32 R16, R5, 0x8, R16 ;  /* 0x0000000805107825 */ /* 0x010fc600078e0010 */
[----:B------:R-:W2:Y:S04]  /*3b80*/  LDL.128 R4, [R6] ;  /* 0x0000000006047983 */ /* 0x000ea80000100c00 */
[----:B------:R-:W2:Y:S02]  /*3b90*/  LDG.E.64 R16, desc[UR10][R16.64] ;  /* 0x0000000a10107981 */ /* 0x000ea4000c1e1b00 */
[----:B--2---:R-:W-:Y:S02]  /*3ba0*/  LOP3.LUT R18, R17, R5, RZ, 0xc0, !PT ;  /* 0x0000000511127212 */ /* 0x004fe400078ec0ff */
[----:B------:R-:W-:Y:S02]  /*3bb0*/  IADD3 R5, P1, PT, R8, R11, RZ ;  /* 0x0000000b08057210 */ /* 0x000fe40007f3e0ff */
[----:B------:R-:W-:-:S03]  /*3bc0*/  LOP3.LUT R9, R16, R4, RZ, 0xc0, !PT ;  /* 0x0000000410097212 */ /* 0x000fc600078ec0ff */
[----:B------:R-:W-:Y:S01]  /*3bd0*/  IMAD.X R20, RZ, RZ, RZ, P1 ;  /* 0x000000ffff147224 */ /* 0x000fe200008e06ff */
[----:B0-----:R-:W-:-:S04]  /*3be0*/  LEA R4, P1, R5, UR8, 0x3 ;  /* 0x0000000805047c11 */ /* 0x001fc8000f8218ff */
[----:B------:R-:W-:-:S06]  /*3bf0*/  LEA.HI.X R5, R5, UR9, R20, 0x3, P1 ;  /* 0x0000000905057c11 */ /* 0x000fcc00088f1c14 */
[----:B------:R-:W2:Y:S01]  /*3c00*/  LDG.E.64 R4, desc[UR10][R4.64+0x8] ;  /* 0x0000080a04047981 */ /* 0x000ea2000c1e1b00 */
[----:B------:R-:W-:Y:S01]  /*3c10*/  POPC R20, R9 ;  /* 0x0000000900147309 */ /* 0x000fe20000000000 */
[----:B------:R-:W-:-:S07]  /*3c20*/  VIADD R11, R11, 0x2 ;  /* 0x000000020b0b7836 */ /* 0x000fce0000000000 */
[----:B------:R-:W0:Y:S02]  /*3c30*/  POPC R18, R18 ;  /* 0x0000001200127309 */ /* 0x000e240000000000 */
[----:B0-----:R-:W-:Y:S02]  /*3c40*/  IADD3 R20, PT, PT, R21, R20, R18 ;  /* 0x0000001415147210 */ /* 0x001fe40007ffe012 */
[----:B--2---:R-:W-:Y:S02]  /*3c50*/  LOP3.LUT R7, R5, R7, RZ, 0xc0, !PT ;  /* 0x0000000705077212 */ /* 0x004fe400078ec0ff */
[----:B------:R-:W-:-:S04]  /*3c60*/  LOP3.LUT R6, R4, R6, RZ, 0xc0, !PT ;  /* 0x0000000604067212 */ /* 0x000fc800078ec0ff */
[----:B------:R-:W-:Y:S08]  /*3c70*/  POPC R17, R6 ;  /* 0x0000000600117309 */ /* 0x000ff00000000000 */
[----:B------:R-:W0:Y:S02]  /*3c80*/  POPC R7, R7 ;  /* 0x0000000700077309 */ /* 0x000e240000000000 */
[----:B0-----:R-:W-:-:S07]  /*3c90*/  IADD3 R21, PT, PT, R20, R17, R7 ;  /* 0x0000001114157210 */ /* 0x001fce0007ffe007 */
.L_x_115:
[----:B------:R-:W-:Y:S05]  /*3ca0*/  @P0 BRA `(.L_x_113) ;  /* 0x00000000002c0947 */ /* 0x000fea0003800000 */
[----:B0123--:R-:W0:Y:S01]  /*3cb0*/  LDC.64 R4, c[0x0][0x3b8] ;  /* 0x0000ee00ff047b82 */ /* 0x00fe220000000a00 */
[----:B------:R-:W-:Y:S01]  /*3cc0*/  IMAD.IADD R7, R8, 0x1, R11 ;  /* 0x0000000108077824 */ /* 0x000fe200078e020b */
[----:B------:R-:W-:-:S03]  /*3cd0*/  LEA R6, R11, UR12, 0x3 ;  /* 0x0000000c0b067c11 */ /* 0x000fc6000f8e18ff */
[----:B0-----:R-:W-:-:S03]  /*3ce0*/  IMAD.WIDE.U32 R4, R7, 0x8, R4 ;  /* 0x0000000807047825 */ /* 0x001fc600078e0004 */
[----:B------:R-:W2:Y:S04]  /*3cf0*/  LDL.64 R6, [R6] ;  /* 0x0000000006067983 */ /* 0x000ea80000100a00 */
[----:B------:R-:W2:Y:S02]  /*3d00*/  LDG.E.64 R4, desc[UR10][R4.64] ;  /* 0x0000000a04047981 */ /* 0x000ea4000c1e1b00 */
[----:B--2---:R-:W-:Y:S02]  /*3d10*/  LOP3.LUT R8, R4, R6, RZ, 0xc0, !PT ;  /* 0x0000000604087212 */ /* 0x004fe400078ec0ff */
[----:B------:R-:W-:-:S04]  /*3d20*/  LOP3.LUT R7, R5, R7, RZ, 0xc0, !PT ;  /* 0x0000000705077212 */ /* 0x000fc800078ec0ff */
[----:B------:R-:W-:Y:S08]  /*3d30*/  POPC R8, R8 ;  /* 0x0000000800087309 */ /* 0x000ff00000000000 */
[----:B------:R-:W0:Y:S02]  /*3d40*/  POPC R7, R7 ;  /* 0x0000000700077309 */ /* 0x000e240000000000 */
[----:B0-----:R-:W-:-:S07]  /*3d50*/  IADD3 R21, PT, PT, R21, R8, R7 ;  /* 0x0000000815157210 */ /* 0x001fce0007ffe007 */
.L_x_113:
[C---:B01-3--:R-:W-:Y:S01]  /*3d60*/  LEA R4, R10.reuse, UR5, 0x2 ;  /* 0x000000050a047c11 */ /* 0x04bfe2000f8e10ff */
[----:B------:R-:W-:-:S04]  /*3d70*/  VIADD R10, R10, 0x1 ;  /* 0x000000010a0a7836 */ /* 0x000fc80000000000 */
[----:B------:R0:W-:Y:S01]  /*3d80*/  STL [R4], R21 ;  /* 0x0000001504007387 */ /* 0x0001e20000100800 */
[----:B------:R-:W-:-:S13]  /*3d90*/  ISETP.NE.AND P0, PT, R10, 0xe, PT ;  /* 0x0000000e0a00780c */ /* 0x000fda0003f05270 */
[----:B0-----:R-:W-:Y:S05]  /*3da0*/  @P0 BRA `(.L_x_116) ;  /* 0xfffffff4008c0947 */ /* 0x001fea000383ffff */
[----:B------:R-:W-:Y:S05]  /*3db0*/  BSYNC.RECONVERGENT B4 ;  /* 0x0000000000047941 */ /* 0x000fea0003800200 */
.L_x_109:
[----:B------:R-:W3:Y:S04]  /*3dc0*/  LDL.128 R16, [R1+0x1440] ;  /* 0x0014400001107983 */ /* 0x000ee80000100c00 */
[----:B--2---:R-:W2:Y:S04]  /*3dd0*/  LDL.128 R4, [R1+0x1450] ;  /* 0x0014500001047983 */ /* 0x004ea80000100c00 */
[----:B------:R-:W4:Y:S04]  /*3de0*/  LDL.128 R8, [R1+0x1460] ;  /* 0x0014600001087983 */ /* 0x000f280000100c00 */
[----:B------:R-:W5:Y:S01]  /*3df0*/  LDL.64 R20, [R1+0x1470] ;  /* 0x0014700001147983 */ /* 0x000f620000100a00 */
[----:B---3--:R-:W-:-:S02]  /*3e00*/  I2FP.F32.S32 R16, R16 ;  /* 0x0000001000107245 */ /* 0x008fc40000201400 */
[----:B------:R-:W-:Y:S02]  /*3e10*/  I2FP.F32.S32 R17, R17 ;  /* 0x0000001100117245 */ /* 0x000fe40000201400 */
[----:B------:R-:W-:Y:S02]  /*3e20*/  I2FP.F32.S32 R18, R18 ;  /* 0x0000001200127245 */ /* 0x000fe40000201400 */
[----:B------:R-:W-:Y:S02]  /*3e30*/  I2FP.F32.S32 R19, R19 ;  /* 0x0000001300137245 */ /* 0x000fe40000201400 */
[----:B--2---:R-:W-:Y:S02]  /*3e40*/  I2FP.F32.S32 R4, R4 ;  /* 0x0000000400047245 */ /* 0x004fe40000201400 */
[----:B------:R-:W-:Y:S02]  /*3e50*/  I2FP.F32.S32 R5, R5 ;  /* 0x0000000500057245 */ /* 0x000fe40000201400 */
[----:B------:R-:W-:-:S02]  /*3e60*/  I2FP.F32.S32 R6, R6 ;  /* 0x0000000600067245 */ /* 0x000fc40000201400 */
[----:B------:R-:W-:Y:S02]  /*3e70*/  I2FP.F32.S32 R7, R7 ;  /* 0x0000000700077245 */ /* 0x000fe40000201400 */
[----:B----4-:R-:W-:Y:S02]  /*3e80*/  I2FP.F32.S32 R8, R8 ;  /* 0x0000000800087245 */ /* 0x010fe40000201400 */
[----:B------:R-:W-:Y:S02]  /*3e90*/  I2FP.F32.S32 R9, R9 ;  /* 0x0000000900097245 */ /* 0x000fe40000201400 */
[----:B------:R-:W-:Y:S02]  /*3ea0*/  I2FP.F32.S32 R10, R10 ;  /* 0x0000000a000a7245 */ /* 0x000fe40000201400 */
[----:B------:R-:W-:Y:S02]  /*3eb0*/  I2FP.F32.S32 R11, R11 ;  /* 0x0000000b000b7245 */ /* 0x000fe40000201400 */
[----:B-----5:R-:W-:-:S02]  /*3ec0*/  I2FP.F32.S32 R20, R20 ;  /* 0x0000001400147245 */ /* 0x020fc40000201400 */
[----:B------:R-:W-:Y:S01]  /*3ed0*/  I2FP.F32.S32 R21, R21 ;  /* 0x0000001500157245 */ /* 0x000fe20000201400 */
[----:B------:R-:W-:Y:S06]  /*3ee0*/  BRA `(.L_x_117) ;  /* 0x00000000002c7947 */ /* 0x000fec0003800000 */
.L_x_108:
[----:B------:R0:W-:Y:S01]  /*3ef0*/  STL.128 [R1+0x1440], RZ ;  /* 0x001440ff01007387 */ /* 0x0001e20000100c00 */
[----:B------:R-:W-:Y:S02]  /*3f00*/  CS2R R20, SRZ ;  /* 0x0000000000147805 */ /* 0x000fe4000001ff00 */
[----:B------:R-:W-:Y:S02]  /*3f10*/  CS2R R10, SRZ ;  /* 0x00000000000a7805 */ /* 0x000fe4000001ff00 */
[----:B----4-:R-:W-:Y:S01]  /*3f20*/  CS2R R8, SRZ ;  /* 0x0000000000087805 */ /* 0x010fe2000001ff00 */
[----:B------:R4:W-:Y:S01]  /*3f30*/  STL.128 [R1+0x1450], RZ ;  /* 0x001450ff01007387 */ /* 0x0009e20000100c00 */
[----:B--2---:R-:W-:Y:S02]  /*3f40*/  CS2R R6, SRZ ;  /* 0x0000000000067805 */ /* 0x004fe4000001ff00 */
[----:B01-3--:R-:W-:Y:S02]  /*3f50*/  CS2R R4, SRZ ;  /* 0x0000000000047805 */ /* 0x00bfe4000001ff00 */
[----:B------:R-:W-:Y:S01]  /*3f60*/  CS2R R18, SRZ ;  /* 0x0000000000127805 */ /* 0x000fe2000001ff00 */
[----:B------:R4:W-:Y:S01]  /*3f70*/  STL.128 [R1+0x1460], RZ ;  /* 0x001460ff01007387 */ /* 0x0009e20000100c00 */
[----:B------:R-:W-:-:S03]  /*3f80*/  CS2R R16, SRZ ;  /* 0x0000000000107805 */ /* 0x000fc6000001ff00 */
[----:B------:R4:W-:Y:S04]  /*3f90*/  STL.64 [R1+0x1470], RZ ;  /* 0x001470ff01007387 */ /* 0x0009e80000100a00 */
.L_x_117:
[C---:B------:R-:W-:Y:S01]  /*3fa0*/  FMUL R25, R22.reuse, 16777216 ;  /* 0x4b80000016197820 */ /* 0x040fe20000400000 */
[----:B------:R-:W-:Y:S01]  /*3fb0*/  FSETP.GEU.AND P0, PT, |R22|, 1.175494350822287508e-38, PT ;  /* 0x008000001600780b */ /* 0x000fe20003f0e200 */
[----:B------:R-:W-:-:S03]  /*3fc0*/  IMAD.MOV.U32 R27, RZ, RZ, 0x3f800000 ;  /* 0x3f800000ff1b7424 */ /* 0x000fc600078e00ff */
[----:B------:R-:W-:Y:S02]  /*3fd0*/  FSEL R25, R25, R22, !P0 ;  /* 0x0000001619197208 */ /* 0x000fe40004000000 */
[----:B------:R-:W-:Y:S02]  /*3fe0*/  FSEL R27, R27, 16777216, P0 ;  /* 0x4b8000001b1b7808 */ /* 0x000fe40000000000 */
[----:B------:R0:W1:Y:S01]  /*3ff0*/  MUFU.RCP R24, R25 ;  /* 0x0000001900187308 */ /* 0x0000620000001000 */
[----:B------:R-:W-:Y:S01]  /*4000*/  PLOP3.LUT P0, PT, PT, PT, PT, 0x80, 0x8 ;  /* 0x000000000008781c */ /* 0x000fe20003f0f070 */
[----:B0-----:R-:W-:Y:S02]  /*4010*/  IMAD.MOV.U32 R25, RZ, RZ, RZ ;  /* 0x000000ffff197224 */ /* 0x001fe400078e00ff */
[----:B-1----:R-:W-:-:S04]  /*4020*/  FMUL R24, R24, R27 ;  /* 0x0000001b18187220 */ /* 0x002fc80000400000 */
[C---:B------:R-:W-:Y:S01]  /*4030*/  FMUL R27, R24.reuse, R16 ;  /* 0x00000010181b7220 */ /* 0x040fe20000400000 */
[C---:B------:R-:W-:Y:S01]  /*4040*/  FMUL R6, R24.reuse, R6 ;  /* 0x0000000618067220 */ /* 0x040fe20000400000 */
[C---:B------:R-:W-:Y:S01]  /*4050*/  FMUL R7, R24.reuse, R7 ;  /* 0x0000000718077220 */ /* 0x040fe20000400000 */
[C---:B------:R-:W-:Y:S01]  /*4060*/  FMUL R8, R24.reuse, R8 ;  /* 0x0000000818087220 */ /* 0x040fe20000400000 */
[C---:B------:R-:W-:Y:S01]  /*4070*/  FMUL R9, R24.reuse, R9 ;  /* 0x0000000918097220 */ /* 0x040fe20000400000 */
[----:B------:R-:W-:Y:S01]  /*4080*/  FSETP.GT.AND P1, PT, R27, 9.9999997171806853657e-10, PT ;  /* 0x3089705f1b00780b */ /* 0x000fe20003f24000 */
[C---:B------:R-:W-:Y:S01]  /*4090*/  FMUL R10, R24.reuse, R10 ;  /* 0x0000000a180a7220 */ /* 0x040fe20000400000 */
[----:B------:R-:W-:Y:S01]  /*40a0*/  FMUL R11, R24, R11 ;  /* 0x0000000b180b7220 */ /* 0x000fe20000400000 */
[----:B------:R-:W-:Y:S01]  /*40b0*/  FSETP.GT.AND P6, PT, R8, 9.9999997171806853657e-10, PT ;  /* 0x3089705f0800780b */ /* 0x000fe20003fc4000 */
[C---:B------:R-:W-:Y:S01]  /*40c0*/  FMUL R20, R24.reuse, R20 ;  /* 0x0000001418147220 */ /* 0x040fe20000400000 */
[----:B------:R-:W-:-:S08]  /*40d0*/  FMUL R21, R24, R21 ;  /* 0x0000001518157220 */ /* 0x000fd00000400000 */
[C---:B------:R-:W-:Y:S01]  /*40e0*/  @P1 FSETP.GEU.AND P2, PT, |R27|.reuse, 1.175494350822287508e-38, PT ;  /* 0x008000001b00180b */ /* 0x040fe20003f4e200 */
[----:B------:R-:W-:-:S03]  /*40f0*/  @P1 FMUL R16, R27, R14 ;  /* 0x0000000e1b101220 */ /* 0x000fc60000400000 */
[----:B------:R-:W-:-:S13]  /*4100*/  @P1 PLOP3.LUT P0, PT, P2, PT, PT, 0x80, 0x8 ;  /* 0x000000000008181c */ /* 0x000fda000170f070 */
[----:B------:R-:W-:-:S04]  /*4110*/  @!P0 FMUL R27, R27, 16777216 ;  /* 0x4b8000001b1b8820 */ /* 0x000fc80000400000 */
[----:B------:R-:W0:Y:S02]  /*4120*/  @P1 MUFU.LG2 R41, R27 ;  /* 0x0000001b00291308 */ /* 0x000e240000000c00 */
[----:B0-----:R-:W-:Y:S01]  /*4130*/  @!P0 FADD R41, R41, -24 ;  /* 0xc1c0000029298421 */ /* 0x001fe20000000000 */
[----:B------:R-:W-:-:S03]  /*4140*/  PLOP3.LUT P0, PT, PT, PT, PT, 0x80, 0x8 ;  /* 0x000000000008781c */ /* 0x000fc60003f0f070 */
[----:B------:R-:W-:Y:S01]  /*4150*/  @P1 FFMA R25, -R16, R41, RZ ;  /* 0x0000002910191223 */ /* 0x000fe200000001ff */
[----:B------:R-:W-:-:S05]  /*4160*/  FMUL R16, R24, R17 ;  /* 0x0000001118107220 */ /* 0x000fca0000400000 */
[----:B------:R-:W-:-:S13]  /*4170*/  FSETP.GT.AND P1, PT, R16, 9.9999997171806853657e-10, PT ;  /* 0x3089705f1000780b */ /* 0x000fda0003f24000 */
[C---:B------:R-:W-:Y:S01]  /*4180*/  @P1 FSETP.GEU.AND P2, PT, |R16|.reuse, 1.175494350822287508e-38, PT ;  /* 0x008000001000180b */ /* 0x040fe20003f4e200 */
[----:B------:R-:W-:-:S03]  /*4190*/  @P1 FMUL R26, R16, R15 ;  /* 0x0000000f101a1220 */ /* 0x000fc60000400000 */
[----:B------:R-:W-:-:S13]  /*41a0*/  @P1 PLOP3.LUT P0, PT, P2, PT, PT, 0x80, 0x8 ;  /* 0x000000000008181c */ /* 0x000fda000170f070 */
[----:B------:R-:W-:-:S04]  /*41b0*/  @!P0 FMUL R16, R16, 16777216 ;  /* 0x4b80000010108820 */ /* 0x000fc80000400000 */
[----:B------:R0:W1:Y:S02]  /*41c0*/  @P1 MUFU.LG2 R17, R16 ;  /* 0x0000001000111308 */ /* 0x0000640000000c00 */
[----:B0-----:R-:W-:Y:S01]  /*41d0*/  FMUL R16, R24, R19 ;  /* 0x0000001318107220 */ /* 0x001fe20000400000 */
[----:B-1----:R-:W-:Y:S01]  /*41e0*/  @!P0 FADD R17, R17, -24 ;  /* 0xc1c0000011118421 */ /* 0x002fe20000000000 */
[----:B------:R-:W-:-:S03]  /*41f0*/  PLOP3.LUT P0, PT, PT, PT, PT, 0x80, 0x8 ;  /* 0x000000000008781c */ /* 0x000fc60003f0f070 */
[----:B------:R-:W-:Y:S01]  /*4200*/  @P1 FFMA R25, -R26, R17, R25 ;  /* 0x000000111a191223 */ /* 0x000fe20000000119 */
[----:B------:R-:W-:-:S05]  /*4210*/  FMUL R17, R24, R18 ;  /* 0x0000001218117220 */ /* 0x000fca0000400000 */
[----:B------:R-:W-:-:S13]  /*4220*/  FSETP.GT.AND P1, PT, R17, 9.9999997171806853657e-10, PT ;  /* 0x3089705f1100780b */ /* 0x000fda0003f24000 */
[C---:B------:R-:W-:Y:S01]  /*4230*/  @P1 FSETP.GEU.AND P2, PT, |R17|.reuse, 1.175494350822287508e-38, PT ;  /* 0x008000001100180b */ /* 0x040fe20003f4e200 */
[----:B------:R-:W-:-:S03]  /*4240*/  @P1 FMUL R18, R17, R28 ;  /* 0x0000001c11121220 */ /* 0x000fc60000400000 */
[----:B------:R-:W-:-:S13]  /*4250*/  @P1 PLOP3.LUT P0, PT, P2, PT, PT, 0x80, 0x8 ;  /* 0x000000000008181c */ /* 0x000fda000170f070 */
[----:B------:R-:W-:-:S04]  /*4260*/  @!P0 FMUL R17, R17, 16777216 ;  /* 0x4b80000011118820 */ /* 0x000fc80000400000 */
[----:B------:R0:W1:Y:S02]  /*4270*/  @P1 MUFU.LG2 R26, R17 ;  /* 0x00000011001a1308 */ /* 0x0000640000000c00 */
[C---:B0-----:R-:W-:Y:S01]  /*4280*/  FMUL R17, R24.reuse, R4 ;  /* 0x0000000418117220 */ /* 0x041fe20000400000 */
[----:B------:R-:W-:-:S05]  /*4290*/  FMUL R4, R24, R5 ;  /* 0x0000000518047220 */ /* 0x000fca0000400000 */
[----:B------:R-:W-:Y:S01]  /*42a0*/  FSETP.GT.AND P4, PT, R4, 9.9999997171806853657e-10, PT ;  /* 0x3089705f0400780b */ /* 0x000fe20003f84000 */
[----:B-1----:R-:W-:Y:S01]  /*42b0*/  @!P0 FADD R26, R26, -24 ;  /* 0xc1c000001a1a8421 */ /* 0x002fe20000000000 */
[----:B------:R-:W-:-:S03]  /*42c0*/  PLOP3.LUT P0, PT, PT, PT, PT, 0x80, 0x8 ;  /* 0x000000000008781c */ /* 0x000fc60003f0f070 */
[----:B------:R-:W-:Y:S01]  /*42d0*/  @P1 FFMA R25, -R18, R26, R25 ;  /* 0x0000001a12191223 */ /* 0x000fe20000000119 */
[----:B------:R-:W-:-:S07]  /*42e0*/  FSETP.GT.AND P1, PT, R16, 9.9999997171806853657e-10, PT ;  /* 0x3089705f1000780b */ /* 0x000fce0003f24000 */
[----:B------:R-:W-:-:S06]  /*42f0*/  @P4 FSETP.GEU.AND P3, PT, |R4|, 1.175494350822287508e-38, PT ;  /* 0x008000000400480b */ /* 0x000fcc0003f6e200 */
[C---:B------:R-:W-:Y:S01]  /*4300*/  @P1 FSETP.GEU.AND P2, PT, |R16|.reuse, 1.175494350822287508e-38, PT ;  /* 0x008000001000180b */ /* 0x040fe20003f4e200 */
[----:B------:R-:W-:-:S03]  /*4310*/  @P1 FMUL R18, R16, R29 ;  /* 0x0000001d10121220 */ /* 0x000fc60000400000 */
[----:B------:R-:W-:Y:S02]  /*4320*/  @P1 PLOP3.LUT P0, PT, P2, PT, PT, 0x80, 0x8 ;  /* 0x000000000008181c */ /* 0x000fe4000170f070 */
[----:B------:R-:W-:-:S11]  /*4330*/  FSETP.GT.AND P2, PT, R17, 9.9999997171806853657e-10, PT ;  /* 0x3089705f1100780b */ /* 0x000fd60003f44000 */
[----:B------:R-:W-:-:S04]  /*4340*/  @!P0 FMUL R16, R16, 16777216 ;  /* 0x4b80000010108820 */ /* 0x000fc80000400000 */
[----:B------:R0:W1:Y:S02]  /*4350*/  @P1 MUFU.LG2 R19, R16 ;  /* 0x0000001000131308 */ /* 0x0000640000000c00 */
[----:B0-----:R-:W-:Y:S01]  /*4360*/  @P4 FMUL R16, R4, R31 ;  /* 0x0000001f04104220 */ /* 0x001fe20000400000 */
[----:B-1----:R-:W-:Y:S01]  /*4370*/  @!P0 FADD R19, R19, -24 ;  /* 0xc1c0000013138421 */ /* 0x002fe20000000000 */
[----:B------:R-:W-:-:S03]  /*4380*/  @P2 FSETP.GEU.AND P0, PT, |R17|, 1.175494350822287508e-38, PT ;  /* 0x008000001100280b */ /* 0x000fc60003f0e200 */
[----:B------:R-:W-:Y:S01]  /*4390*/  @P1 FFMA R25, -R18, R19, R25 ;  /* 0x0000001312191223 */ /* 0x000fe20000000119 */
[----:B------:R-:W-:Y:S01]  /*43a0*/  PLOP3.LUT P1, PT, PT, PT, PT, 0x80, 0x8 ;  /* 0x000000000008781c */ /* 0x000fe20003f2f070 */
[----:B------:R-:W-:Y:S01]  /*43b0*/  @P2 FMUL R18, R17, R30 ;  /* 0x0000001e11122220 */ /* 0x000fe20000400000 */
[----:B------:R-:W-:Y:S02]  /*43c0*/  @P2 PLOP3.LUT P1, PT, P0, PT, PT, 0x80, 0x8 ;  /* 0x000000000008281c */ /* 0x000fe4000072f070 */
[----:B------:R-:W-:Y:S02]  /*43d0*/  PLOP3.LUT P0, PT, PT, PT, PT, 0x80, 0x8 ;  /* 0x000000000008781c */ /* 0x000fe40003f0f070 */
[----:B------:R-:W-:Y:S02]  /*43e0*/  @P4 PLOP3.LUT P0, PT, P3, PT, PT, 0x80, 0x8 ;  /* 0x000000000008481c */ /* 0x000fe40001f0f070 */
[----:B------:R-:W-:-:S07]  /*43f0*/  FSETP.GT.AND P3, PT, R6, 9.9999997171806853657e-10, PT ;  /* 0x3089705f0600780b */ /* 0x000fce0003f64000 */
[----:B------:R-:W-:-:S04]  /*4400*/  @!P1 FMUL R17, R17, 16777216 ;  /* 0x4b80000011119820 */ /* 0x000fc80000400000 */
[----:B------:R-:W0:Y:S01]  /*4410*/  @P2 MUFU.LG2 R5, R17 ;  /* 0x0000001100052308 */ /* 0x000e220000000c00 */
[----:B------:R-:W-:Y:S01]  /*4420*/  @!P0 FMUL R4, R4, 16777216 ;  /* 0x4b80000004048820 */ /* 0x000fe20000400000 */
[----:B------:R-:W-:Y:S01]  /*4430*/  @P3 FSETP.GEU.AND P5, PT, |R6|, 1.175494350822287508e-38, PT ;  /* 0x008000000600380b */ /* 0x000fe20003fae200 */
[----:B0-----:R-:W-:Y:S01]  /*4440*/  @!P1 FADD R5, R5, -24 ;  /* 0xc1c0000005059421 */ /* 0x001fe20000000000 */
[----:B------:R-:W-:Y:S02]  /*4450*/  PLOP3.LUT P1, PT, PT, PT, PT, 0x80, 0x8 ;  /* 0x000000000008781c */ /* 0x000fe40003f2f070 */
[----:B------:R-:W-:Y:S01]  /*4460*/  @P3 PLOP3.LUT P1, PT, P5, PT, PT, 0x80, 0x8 ;  /* 0x000000000008381c */ /* 0x000fe20002f2f070 */
[----:B------:R-:W-:Y:S01]  /*4470*/  @P2 FFMA R25, -R18, R5, R25 ;  /* 0x0000000512192223 */ /* 0x000fe20000000119 */
[----:B------:R-:W-:Y:S01]  /*4480*/  FSETP.GT.AND P2, PT, R7, 9.9999997171806853657e-10, PT ;  /* 0x3089705f0700780b */ /* 0x000fe20003f44000 */
[----:B------:R-:W0:-:S12]  /*4490*/  @P4 MUFU.LG2 R5, R4 ;  /* 0x0000000400054308 */ /* 0x000e180000000c00 */
[C---:B------:R-:W-:Y:S01]  /*44a0*/  @P2 FSETP.GEU.AND P5, PT, |R7|.reuse, 1.175494350822287508e-38, PT ;  /* 0x008000000700280b */ /* 0x040fe20003fae200 */
[----:B------:R-:W-:Y:S01]  /*44b0*/  @P2 FMUL R18, R7, R34 ;  /* 0x0000002207122220 */ /* 0x000fe20000400000 */
[----:B0-----:R-:W-:Y:S01]  /*44c0*/  @!P0 FADD R5, R5, -24 ;  /* 0xc1c0000005058421 */ /* 0x001fe20000000000 */
[----:B------:R-:W-:Y:S02]  /*44d0*/  PLOP3.LUT P0, PT, PT, PT, PT, 0x80, 0x8 ;  /* 0x000000000008781c */ /* 0x000fe40003f0f070 */
[----:B------:R-:W-:Y:S01]  /*44e0*/  @P2 PLOP3.LUT P0, PT, P5, PT, PT, 0x80, 0x8 ;  /* 0x000000000008281c */ /* 0x000fe20002f0f070 */
[----:B------:R-:W-:Y:S01]  /*44f0*/  @P4 FFMA R25, -R16, R5, R25 ;  /* 0x0000000510194223 */ /* 0x000fe20000000119 */
[C---:B------:R-:W-:Y:S01]  /*4500*/  @P3 FMUL R16, R6.reuse, R33 ;  /* 0x0000002106103220 */ /* 0x040fe20000400000 */
[----:B------:R-:W-:Y:S01]  /*4510*/  @!P1 FMUL R6, R6, 16777216 ;  /* 0x4b80000006069820 */ /* 0x000fe20000400000 */
[----:B------:R-:W-:-:S03]  /*4520*/  FSETP.GT.AND P5, PT, R9, 9.9999997171806853657e-10, PT ;  /* 0x3089705f0900780b */ /* 0x000fc60003fa4000 */
[----:B------:R0:W1:Y:S06]  /*4530*/  @P3 MUFU.LG2 R4, R6 ;  /* 0x0000000600043308 */ /* 0x00006c0000000c00 */
[----:B------:R-:W-:-:S04]  /*4540*/  @!P0 FMUL R7, R7, 16777216 ;  /* 0x4b80000007078820 */ /* 0x000fc80000400000 */
[----:B------:R-:W2:Y:S01]  /*4550*/  @P2 MUFU.LG2 R5, R7 ;  /* 0x0000000700052308 */ /* 0x000ea20000000c00 */
[----:B0-----:R-:W-:Y:S01]  /*4560*/  @P5 FMUL R6, R9, R36 ;  /* 0x0000002409065220 */ /* 0x001fe20000400000 */
[----:B-1----:R-:W-:Y:S01]  /*4570*/  @!P1 FADD R4, R4, -24 ;  /* 0xc1c0000004049421 */ /* 0x002fe20000000000 */
[----:B------:R-:W-:-:S03]  /*4580*/  @P6 FSETP.GEU.AND P1, PT, |R8|, 1.175494350822287508e-38, PT ;  /* 0x008000000800680b */ /* 0x000fc60003f2e200 */
[----:B------:R-:W-:Y:S01]  /*4590*/  @P3 FFMA R25, -R16, R4, R25 ;  /* 0x0000000410193223 */ /* 0x000fe20000000119 */
[----:B------:R-:W-:Y:S01]  /*45a0*/  FSETP.GT.AND P3, PT, R10, 9.9999997171806853657e-10, PT ;  /* 0x3089705f0a00780b */ /* 0x000fe20003f64000 */
[----:B------:R-:W-:Y:S01]  /*45b0*/  @P6 FMUL R4, R8, R35 ;  /* 0x0000002308046220 */ /* 0x000fe20000400000 */
[----:B--2---:R-:W-:Y:S01]  /*45c0*/  @!P0 FADD R5, R5, -24 ;  /* 0xc1c0000005058421 */ /* 0x004fe20000000000 */
[----:B------:R-:W-:-:S03]  /*45d0*/  @P5 FSETP.GEU.AND P0, PT, |R9|, 1.175494350822287508e-38, PT ;  /* 0x008000000900580b */ /* 0x000fc60003f0e200 */
[----:B------:R-:W-:Y:S01]  /*45e0*/  @P2 FFMA R25, -R18, R5, R25 ;  /* 0x0000000512192223 */ /* 0x000fe20000000119 */
[----:B------:R-:W-:Y:S02]  /*45f0*/  PLOP3.LUT P2, PT, PT, PT, PT, 0x80, 0x8 ;  /* 0x000000000008781c */ /* 0x000fe40003f4f070 */
[----:B------:R-:W-:-:S04]  /*4600*/  @P6 PLOP3.LUT P2, PT, P1, PT, PT, 0x80, 0x8 ;  /* 0x000000000008681c */ /* 0x000fc80000f4f070 */
[C---:B------:R-:W-:Y:S01]  /*4610*/  @P3 FMUL R16, R10.reuse, R37 ;  /* 0x000000250a103220 */ /* 0x040fe20000400000 */
[----:B------:R-:W-:Y:S02]  /*4620*/  PLOP3.LUT P1, PT, PT, PT, PT, 0x80, 0x8 ;  /* 0x000000000008781c */ /* 0x000fe40003f2f070 */
[----:B------:R-:W-:Y:S02]  /*4630*/  @P5 PLOP3.LUT P1, PT, P0, PT, PT, 0x80, 0x8 ;  /* 0x000000000008581c */ /* 0x000fe4000072f070 */
[----:B------:R-:W-:Y:S02]  /*4640*/  @P3 FSETP.GEU.AND P4, PT, |R10|, 1.175494350822287508e-38, PT ;  /* 0x008000000a00380b */ /* 0x000fe40003f8e200 */
[----:B------:R-:W-:Y:S02]  /*4650*/  PLOP3.LUT P0, PT, PT, PT, PT, 0x80, 0x8 ;  /* 0x000000000008781c */ /* 0x000fe40003f0f070 */
[----:B------:R-:W-:Y:S02]  /*4660*/  @P3 PLOP3.LUT P0, PT, P4, PT, PT, 0x80, 0x8 ;  /* 0x000000000008381c */ /* 0x000fe4000270f070 */
[----:B------:R-:W-:Y:S01]  /*4670*/  FSETP.GT.AND P4, PT, R11, 9.9999997171806853657e-10, PT ;  /* 0x3089705f0b00780b */ /* 0x000fe20003f84000 */
[----:B------:R-:W-:-:S04]  /*4680*/  @!P2 FMUL R8, R8, 16777216 ;  /* 0x4b8000000808a820 */ /* 0x000fc80000400000 */
[----:B------:R-:W0:Y:S01]  /*4690*/  @P6 MUFU.LG2 R5, R8 ;  /* 0x0000000800056308 */ /* 0x000e220000000c00 */
[----:B------:R-:W-:-:S05]  /*46a0*/  @!P1 FMUL R9, R9, 16777216 ;  /* 0x4b80000009099820 */ /* 0x000fca0000400000 */
[----:B------:R-:W-:Y:S02]  /*46b0*/  @!P0 FMUL R10, R10, 16777216 ;  /* 0x4b8000000a0a8820 */ /* 0x000fe40000400000 */
[----:B------:R-:W1:Y:S08]  /*46c0*/  @P5 MUFU.LG2 R7, R9 ;  /* 0x0000000900075308 */ /* 0x000e700000000c00 */
[----:B------:R-:W2:Y:S01]  /*46d0*/  @P3 MUFU.LG2 R17, R10 ;  /* 0x0000000a00113308 */ /* 0x000ea20000000c00 */
[----:B0-----:R-:W-:Y:S01]  /*46e0*/  @!P2 FADD R5, R5, -24 ;  /* 0xc1c000000505a421 */ /* 0x001fe20000000000 */
[----:B------:R-:W-:-:S03]  /*46f0*/  FSETP.GT.AND P2, PT, R20, 9.9999997171806853657e-10, PT ;  /* 0x3089705f1400780b */ /* 0x000fc60003f44000 */
[----:B------:R-:W-:Y:S01]  /*4700*/  @P6 FFMA R25, -R4, R5, R25 ;  /* 0x0000000504196223 */ /* 0x000fe20000000119 */
[----:B------:R-:W-:Y:S01]  /*4710*/  @P4 FMUL R4, R11, R38 ;  /* 0x000000260b044220 */ /* 0x000fe20000400000 */
[----:B-1----:R-:W-:Y:S01]  /*4720*/  @!P1 FADD R7, R7, -24 ;  /* 0xc1c0000007079421 */ /* 0x002fe20000000000 */
[----:B------:R-:W-:-:S03]  /*4730*/  FSETP.GT.AND P1, PT, R21, 9.9999997171806853657e-10, PT ;  /* 0x3089705f1500780b */ /* 0x000fc60003f24000 */
[----:B------:R-:W-:Y:S01]  /*4740*/  @P5 FFMA R25, -R6, R7, R25 ;  /* 0x0000000706195223 */ /* 0x000fe20000000119 */
[----:B------:R-:W-:-:S03]  /*4750*/  @P4 FSETP.GEU.AND P5, PT, |R11|, 1.175494350822287508e-38, PT ;  /* 0x008000000b00480b */ /* 0x000fc60003fae200 */
[----:B------:R-:W-:Y:S01]  /*4760*/  @P2 FMUL R6, R20, R39 ;  /* 0x0000002714062220 */ /* 0x000fe20000400000 */
[----:B--2---:R-:W-:Y:S01]  /*4770*/  @!P0 FADD R17, R17, -24 ;  /* 0xc1c0000011118421 */ /* 0x004fe20000000000 */
[----:B------:R-:W-:Y:S02]  /*4780*/  PLOP3.LUT P0, PT, PT, PT, PT, 0x80, 0x8 ;  /* 0x000000000008781c */ /* 0x000fe40003f0f070 */
[----:B------:R-:W-:Y:S01]  /*4790*/  @P4 PLOP3.LUT P0, PT, P5, PT, PT, 0x80, 0x8 ;  /* 0x000000000008481c */ /* 0x000fe20002f0f070 */
[----:B------:R-:W-:Y:S01]  /*47a0*/  @P3 FFMA R25, -R16, R17, R25 ;  /* 0x0000001110193223 */ /* 0x000fe20000000119 */
[----:B------:R-:W-:Y:S01]  /*47b0*/  @P2 FSETP.GEU.AND P5, PT, |R20|, 1.175494350822287508e-38, PT ;  /* 0x008000001400280b */ /* 0x000fe20003fae200 */
[----:B------:R-:W-:Y:S01]  /*47c0*/  @P1 FMUL R8, R21, R40 ;  /* 0x0000002815081220 */ /* 0x000fe20000400000 */
[----:B------:R-:W-:Y:S02]  /*47d0*/  PLOP3.LUT P3, PT, PT, PT, PT, 0x80, 0x8 ;  /* 0x000000000008781c */ /* 0x000fe40003f6f070 */
[----:B------:R-:W-:-:S02]  /*47e0*/  @P2 PLOP3.LUT P3, PT, P5, PT, PT, 0x80, 0x8 ;  /* 0x000000000008281c */ /* 0x000fc40002f6f070 */
[----:B------:R-:W-:Y:S02]  /*47f0*/  @P1 FSETP.GEU.AND P6, PT, |R21|, 1.175494350822287508e-38, PT ;  /* 0x008000001500180b */ /* 0x000fe40003fce200 */
[----:B------:R-:W-:Y:S02]  /*4800*/  PLOP3.LUT P5, PT, PT, PT, PT, 0x80, 0x8 ;  /* 0x000000000008781c */ /* 0x000fe40003faf070 */
[----:B------:R-:W-:Y:S01]  /*4810*/  @P1 PLOP3.LUT P5, PT, P6, PT, PT, 0x80, 0x8 ;  /* 0x000000000008181c */ /* 0x000fe200037af070 */
[----:B------:R-:W-:-:S04]  /*4820*/  @!P0 FMUL R11, R11, 16777216 ;  /* 0x4b8000000b0b8820 */ /* 0x000fc80000400000 */
[----:B------:R-:W0:Y:S02]  /*4830*/  @P4 MUFU.LG2 R5, R11 ;  /* 0x0000000b00054308 */ /* 0x000e240000000c00 */
[----:B------:R-:W-:-:S06]  /*4840*/  @!P3 FMUL R20, R20, 16777216 ;  /* 0x4b8000001414b820 */ /* 0x000fcc0000400000 */
[----:B------:R-:W1:Y:S01]  /*4850*/  @P2 MUFU.LG2 R7, R20 ;  /* 0x0000001400072308 */ /* 0x000e620000000c00 */
[----:B------:R-:W-:-:S07]  /*4860*/  @!P5 FMUL R21, R21, 16777216 ;  /* 0x4b8000001515d820 */ /* 0x000fce0000400000 */
[----:B------:R-:W2:Y:S01]  /*4870*/  @P1 MUFU.LG2 R9, R21 ;  /* 0x0000001500091308 */ /* 0x000ea20000000c00 */
[----:B0-----:R-:W-:-:S04]  /*4880*/  @!P0 FADD R5, R5, -24 ;  /* 0xc1c0000005058421 */ /* 0x001fc80000000000 */
[----:B------:R-:W-:Y:S01]  /*4890*/  @P4 FFMA R25, -R4, R5, R25 ;  /* 0x0000000504194223 */ /* 0x000fe20000000119 */
[----:B------:R-:W-:Y:S01]  /*48a0*/  LEA R4, R23, UR15, 0x2 ;  /* 0x0000000f17047c11 */ /* 0x000fe2000f8e10ff */
[----:B-1----:R-:W-:-:S04]  /*48b0*/  @!P3 FADD R7, R7, -24 ;  /* 0xc1c000000707b421 */ /* 0x002fc80000000000 */
[----:B------:R-:W-:Y:S01]  /*48c0*/  @P2 FFMA R25, -R6, R7, R25 ;  /* 0x0000000706192223 */ /* 0x000fe20000000119 */
[----:B--2---:R-:W-:-:S04]  /*48d0*/  @!P5 FADD R9, R9, -24 ;  /* 0xc1c000000909d421 */ /* 0x004fc80000000000 */
[----:B------:R-:W-:-:S05]  /*48e0*/  @P1 FFMA R25, -R8, R9, R25 ;  /* 0x0000000908191223 */ /* 0x000fca0000000119 */
[----:B------:R0:W-:Y:S01]  /*48f0*/  STL [R4], R25 ;  /* 0x0000001904007387 */ /* 0x0001e20000100800 */
[----:B------:R-:W-:Y:S05]  /*4900*/  BRA `(.L_x_118) ;  /* 0x00000000000c7947 */ /* 0x000fea0003800000 */
.L_x_106:
[----:B------:R-:W-:Y:S01]  /*4910*/  LEA R5, R23, UR15, 0x2 ;  /* 0x0000000f17057c11 */ /* 0x000fe2000f8e10ff */
[----:B------:R-:W-:-:S05]  /*4920*/  IMAD.MOV.U32 R4, RZ, RZ, -0x319194d8 ;  /* 0xce6e6b28ff047424 */ /* 0x000fca00078e00ff */
[----:B------:R1:W-:Y:S02]  /*4930*/  STL [R5], R4 ;  /* 0x0000000405007387 */ /* 0x0003e40000100800 */
.L_x_118:
[----:B------:R-:W-:Y:S05]  /*4940*/  BSYNC.RECONVERGENT B3 ;  /* 0x0000000000037941 */ /* 0x000fea0003800200 */
.L_x_104:
[----:B------:R-:W-:-:S05]  /*4950*/  VIADD R23, R23, 0x1 ;  /* 0x0000000117177836 */ /* 0x000fca0000000000 */
[----:B------:R-:W-:-:S13]  /*4960*/  ISETP.NE.AND P0, PT, R23, 0x510, PT ;  /* 0x000005101700780c */ /* 0x000fda0003f05270 */
[----:B------:R-:W-:Y:S05]  /*4970*/  @P0 BRA `(.L_x_119) ;  /* 0xffffffe8005c0947 */ /* 0x000fea000383ffff */
[----:B------:R-:W-:Y:S05]  /*4980*/  BSYNC.RECONVERGENT B2 ;  /* 0x0000000000027941 */ /* 0x000fea0003800200 */
.L_x_103:
[----:B------:R-:W2:Y:S04]  /*4990*/  LDL.128 R16, [R1] ;  /* 0x0000000001107983 */ /* 0x000ea80000100c00 */
[----:B------:R-:W3:Y:S04]  /*49a0*/  LDL.128 R12, [R1+0x10] ;  /* 0x00001000010c7983 */ /* 0x000ee80000100c00 */
[----:B------:R-:W5:Y:S04]  /*49b0*/  LDL.128 R8, [R1+0x20] ;  /* 0x0000200001087983 */ /* 0x000f680000100c00 */
[----:B01----:R-:W4:Y:S01]  /*49c0*/  LDL.128 R4, [R1+0x30] ;  /* 0x0000300001047983 */ /* 0x003f220000100c00 */
[----:B------:R-:W-:Y:S01]  /*49d0*/  BSSY.RECONVERGENT B2, `(.L_x_120) ;  /* 0x00000e1000027945 */ /* 0x000fe20003800200 */
[----:B------:R-:W-:Y:S01]  /*49e0*/  IMAD.MOV.U32 R33, RZ, RZ, 0x10 ;  /* 0x00000010ff217424 */ /* 0x000fe200078e00ff */
[----:B--2---:R-:W-:-:S04]  /*49f0*/  FMNMX R16, R16, -100000000, !PT ;  /* 0xccbebc2010107809 */ /* 0x004fc80007800000 */
[----:B------:R-:W-:-:S04]  /*4a00*/  FSETP.GT.AND P0, PT, R17, R16, PT ;  /* 0x000000101100720b */ /* 0x000fc80003f04000 */
[----:B------:R-:W-:-:S04]  /*4a10*/  FSEL R17, R17, R16, P0 ;  /* 0x0000001011117208 */ /* 0x000fc80000000000 */
[----:B------:R-:W-:-:S04]  /*4a20*/  FSETP.GT.AND P0, PT, R18, R17, PT ;  /* 0x000000111200720b */ /* 0x000fc80003f04000 */
[----:B------:R-:W-:-:S04]  /*4a30*/  FSEL R18, R18, R17, P0 ;  /* 0x0000001112127208 */ /* 0x000fc80000000000 */
[----:B------:R-:W-:-:S04]  /*4a40*/  FSETP.GT.AND P0, PT, R19, R18, PT ;  /* 0x000000121300720b */ /* 0x000fc80003f04000 */
[----:B------:R-:W-:-:S04]  /*4a50*/  FSEL R19, R19, R18, P0 ;  /* 0x0000001213137208 */ /* 0x000fc80000000000 */
[----:B---3--:R-:W-:-:S04]  /*4a60*/  FSETP.GT.AND P0, PT, R12, R19, PT ;  /* 0x000000130c00720b */ /* 0x008fc80003f04000 */
[----:B------:R-:W-:-:S04]  /*4a70*/  FSEL R12, R12, R19, P0 ;  /* 0x000000130c0c7208 */ /* 0x000fc80000000000 */
[----:B------:R-:W-:-:S04]  /*4a80*/  FSETP.GT.AND P0, PT, R13, R12, PT ;  /* 0x0000000c0d00720b */ /* 0x000fc80003f04000 */
[----:B------:R-:W-:-:S04]  /*4a90*/  FSEL R13, R13, R12, P0 ;  /* 0x0000000c0d0d7208 */ /* 0x000fc80000000000 */
[----:B------:R-:W-:-:S04]  /*4aa0*/  FSETP.GT.AND P0, PT, R14, R13, PT ;  /* 0x0000000d0e00720b */ /* 0x000fc80003f04000 */
[----:B------:R-:W-:-:S04]  /*4ab0*/  FSEL R14, R14, R13, P0 ;  /* 0x0000000d0e0e7208 */ /* 0x000fc80000000000 */
[----:B------:R-:W-:-:S04]  /*4ac0*/  FSETP.GT.AND P0, PT, R15, R14, PT ;  /* 0x0000000e0f00720b */ /* 0x000fc80003f04000 */
[----:B------:R-:W-:-:S04]  /*4ad0*/  FSEL R15, R15, R14, P0 ;  /* 0x0000000e0f0f7208 */ /* 0x000fc80000000000 */
[----:B-----5:R-:W-:-:S04]  /*4ae0*/  FSETP.GT.AND P0, PT, R8, R15, PT ;  /* 0x0000000f0800720b */ /* 0x020fc80003f04000 */
[----:B------:R-:W-:-:S04]  /*4af0*/  FSEL R8, R8, R15, P0 ;  /* 0x0000000f08087208 */ /* 0x000fc80000000000 */
[----:B------:R-:W-:-:S04]  /*4b00*/  FSETP.GT.AND P0, PT, R9, R8, PT ;  /* 0x000000080900720b */ /* 0x000fc80003f04000 */
[----:B------:R-:W-:-:S04]  /*4b10*/  FSEL R9, R9, R8, P0 ;  /* 0x0000000809097208 */ /* 0x000fc80000000000 */
[----:B------:R-:W-:-:S04]  /*4b20*/  FSETP.GT.AND P0, PT, R10, R9, PT ;  /* 0x000000090a00720b */ /* 0x000fc80003f04000 */
[----:B------:R-:W-:-:S04]  /*4b30*/  FSEL R10, R10, R9, P0 ;  /* 0x000000090a0a7208 */ /* 0x000fc80000000000 */
[----:B------:R-:W-:-:S04]  /*4b40*/  FSETP.GT.AND P0, PT, R11, R10, PT ;  /* 0x0000000a0b00720b */ /* 0x000fc80003f04000 */
[----:B------:R-:W-:-:S04]  /*4b50*/  FSEL R11, R11, R10, P0 ;  /* 0x0000000a0b0b7208 */ /* 0x000fc80000000000 */
[----:B----4-:R-:W-:-:S04]  /*4b60*/  FSETP.GT.AND P0, PT, R4, R11, PT ;  /* 0x0000000b0400720b */ /* 0x010fc80003f04000 */
[----:B------:R-:W-:-:S04]  /*4b70*/  FSEL R4, R4, R11, P0 ;  /* 0x0000000b04047208 */ /* 0x000fc80000000000 */
[----:B------:R-:W-:-:S04]  /*4b80*/  FSETP.GT.AND P0, PT, R5, R4, PT ;  /* 0x000000040500720b */ /* 0x000fc80003f04000 */
[----:B------:R-:W-:-:S04]  /*4b90*/  FSEL R5, R5, R4, P0 ;  /* 0x0000000405057208 */ /* 0x000fc80000000000 */
[----:B------:R-:W-:-:S04]  /*4ba0*/  FSETP.GT.AND P0, PT, R6, R5, PT ;  /* 0x000000050600720b */ /* 0x000fc80003f04000 */
[----:B------:R-:W-:-:S04]  /*4bb0*/  FSEL R6, R6, R5, P0 ;  /* 0x0000000506067208 */ /* 0x000fc80000000000 */
[----:B------:R-:W-:-:S04]  /*4bc0*/  FSETP.GT.AND P0, PT, R7, R6, PT ;  /* 0x000000060700720b */ /* 0x000fc80003f04000 */
[----:B------:R-:W-:-:S09]  /*4bd0*/  FSEL R29, R7, R6, P0 ;  /* 0x00000006071d7208 */ /* 0x000fd20000000000 */
.L_x_121:
[----:B------:R-:W-:-:S05]  /*4be0*/  LEA R34, R33, UR15, 0x2 ;  /* 0x0000000f21227c11 */ /* 0x000fca000f8e10ff */
[----:B------:R-:W2:Y:S04]  /*4bf0*/  LDL.128 R4, [R34] ;  /* 0x0000000022047983 */ /* 0x000ea80000100c00 */
[----:B------:R-:W3:Y:S04]  /*4c00*/  LDL.128 R24, [R34+0x10] ;  /* 0x0000100022187983 */ /* 0x000ee80000100c00 */
[----:B------:R-:W4:Y:S04]  /*4c10*/  LDL.128 R20, [R34+0x20] ;  /* 0x0000200022147983 */ /* 0x000f280000100c00 */
[----:B------:R0:W5:Y:S01]  /*4c20*/  LDL.128 R8, [R34+0x30] ;  /* 0x0000300022087983 */ /* 0x0001620000100c00 */
[----:B------:R-:W-:-:S05]  /*4c30*/  VIADD R12, R33, 0x10 ;  /* 0x00000010210c7836 */ /* 0x000fca0000000000 */
[----:B------:R-:W-:-:S05]  /*4c40*/  LEA R35, R12, UR15, 0x2 ;  /* 0x0000000f0c237c11 */ /* 0x000fca000f8e10ff */
[----:B------:R-:W5:Y:S04]  /*4c50*/  LDL.128 R16, [R35] ;  /* 0x0000000023107983 */ /* 0x000f680000100c00 */
[----:B------:R-:W5:Y:S01]  /*4c60*/  LDL.128 R12, [R35+0x10] ;  /* 0x00001000230c7983 */ /* 0x000f620000100c00 */
[----:B0-----:R-:W-:-:S05]  /*4c70*/  VIADD R34, R33, 0x20 ;  /* 0x0000002021227836 */ /* 0x001fca0000000000 */
[----:B------:R-:W-:Y:S02]  /*4c80*/  LEA R34, R34, UR15, 0x2 ;  /* 0x0000000f22227c11 */ /* 0x000fe4000f8e10ff */
[----:B--2---:R-:W-:-:S04]  /*4c90*/  FSETP.GT.AND P0, PT, R4, R29, PT ;  /* 0x0000001d0400720b */ /* 0x004fc80003f04000 */
[----:B------:R-:W-:Y:S02]  /*4ca0*/  FSEL R4, R4, R29, P0 ;  /* 0x0000001d04047208 */ /* 0x000fe40000000000 */
[----:B------:R-:W2:Y:S02]  /*4cb0*/  LDL.128 R28, [R35+0x20] ;  /* 0x00002000231c7983 */ /* 0x000ea40000100c00 */
[----:B------:R-:W-:-:S04]  /*4cc0*/  FSETP.GT.AND P0, PT, R5, R4, PT ;  /* 0x000000040500720b */ /* 0x000fc80003f04000 */
[----:B------:R-:W-:-:S04]  /*4cd0*/  FSEL R5, R5, R4, P0 ;  /* 0x0000000405057208 */ /* 0x000fc80000000000 */
[----:B------:R-:W-:-:S04]  /*4ce0*/  FSETP.GT.AND P0, PT, R6, R5, PT ;  /* 0x000000050600720b */ /* 0x000fc80003f04000 */
[----:B------:R-:W-:-:S04]  /*4cf0*/  FSEL R6, R6, R5, P0 ;  /* 0x0000000506067208 */ /* 0x000fc80000000000 */
[----:B------:R-:W-:-:S04]  /*4d00*/  FSETP.GT.AND P0, PT, R7, R6, PT ;  /* 0x000000060700720b */ /* 0x000fc80003f04000 */
[----:B------:R-:W-:-:S04]  /*4d10*/  FSEL R7, R7, R6, P0 ;  /* 0x0000000607077208 */ /* 0x000fc80000000000 */
[----:B---3--:R-:W-:-:S04]  /*4d20*/  FSETP.GT.AND P0, PT, R24, R7, PT ;  /* 0x000000071800720b */ /* 0x008fc80003f04000 */
[----:B------:R-:W-:Y:S02]  /*4d30*/  FSEL R24, R24, R7, P0 ;  /* 0x0000000718187208 */ /* 0x000fe40000000000 */
[----:B------:R0:W3:Y:S02]  /*4d40*/  LDL.128 R4, [R35+0x30] ;  /* 0x0000300023047983 */ /* 0x0000e40000100c00 */
[----:B------:R-:W-:-:S04]  /*4d50*/  FSETP.GT.AND P0, PT, R25, R24, PT ;  /* 0x000000181900720b */ /* 0x000fc80003f04000 */
[----:B------:R-:W-:-:S04]  /*4d60*/  FSEL R25, R25, R24, P0 ;  /* 0x0000001819197208 */ /* 0x000fc80000000000 */
[----:B------:R-:W-:-:S04]  /*4d70*/  FSETP.GT.AND P0, PT, R26, R25, PT ;  /* 0x000000191a00720b */ /* 0x000fc80003f04000 */
[----:B------:R-:W-:-:S04]  /*4d80*/  FSEL R26, R26, R25, P0 ;  /* 0x000000191a1a7208 */ /* 0x000fc80000000000 */
[----:B------:R-:W-:-:S04]  /*4d90*/  FSETP.GT.AND P0, PT, R27, R26, PT ;  /* 0x0000001a1b00720b */ /* 0x000fc80003f04000 */
[----:B------:R-:W-:-:S04]  /*4da0*/  FSEL R27, R27, R26, P0 ;  /* 0x0000001a1b1b7208 */ /* 0x000fc80000000000 */
[----:B----4-:R-:W-:-:S04]  /*4db0*/  FSETP.GT.AND P0, PT, R20, R27, PT ;  /* 0x0000001b1400720b */ /* 0x010fc80003f04000 */
[----:B------:R-:W-:Y:S02]  /*4dc0*/  FSEL R20, R20, R27, P0 ;  /* 0x0000001b14147208 */ /* 0x000fe40000000000 */
[----:B------:R-:W4:Y:S02]  /*4dd0*/  LDL.128 R24, [R34] ;  /* 0x0000000022187983 */ /* 0x000f240000100c00 */
[----:B------:R-:W-:-:S04]  /*4de0*/  FSETP.GT.AND P0, PT, R21, R20, PT ;  /* 0x000000141500720b */ /* 0x000fc80003f04000 */
[----:B------:R-:W-:-:S04]  /*4df0*/  FSEL R21, R21, R20, P0 ;  /* 0x0000001415157208 */ /* 0x000fc80000000000 */
[----:B------:R-:W-:-:S04]  /*4e00*/  FSETP.GT.AND P0, PT, R22, R21, PT ;  /* 0x000000151600720b */ /* 0x000fc80003f04000 */
[----:B------:R-:W-:-:S04]  /*4e10*/  FSEL R22, R22, R21, P0 ;  /* 0x0000001516167208 */ /* 0x000fc80000000000 */
[----:B------:R-:W-:-:S04]  /*4e20*/  FSETP.GT.AND P0, PT, R23, R22, PT ;  /* 0x000000161700720b */ /* 0x000fc80003f04000 */
[----:B------:R-:W-:-:S04]  /*4e30*/  FSEL R23, R23, R22, P0 ;  /* 0x0000001617177208 */ /* 0x000fc80000000000 */
[----:B-----5:R-:W-:-:S04]  /*4e40*/  FSETP.GT.AND P0, PT, R8, R23, PT ;  /* 0x000000170800720b */ /* 0x020fc80003f04000 */
[----:B------:R-:W-:Y:S02]  /*4e50*/  FSEL R8, R8, R23, P0 ;  /* 0x0000001708087208 */ /* 0x000fe40000000000 */
[----:B------:R-:W5:Y:S02]  /*4e60*/  LDL.128 R20, [R34+0x10] ;  /* 0x0000100022147983 */ /* 0x000f640000100c00 */
[----:B------:R-:W-:-:S04]  /*4e70*/  FSETP.GT.AND P0, PT, R9, R8, PT ;  /* 0x000000080900720b */ /* 0x000fc80003f04000 */
[----:B------:R-:W-:-:S04]  /*4e80*/  FSEL R9, R9, R8, P0 ;  /* 0x0000000809097208 */ /* 0x000fc80000000000 */
[----:B------:R-:W-:-:S04]  /*4e90*/  FSETP.GT.AND P0, PT, R10, R9, PT ;  /* 0x000000090a00720b */ /* 0x000fc80003f04000 */
[----:B------:R-:W-:-:S04]  /*4ea0*/  FSEL R10, R10, R9, P0 ;  /* 0x000000090a0a7208 */ /* 0x000fc80000000000 */
[----:B------:R-:W-:-:S04]  /*4eb0*/  FSETP.GT.AND P0, PT, R11, R10, PT ;  /* 0x0000000a0b00720b */ /* 0x000fc80003f04000 */
[----:B------:R-:W-:-:S04]  /*4ec0*/  FSEL R11, R11, R10, P0 ;  /* 0x0000000a0b0b7208 */ /* 0x000fc80000000000 */
[----:B------:R-:W-:-:S04]  /*4ed0*/  FSETP.GT.AND P0, PT, R16, R11, PT ;  /* 0x0000000b1000720b */ /* 0x000fc80003f04000 */
        /* <DEDUP_REMOVED lines=10> */
[----:B------:R1:W5:Y:S02]  /*4f80*/  LDL.128 R16, [R34+0x30] ;  /* 0x0000300022107983 */ /* 0x0003640000100c00 */
[----:B------:R-:W-:-:S04]  /*4f90*/  FSETP.GT.AND P0, PT, R13, R12, PT ;  /* 0x0000000c0d00720b */ /* 0x000fc80003f04000 */
[----:B------:R-:W-:-:S04]  /*4fa0*/  FSEL R13, R13, R12, P0 ;  /* 0x0000000c0d0d7208 */ /* 0x000fc80000000000 */
[----:B------:R-:W-:-:S04]  /*4fb0*/  FSETP.GT.AND P0, PT, R14, R13, PT ;  /* 0x0000000d0e00720b */ /* 0x000fc80003f04000 */
[----:B------:R-:W-:Y:S01]  /*4fc0*/  FSEL R14, R14, R13, P0 ;  /* 0x0000000d0e0e7208 */ /* 0x000fe20000000000 */
[----:B0-----:R-:W-:-:S03]  /*4fd0*/  VIADD R35, R33, 0x30 ;  /* 0x0000003021237836 */ /* 0x001fc60000000000 */
[----:B------:R-:W-:-:S04]  /*4fe0*/  FSETP.GT.AND P0, PT, R15, R14, PT ;  /* 0x0000000e0f00720b */ /* 0x000fc80003f04000 */
[----:B------:R-:W-:Y:S02]  /*4ff0*/  FSEL R15, R15, R14, P0 ;  /* 0x0000000e0f0f7208 */ /* 0x000fe40000000000 */
[----:B------:R-:W-:Y:S02]  /*5000*/  LEA R35, R35, UR15, 0x2 ;  /* 0x0000000f23237c11 */ /* 0x000fe4000f8e10ff */
[----:B--2---:R-:W-:-:S04]  /*5010*/  FSETP.GT.AND P0, PT, R28, R15, PT ;  /* 0x0000000f1c00720b */ /* 0x004fc80003f04000 */
[----:B------:R-:W-:Y:S02]  /*5020*/  FSEL R28, R28, R15, P0 ;  /* 0x0000000f1c1c7208 */ /* 0x000fe40000000000 */
[----:B------:R-:W2:Y:S02]  /*5030*/  LDL.128 R12, [R35] ;  /* 0x00000000230c7983 */ /* 0x000ea40000100c00 */
        /* <DEDUP_REMOVED lines=8> */
[----:B------:R-:W3:Y:S02]  /*50c0*/  LDL.128 R28, [R35+0x10] ;  /* 0x00001000231c7983 */ /* 0x000ee40000100c00 */
        /* <DEDUP_REMOVED lines=8> */
[----:B------:R-:W4:Y:S02]  /*5150*/  LDL.128 R4, [R35+0x20] ;  /* 0x0000200023047983 */ /* 0x000f240000100c00 */
        /* <DEDUP_REMOVED lines=8> */
[----:B------:R0:W5:Y:S02]  /*51e0*/  LDL.128 R24, [R35+0x30] ;  /* 0x0000300023187983 */ /* 0x0001640000100c00 */
[----:B------:R-:W-:-:S04]  /*51f0*/  FSETP.GT.AND P0, PT, R21, R20, PT ;  /* 0x000000141500720b */ /* 0x000fc80003f04000 */
[----:B------:R-:W-:-:S04]  /*5200*/  FSEL R21, R21, R20, P0 ;  /* 0x0000001415157208 */ /* 0x000fc80000000000 */
[----:B------:R-:W-:-:S04]  /*5210*/  FSETP.GT.AND P0, PT, R22, R21, PT ;  /* 0x000000151600720b */ /* 0x000fc80003f04000 */
[----:B------:R-:W-:Y:S01]  /*5220*/  FSEL R22, R22, R21, P0 ;  /* 0x0000001516167208 */ /* 0x000fe20000000000 */
[----:B-1----:R-:W-:-:S03]  /*5230*/  VIADD R34, R33, 0x40 ;  /* 0x0000004021227836 */ /* 0x002fc60000000000 */
[----:B------:R-:W-:-:S04]  /*5240*/  FSETP.GT.AND P0, PT, R23, R22, PT ;  /* 0x000000161700720b */ /* 0x000fc80003f04000 */
[----:B------:R-:W-:Y:S02]  /*5250*/  FSEL R23, R23, R22, P0 ;  /* 0x0000001617177208 */ /* 0x000fe40000000000 */
[----:B------:R-:W-:Y:S02]  /*5260*/  LEA R34, R34, UR15, 0x2 ;  /* 0x0000000f22227c11 */ /* 0x000fe4000f8e10ff */
[----:B------:R-:W-:-:S04]  /*5270*/  FSETP.GT.AND P0, PT, R8, R23, PT ;  /* 0x000000170800720b */ /* 0x000fc80003f04000 */
[----:B------:R-:W-:Y:S02]  /*5280*/  FSEL R8, R8, R23, P0 ;  /* 0x0000001708087208 */ /* 0x000fe40000000000 */
[----:B------:R-:W5:Y:S02]  /*5290*/  LDL.128 R20, [R34] ;  /* 0x0000000022147983 */ /* 0x000f640000100c00 */
        /* <DEDUP_REMOVED lines=23> */
[----:B0-----:R-:W-:Y:S02]  /*5410*/  FSEL R35, R15, R14, P0 ;  /* 0x0000000e0f237208 */ /* 0x001fe40000000000 */
[----:B------:R-:W2:Y:S02]  /*5420*/  LDL.128 R12, [R34+0x30] ;  /* 0x00003000220c7983 */ /* 0x000ea40000100c00 */
        /* <DEDUP_REMOVED lines=39> */
[----:B------:R-:W-:Y:S01]  /*56a0*/  FSEL R11, R11, R10, P0 ;  /* 0x0000000a0b0b7208 */ /* 0x000fe20000000000 */
[----:B------:R-:W-:-:S05]  /*56b0*/  VIADD R33, R33, 0x50 ;  /* 0x0000005021217836 */ /* 0x000fca0000000000 */
[----:B------:R-:W-:Y:S02]  /*56c0*/  ISETP.NE.AND P1, PT, R33, 0x510, PT ;  /* 0x000005102100780c */ /* 0x000fe40003f25270 */
[----:B--2---:R-:W-:-:S04]  /*56d0*/  FSETP.GT.AND P0, PT, R16, R11, PT ;  /* 0x0000000b1000720b */ /* 0x004fc80003f04000 */
        /* <DEDUP_REMOVED lines=15> */
[----:B------:R-:W-:Y:S08]  /*57d0*/  @P1 BRA `(.L_x_121) ;  /* 0xfffffff400001947 */ /* 0x000ff0000383ffff */
[----:B------:R-:W-:Y:S05]  /*57e0*/  BSYNC.RECONVERGENT B2 ;  /* 0x0000000000027941 */ /* 0x000fea0003800200 */
.L_x_120:
[----:B------:R-:W-:-:S07]  /*57f0*/  IMAD.MOV.U32 R4, RZ, RZ, RZ ;  /* 0x000000ffff047224 */ /* 0x000fce00078e00ff */
.L_x_131:
[----:B------:R-:W-:-:S05]  /*5800*/  LEA R7, R4, UR15, 0x2 ;  /* 0x0000000f04077c11 */ /* 0x000fca000f8e10ff */
[----:B------:R-:W2:Y:S01]  /*5810*/  LDL.128 R8, [R7] ;  /* 0x0000000007087983 */ /* 0x000ea20000100c00 */
[----:B------:R-:W-:-:S04]  /*5820*/  SHF.R.U32.HI R6, RZ, 0x6, R4 ;  /* 0x00000006ff067819 */ /* 0x000fc80000011604 */
[----:B------:R-:W-:Y:S01]  /*5830*/  LEA R6, R6, UR12, 0x3 ;  /* 0x0000000c06067c11 */ /* 0x000fe2000f8e18ff */
[----:B--2---:R-:W-:-:S05]  /*5840*/  FADD R8, -R29, R8 ;  /* 0x000000081d087221 */ /* 0x004fca0000000100 */
[----:B------:R-:W-:-:S13]  /*5850*/  FSETP.GEU.AND P0, PT, |R8|, 9.9999999747524270788e-07, PT ;  /* 0x358637bd0800780b */ /* 0x000fda0003f0e200 */
[----:B------:R-:W-:Y:S05]  /*5860*/  @P0 BRA `(.L_x_122) ;  /* 0x0000000000200947 */ /* 0x000fea0003800000 */
[----:B------:R-:W2:Y:S01]  /*5870*/  LDL.64 R12, [R6] ;  /* 0x00000000060c7983 */ /* 0x000ea20000100a00 */
[----:B------:R-:W-:-:S04]  /*5880*/  LOP3.LUT R5, R4, 0x38, RZ, 0xc0, !PT ;  /* 0x0000003804057812 */ /* 0x000fc800078ec0ff */
[----:B--2---:R-:W-:-:S04]  /*5890*/  SHF.R.U64 R5, R12, R5, R13 ;  /* 0x000000050c057219 */ /* 0x004fc8000000120d */
[----:B------:R-:W-:-:S04]  /*58a0*/  LOP3.LUT R5, R5, 0x1, RZ, 0xc0, !PT ;  /* 0x0000000105057812 */ /* 0x000fc800078ec0ff */
[----:B------:R-:W-:Y:S01]  /*58b0*/  ISETP.NE.U32.AND P0, PT, R5, 0x1, PT ;  /* 0x000000010500780c */ /* 0x000fe20003f05070 */
[----:B------:R-:W-:-:S03]  /*58c0*/  IMAD.MOV.U32 R5, RZ, RZ, R4 ;  /* 0x000000ffff057224 */ /* 0x000fc600078e0004 */
[----:B------:R-:W-:-:S13]  /*58d0*/  ISETP.NE.U32.AND.EX P0, PT, RZ, RZ, PT, P0 ;  /* 0x000000ffff00720c */ /* 0x000fda0003f05100 */
[----:B------:R-:W-:Y:S05]  /*58e0*/  @!P0 BRA `(.L_x_123) ;  /* 0x0000000800e88947 */ /* 0x000fea0003800000 */
.L_x_122:
[----:B------:R-:W-:-:S05]  /*58f0*/  FADD R9, -R29, R9 ;  /* 0x000000091d097221 */ /* 0x000fca0000000100 */
[----:B------:R-:W-:-:S13]  /*5900*/  FSETP.GEU.AND P0, PT, |R9|, 9.9999999747524270788e-07, PT ;  /* 0x358637bd0900780b */ /* 0x000fda0003f0e200 */
[----:B------:R-:W-:Y:S05]  /*5910*/  @P0 BRA `(.L_x_124) ;  /* 0x0000000000200947 */ /* 0x000fea0003800000 */
[----:B------:R-:W2:Y:S01]  /*5920*/  LDL.64 R8, [R6] ;  /* 0x0000000006087983 */ /* 0x000ea20000100a00 */
[----:B------:R-:W-:-:S05]  /*5930*/  VIADD R5, R4, 0x1 ;  /* 0x0000000104057836 */ /* 0x000fca0000000000 */
[----:B------:R-:W-:-:S04]  /*5940*/  LOP3.LUT R13, R5, 0x39, RZ, 0xc0, !PT ;  /* 0x00000039050d7812 */ /* 0x000fc800078ec0ff */
[----:B--2---:R-:W-:-:S04]  /*5950*/  SHF.R.U64 R8, R8, R13, R9 ;  /* 0x0000000d08087219 */ /* 0x004fc80000001209 */
[----:B------:R-:W-:-:S04]  /*5960*/  LOP3.LUT R8, R8, 0x1, RZ, 0xc0, !PT ;  /* 0x0000000108087812 */ /* 0x000fc800078ec0ff */
[----:B------:R-:W-:-:S04]  /*5970*/  ISETP.NE.U32.AND P0, PT, R8, 0x1, PT ;  /* 0x000000010800780c */ /* 0x000fc80003f05070 */
[----:B------:R-:W-:-:S13]  /*5980*/  ISETP.NE.U32.AND.EX P0, PT, RZ, RZ, PT, P0 ;  /* 0x000000ffff00720c */ /* 0x000fda0003f05100 */
[----:B------:R-:W-:Y:S05]  /*5990*/  @!P0 BRA `(.L_x_123) ;  /* 0x0000000800bc8947 */ /* 0x000fea0003800000 */
.L_x_124:
        /* <DEDUP_REMOVED lines=11> */
.L_x_125:
        /* <DEDUP_REMOVED lines=11> */
.L_x_126:
[----:B------:R-:W2:Y:S02]  /*5b00*/  LDL.128 R8, [R7+0x10] ;  /* 0x0000100007087983 */ /* 0x000ea40000100c00 */
[----:B--2---:R-:W-:-:S05]  /*5b10*/  FADD R8, -R29, R8 ;  /* 0x000000081d087221 */ /* 0x004fca0000000100 */
        /* <DEDUP_REMOVED lines=10> */
.L_x_127:
        /* <DEDUP_REMOVED lines=11> */
.L_x_128:
        /* <DEDUP_REMOVED lines=11> */
.L_x_129:
        /* <DEDUP_REMOVED lines=11> */
.L_x_130:
[----:B------:R-:W-:-:S05]  /*5dd0*/  VIADD R4, R4, 0x8 ;  /* 0x0000000804047836 */ /* 0x000fca0000000000 */
[----:B------:R-:W-:-:S13]  /*5de0*/  ISETP.NE.AND P0, PT, R4, 0x510, PT ;  /* 0x000005100400780c */ /* 0x000fda0003f05270 */
[----:B------:R-:W-:Y:S05]  /*5df0*/  @P0 BRA `(.L_x_131) ;  /* 0xfffffff800800947 */ /* 0x000fea000383ffff */
[----:B------:R-:W2:Y:S01]  /*5e00*/  LDL R4, [R1] ;  /* 0x0000000001047983 */ /* 0x000ea20000100800 */
[----:B------:R-:W-:Y:S02]  /*5e10*/  IMAD.MOV.U32 R5, RZ, RZ, RZ ;  /* 0x000000ffff057224 */ /* 0x000fe400078e00ff */
[----:B--2---:R-:W-:-:S05]  /*5e20*/  FADD R4, -R29, R4 ;  /* 0x000000041d047221 */ /* 0x004fca0000000100 */
[----:B------:R-:W-:-:S13]  /*5e30*/  FSETP.GEU.AND P0, PT, |R4|, 9.9999999747524270788e-07, PT ;  /* 0x358637bd0400780b */ /* 0x000fda0003f0e200 */
[----:B------:R-:W-:Y:S05]  /*5e40*/  @!P0 BRA `(.L_x_123) ;  /* 0x0000000400908947 */ /* 0x000fea0003800000 */
[----:B------:R-:W-:Y:S02]  /*5e50*/  IMAD.MOV.U32 R4, RZ, RZ, RZ ;  /* 0x000000ffff047224 */ /* 0x000fe400078e00ff */
[----:B------:R-:W-:-:S07]  /*5e60*/  IMAD.U32 R6, RZ, RZ, UR15 ;  /* 0x0000000fff067e24 */ /* 0x000fce000f8e00ff */
.L_x_133:
[----:B------:R-:W2:Y:S01]  /*5e70*/  LDL R8, [R6+0x4] ;  /* 0x0000040006087983 */ /* 0x000ea20000100800 */
[----:B------:R-:W-:Y:S02]  /*5e80*/  VIADD R5, R4, 0x1 ;  /* 0x0000000104057836 */ /* 0x000fe40000000000 */
[----:B--2---:R-:W-:-:S05]  /*5e90*/  FADD R8, -R29, R8 ;  /* 0x000000081d087221 */ /* 0x004fca0000000100 */
[----:B------:R-:W-:-:S13]  /*5ea0*/  FSETP.GEU.AND P0, PT, |R8|, 9.9999999747524270788e-07, PT ;  /* 0x358637bd0800780b */ /* 0x000fda0003f0e200 */
[----:B------:R-:W-:Y:S05]  /*5eb0*/  @!P0 BRA `(.L_x_123) ;  /* 0x0000000400748947 */ /* 0x000fea0003800000 */
[----:B------:R-:W2:Y:S02]  /*5ec0*/  LDL.64 R8, [R6+0x8] ;  /* 0x0000080006087983 */ /* 0x000ea40000100a00 */
[----:B--2---:R-:W-:-:S05]  /*5ed0*/  FADD R5, -R29, R8 ;  /* 0x000000081d057221 */ /* 0x004fca0000000100 */
[----:B------:R-:W-:Y:S01]  /*5ee0*/  FSETP.GEU.AND P0, PT, |R5|, 9.9999999747524270788e-07, PT ;  /* 0x358637bd0500780b */ /* 0x000fe20003f0e200 */
[----:B------:R-:W-:-:S12]  /*5ef0*/  VIADD R5, R4, 0x2 ;  /* 0x0000000204057836 */ /* 0x000fd80000000000 */
[----:B------:R-:W-:Y:S05]  /*5f00*/  @!P0 BRA `(.L_x_123) ;  /* 0x0000000400608947 */ /* 0x000fea0003800000 */
[----:B------:R-:W-:-:S05]  /*5f10*/  FADD R5, -R29, R9 ;  /* 0x000000091d057221 */ /* 0x000fca0000000100 */
[----:B------:R-:W-:Y:S01]  /*5f20*/  FSETP.GEU.AND P0, PT, |R5|, 9.9999999747524270788e-07, PT ;  /* 0x358637bd0500780b */ /* 0x000fe20003f0e200 */
[----:B------:R-:W-:-:S12]  /*5f30*/  VIADD R5, R4, 0x3 ;  /* 0x0000000304057836 */ /* 0x000fd80000000000 */
[----:B------:R-:W-:Y:S05]  /*5f40*/  @!P0 BRA `(.L_x_123) ;  /* 0x0000000400508947 */ /* 0x000fea0003800000 */
[----:B------:R-:W2:Y:S01]  /*5f50*/  LDL.128 R8, [R6+0x10] ;  /* 0x0000100006087983 */ /* 0x000ea20000100c00 */
[----:B------:R-:W-:Y:S02]  /*5f60*/  VIADD R5, R4, 0x4 ;  /* 0x0000000404057836 */ /* 0x000fe40000000000 */
[----:B--2---:R-:W-:-:S05]  /*5f70*/  FADD R8, -R29, R8 ;  /* 0x000000081d087221 */ /* 0x004fca0000000100 */
[----:B------:R-:W-:-:S13]  /*5f80*/  FSETP.GEU.AND P0, PT, |R8|, 9.9999999747524270788e-07, PT ;  /* 0x358637bd0800780b */ /* 0x000fda0003f0e200 */
[----:B------:R-:W-:Y:S05]  /*5f90*/  @!P0 BRA `(.L_x_123) ;  /* 0x00000004003c8947 */ /* 0x000fea0003800000 */
[----:B------:R-:W-:Y:S01]  /*5fa0*/  FADD R9, -R29, R9 ;  /* 0x000000091d097221 */ /* 0x000fe20000000100 */
[----:B------:R-:W-:-:S04]  /*5fb0*/  VIADD R5, R4, 0x5 ;  /* 0x0000000504057836 */ /* 0x000fc80000000000 */
        /* <DEDUP_REMOVED lines=44> */
[----:B------:R-:W-:-:S05]  /*6280*/  VIADD R4, R4, 0x10 ;  /* 0x0000001004047836 */ /* 0x000fca0000000000 */
[----:B------:R-:W-:-:S13]  /*6290*/  ISETP.NE.AND P0, PT, R4, 0x510, PT ;  /* 0x000005100400780c */ /* 0x000fda0003f05270 */
[----:B------:R-:W-:Y:S05]  /*62a0*/  @!P0 BREAK.RELIABLE B1 ;  /* 0x0000000000018942 */ /* 0x000fea0003800100 */
[----:B------:R-:W-:Y:S05]  /*62b0*/  @!P0 BRA `(.L_x_132) ;  /* 0x0000000000908947 */ /* 0x000fea0003800000 */
[----:B------:R-:W-:-:S04]  /*62c0*/  IMAD.MOV.U32 R5, RZ, RZ, 0x4 ;  /* 0x00000004ff057424 */ /* 0x000fc800078e00ff */
[----:B------:R-:W-:-:S05]  /*62d0*/  IMAD R6, R4, R5, UR15 ;  /* 0x0000000f04067e24 */ /* 0x000fca000f8e0205 */
[----:B------:R-:W2:Y:S02]  /*62e0*/  LDL R8, [R6] ;  /* 0x0000000006087983 */ /* 0x000ea40000100800 */
[----:B--2---:R-:W-:-:S05]  /*62f0*/  FADD R8, -R29, R8 ;  /* 0x000000081d087221 */ /* 0x004fca0000000100 */
[----:B------:R-:W-:-:S13]  /*6300*/  FSETP.GEU.AND P0, PT, |R8|, 9.9999999747524270788e-07, PT ;  /* 0x358637bd0800780b */ /* 0x000fda0003f0e200 */
[----:B------:R-:W-:Y:S05]  /*6310*/  @P0 BRA `(.L_x_133) ;  /* 0xfffffff800d40947 */ /* 0x000fea000383ffff */
[----:B------:R-:W-:Y:S01]  /*6320*/  IMAD.MOV.U32 R5, RZ, RZ, R4 ;  /* 0x000000ffff057224 */ /* 0x000fe200078e0004 */
[----:B------:R-:W-:Y:S06]  /*6330*/  BRA `(.L_x_123) ;  /* 0x0000000000547947 */ /* 0x000fec0003800000 */
.L_x_102:
[----:B------:R0:W5:Y:S02]  /*6340*/  LDL R3, [R1+0x1540] ;  /* 0x0015400001037983 */ /* 0x0001640000100800 */
[----:B01234-:R-:W-:-:S07]  /*6350*/  IMAD.MOV.U32 R5, RZ, RZ, RZ ;  /* 0x000000ffff057224 */ /* 0x01ffce00078e00ff */
.L_x_137:
[----:B------:R-:W-:-:S04]  /*6360*/  SHF.R.U32.HI R4, RZ, 0x6, R5 ;  /* 0x00000006ff047819 */ /* 0x000fc80000011605 */
[----:B------:R-:W-:-:S05]  /*6370*/  LEA R4, R4, UR12, 0x3 ;  /* 0x0000000c04047c11 */ /* 0x000fca000f8e18ff */
[----:B------:R-:W2:Y:S01]  /*6380*/  LDL.64 R6, [R4] ;  /* 0x0000000004067983 */ /* 0x000ea20000100a00 */
[----:B------:R-:W-:-:S04]  /*6390*/  LOP3.LUT R9, R5, 0x3f, RZ, 0xc0, !PT ;  /* 0x0000003f05097812 */ /* 0x000fc800078ec0ff */
[----:B--2---:R-:W-:-:S04]  /*63a0*/  SHF.R.U64 R6, R6, R9, R7 ;  /* 0x0000000906067219 */ /* 0x004fc80000001207 */
[----:B------:R-:W-:-:S04]  /*63b0*/  LOP3.LUT R6, R6, 0x1, RZ, 0xc0, !PT ;  /* 0x0000000106067812 */ /* 0x000fc800078ec0ff */
[----:B------:R-:W-:-:S04]  /*63c0*/  ISETP.NE.U32.AND P0, PT, R6, 0x1, PT ;  /* 0x000000010600780c */ /* 0x000fc80003f05070 */
[----:B------:R-:W-:-:S13]  /*63d0*/  ISETP.NE.U32.AND.EX P0, PT, RZ, RZ, PT, P0 ;  /* 0x000000ffff00720c */ /* 0x000fda0003f05100 */
[----:B------:R-:W-:Y:S05]  /*63e0*/  @P0 BRA `(.L_x_134) ;  /* 0x0000000000340947 */ /* 0x000fea0003800000 */
[----:B-----5:R-:W-:-:S13]  /*63f0*/  ISETP.GE.AND P0, PT, R3, 0x1, PT ;  /* 0x000000010300780c */ /* 0x020fda0003f06270 */
[----:B------:R-:W-:Y:S05]  /*6400*/  @!P0 BRA `(.L_x_123) ;  /* 0x0000000000208947 */ /* 0x000fea0003800000 */
[----:B------:R-:W-:-:S07]  /*6410*/  IMAD.MOV.U32 R4, RZ, RZ, RZ ;  /* 0x000000ffff047224 */ /* 0x000fce00078e00ff */
.L_x_135:
[----:B------:R-:W-:-:S06]  /*6420*/  LEA R6, R4, UR12, 0x2 ;  /* 0x0000000c04067c11 */ /* 0x000fcc000f8e10ff */
[----:B------:R-:W2:Y:S02]  /*6430*/  LDL R6, [R6+0xa8] ;  /* 0x0000a80006067983 */ /* 0x000ea40000100800 */
[----:B--2---:R-:W-:-:S13]  /*6440*/  ISETP.NE.AND P0, PT, R6, R5, PT ;  /* 0x000000050600720c */ /* 0x004fda0003f05270 */
[----:B------:R-:W-:Y:S05]  /*6450*/  @!P0 BRA `(.L_x_134) ;  /* 0x0000000000188947 */ /* 0x000fea0003800000 */
[----:B------:R-:W-:-:S05]  /*6460*/  VIADD R4, R4, 0x1 ;  /* 0x0000000104047836 */ /* 0x000fca0000000000 */
[----:B------:R-:W-:-:S13]  /*6470*/  ISETP.NE.AND P0, PT, R4, R3, PT ;  /* 0x000000030400720c */ /* 0x000fda0003f05270 */
[----:B------:R-:W-:Y:S05]  /*6480*/  @P0 BRA `(.L_x_135) ;  /* 0xfffffffc00e40947 */ /* 0x000fea000383ffff */
.L_x_123:
[----:B------:R-:W-:Y:S05]  /*6490*/  BSYNC.RELIABLE B1 ;  /* 0x0000000000017941 */ /* 0x000fea0003800100 */
.L_x_101:
[----:B------:R-:W-:Y:S01]  /*64a0*/  VIADD R2, R2, 0x1 ;  /* 0x0000000102027836 */ /* 0x000fe20000000000 */
[----:B------:R-:W-:Y:S06]  /*64b0*/  BRA `(.L_x_136) ;  /* 0xffffffa0007c7947 */ /* 0x000fec000383ffff */
.L_x_134:
[----:B------:R-:W-:-:S05]  /*64c0*/  VIADD R5, R5, 0x1 ;  /* 0x0000000105057836 */ /* 0x000fca0000000000 */
[----:B------:R-:W-:-:S13]  /*64d0*/  ISETP.NE.AND P0, PT, R5, 0x510, PT ;  /* 0x000005100500780c */ /* 0x000fda0003f05270 */
[----:B------:R-:W-:Y:S05]  /*64e0*/  @!P0 BREAK.RELIABLE B1 ;  /* 0x0000000000018942 */ /* 0x000fea0003800100 */
[----:B------:R-:W-:Y:S05]  /*64f0*/  @P0 BRA `(.L_x_137) ;  /* 0xfffffffc00980947 */ /* 0x000fea000383ffff */
.L_x_132:
[----:B------:R-:W0:Y:S02]  /*6500*/  LDCU UR7, c[0x3][0x60] ;  /* 0x00c00c00ff0777ac */ /* 0x000e240008000800 */
[----:B0-----:R-:W-:Y:S01]  /*6510*/  IMAD.U32 R2, RZ, RZ, UR7 ;  /* 0x00000007ff027e24 */ /* 0x001fe2000f8e00ff */
[----:B------:R-:W-:Y:S06]  /*6520*/  BRA `(.L_x_70) ;  /* 0x0000000000207947 */ /* 0x000fec0003800000 */
.L_x_142:
[----:B------:R-:W0:Y:S02]  /*6530*/  LDCU UR7, c[0x3][0x60] ;  /* 0x00c00c00ff0777ac */ /* 0x000e240008000800 */
[----:B0-----:R-:W-:Y:S01]  /*6540*/  IMAD.U32 R2, RZ, RZ, UR7 ;  /* 0x00000007ff027e24 */ /* 0x001fe2000f8e00ff */
[----:B------:R-:W-:Y:S06]  /*6550*/  BRA `(.L_x_70) ;  /* 0x0000000000147947 */ /* 0x000fec0003800000 */
.L_x_92:
[----:B------:R-:W3:Y:S02]  /*6560*/  LDCU UR7, c[0x3][0x60] ;  /* 0x00c00c00ff0777ac */ /* 0x000ee40008000800 */
[----:B---3--:R-:W-:Y:S01]  /*6570*/  IMAD.U32 R2, RZ, RZ, UR7 ;  /* 0x00000007ff027e24 */ /* 0x008fe2000f8e00ff */
[----:B------:R-:W-:Y:S06]  /*6580*/  BRA `(.L_x_70) ;  /* 0x0000000000087947 */ /* 0x000fec0003800000 */
.L_x_69:
[----:B------:R-:W0:Y:S02]  /*6590*/  LDCU UR4, c[0x3][0x60] ;  /* 0x00c00c00ff0477ac */ /* 0x000e240008000800 */
[----:B0-----:R-:W-:-:S07]  /*65a0*/  IMAD.U32 R2, RZ, RZ, UR4 ;  /* 0x00000004ff027e24 */ /* 0x001fce000f8e00ff */
.L_x_70:
[----:B------:R-:W-:Y:S05]  /*65b0*/  BSYNC.RECONVERGENT B0 ;  /* 0x0000000000007941 */ /* 0x000fea0003800200 */
.L_x_68:
[----:B------:R-:W-:Y:S05]  /*65c0*/  WARPSYNC.ALL ;  /* 0x0000000000007948 */ /* 0x000fea0003800000 */
[----:B--2-4-:R-:W2:Y:S01]  /*65d0*/  LDC.64 R4, c[0x0][0x3a8] ;  /* 0x0000ea00ff047b82 */ /* 0x014ea20000000a00 */
[----:B0-----:R-:W-:Y:S01]  /*65e0*/  I2FP.F32.S32 R7, R2 ;  /* 0x0000000200077245 */ /* 0x001fe20000201400 */
[----:B--2--5:R-:W-:-:S05]  /*65f0*/  IMAD.WIDE.U32 R2, R0, 0x4, R4 ;  /* 0x0000000400027825 */ /* 0x024fca00078e0004 */
[----:B------:R-:W-:Y:S01]  /*6600*/  REDG.E.ADD.F32.FTZ.RN.STRONG.GPU desc[UR10][R2.64], R7 ;  /* 0x00000007020079a6 */ /* 0x000fe2000c12f30a */
[----:B------:R-:W-:Y:S05]  /*6610*/  EXIT ;  /* 0x000000000000794d */ /* 0x000fea0003800000 */
.L_x_138:
        /* <DEDUP_REMOVED lines=14> */
.L_x_152:


//--------------------- .nv.global.init           --------------------------
	.section	.nv.global.init,"aw",@progbits
	.align	4
.nv.global.init:
	.type		mrg32k3aM1SubSeq,@object
	.size		mrg32k3aM1SubSeq,(mrg32k3aM2SubSeq - mrg32k3aM1SubSeq)
mrg32k3aM1SubSeq:
        /*0000*/ 	.byte	0x0b, 0xcc, 0xee, 0x04, 0x73, 0x29, 0x8b, 0x6f, 0xf6, 0x53, 0x03, 0xf6, 0x23, 0xf6, 0xea, 0xda
        /* <DEDUP_REMOVED lines=125> */
	.type		mrg32k3aM2SubSeq,@object
	.size		mrg32k3aM2SubSeq,(mrg32k3aM1 - mrg32k3aM2SubSeq)
mrg32k3aM2SubSeq:
        /* <DEDUP_REMOVED lines=126> */
	.type		mrg32k3aM1,@object
	.size		mrg32k3aM1,(mrg32k3aM1Seq - mrg32k3aM1)
mrg32k3aM1:
        /* <DEDUP_REMOVED lines=144> */
	.type		mrg32k3aM1Seq,@object
	.size		mrg32k3aM1Seq,(mrg32k3aM2 - mrg32k3aM1Seq)
mrg32k3aM1Seq:
        /* <DEDUP_REMOVED lines=144> */
	.type		mrg32k3aM2,@object
	.size		mrg32k3aM2,(mrg32k3aM2Seq - mrg32k3aM2)
mrg32k3aM2:
        /* <DEDUP_REMOVED lines=144> */
	.type		mrg32k3aM2Seq,@object
	.size		mrg32k3aM2Seq,(precalc_xorwow_matrix - mrg32k3aM2Seq)
mrg32k3aM2Seq:
        /* <DEDUP_REMOVED lines=144> */
	.type		precalc_xorwow_matrix,@object
	.size		precalc_xorwow_matrix,(precalc_xorwow_offset_matrix - precalc_xorwow_matrix)
precalc_xorwow_matrix:
        /* <DEDUP_REMOVED lines=6400> */
	.type		precalc_xorwow_offset_matrix,@object
	.size		precalc_xorwow_offset_matrix,(.L_1 - precalc_xorwow_offset_matrix)
precalc_xorwow_offset_matrix:
        /* <DEDUP_REMOVED lines=6400> */
.L_1:


//--------------------- .nv.shared.reserved.0     --------------------------
	.section	.nv.shared.reserved.0,"aw",@nobits
	.weak		__nv_reservedSMEM_offset_0_alias
	.size		__nv_reservedSMEM_offset_0_alias, 0, 64
	.other		__nv_reservedSMEM_offset_0_alias,@"STO_CUDA_RESERVED_SHARED STV_DEFAULT"
__nv_reservedSMEM_offset_0_alias:
	.zero		0
	.zero		64


//--------------------- .nv.constant0._Z10initRandomP17curandStateXORWOWy --------------------------
	.section	.nv.constant0._Z10initRandomP17curandStateXORWOWy,"a",@progbits
	.sectionflags	@""
	.align	4
.nv.constant0._Z10initRandomP17curandStateXORWOWy:
	.zero		912


//--------------------- .nv.constant0._Z23initPopulationOptimized13PopulationSoAP17curandStateXORWOW --------------------------
	.section	.nv.constant0._Z23initPopulationOptimized13PopulationSoAP17curandStateXORWOW,"a",@progbits
	.sectionflags	@""
	.align	4
.nv.constant0._Z23initPopulationOptimized13PopulationSoAP17curandStateXORWOW:
	.zero		960


//--------------------- .nv.constant0._Z29adaptiveGAOperationsOptimized13PopulationSoAS_P17curandStateXORWOWfbb --------------------------
	.section	.nv.constant0._Z29adaptiveGAOperationsOptimized13PopulationSoAS_P17curandStateXORWOWfbb,"a",@progbits
	.sectionflags	@""
	.align	4
.nv.constant0._Z29adaptiveGAOperationsOptimized13PopulationSoAS_P17curandStateXORWOWfbb:
	.zero		1022


//--------------------- .nv.constant0._Z25evaluateFullGameOptimized13PopulationSoAPmPib --------------------------
	.section	.nv.constant0._Z25evaluateFullGameOptimized13PopulationSoAPmPib,"a",@progbits
	.sectionflags	@""
	.align	4
.nv.constant0._Z25evaluateFullGameOptimized13PopulationSoAPmPib:
	.zero		969


//--------------------- SYMBOLS --------------------------

	.type		.nv.reservedSmem.offset0,@object
	.size		.nv.reservedSmem.offset0,0x4
